	.target	sm_90a

	.elftype	@"ET_EXEC"


//--------------------- .note.nv.tkinfo           --------------------------
	.section	.note.nv.tkinfo,"",@"SHT_NOTE"
	.sectionflags	@"SHF_NOTE_NV_TKINFO"
	.tkinfo
        /*0018*/ 	.word	0x00000002
        /*0030*/ 	.string	""
        /*0030*/ 	.string	"ptxas"
        /*0030*/ 	.string	"Cuda compilation tools, release 13.0, V13.0.88"
        /*0030*/ 	.string	"Build cuda_13.0.r13.0/compiler.36424714_0"
        /*0030*/ 	.string	"-arch sm_90a -m 64 "



//--------------------- .note.nv.cuinfo           --------------------------
	.section	.note.nv.cuinfo,"",@"SHT_NOTE"
	.sectionflags	@"SHF_NOTE_NV_CUINFO"
        /*0018*/ 	.short	0x0002
        /*001a*/ 	.short	0x005a
        /*001c*/ 	.short	0x0082
	.zero		2


//--------------------- .nv.info                  --------------------------
	.section	.nv.info,"",@"SHT_CUDA_INFO"
	.align	4


	//----- nvinfo : EIATTR_REGCOUNT
	.align		4
        /*0000*/ 	.byte	0x04, 0x2f
        /*0002*/ 	.short	(.L_16 - .L_15)
	.align		4
.L_15:
        /*0004*/ 	.word	index@(_ZN7cutlass13device_kernelINS_4gemm6kernel13GemmUniversalIN4cute5tupleIJiiiiEEENS1_10collective13CollectiveMmaINS1_37MainloopSm90TmaGmmaWarpSpecializedFP8ILi8ENS5_IJNS4_1CILi1EEESB_SB_EEENS1_35KernelTmaWarpSpecializedCooperativeEEENS5_IJNSA_ILi256EEENSA_ILi128EEENSA_ILi64EEEEEENS_12float_e4m3_tENS5_IJlSB_lEEESJ_SK_NS4_8TiledMMAINS4_8MMA_AtomIJNS4_4SM904GMMA31MMA_64x128x32_F32E4M3E4M3_SS_TNILNSO_7ScaleInE1ELSQ_1EEEEEENS4_6LayoutINS5_IJNSA_ILi2EEESB_SB_EEENS5_IJSB_NSA_ILi0EEESW_EEEEENS5_IJNS4_10UnderscoreESZ_SZ_EEEEENS4_13SM90_TMA_LOADENS4_14ComposedLayoutINS4_7SwizzleILi2ELi4ELi3EEENS4_18smem_ptr_flag_bitsILi8EEENST_INS5_IJNSA_ILi8EEESH_EEENS5_IJSH_SB_EEEEEEEvNS4_8identityES12_S1C_vS1D_EENS_8epilogue10collective18CollectiveEpilogueINS1F_22Sm90TmaWarpSpecializedILi4ELi2ELi16ELb0ELb0EEEJSI_NS5_IJSG_NSA_ILi32EEEEEESJ_SK_SJ_SK_NS1F_6fusion15FusionCallbacksIS1J_NS1M_17LinCombPerRowBiasISJ_fSJ_SJ_fLi16ELNS_15FloatRoundStyleE2EEESI_S1L_JEEES12_NS13_INS14_ILi1ELi4ELi3EEES17_NST_INS5_IJS18_S1K_EEENS5_IJS1K_SB_EEEEEEENS4_39AutoVectorizingCopyWithAssumedAlignmentILi128EEENS4_14SM90_TMA_STOREES1W_S1Y_NS4_9Copy_AtomIJNS4_17SM90_U32x4_STSM_NENS_6half_tEEEEvEEEvvEEEEvNT_6ParamsE)
        /*0008*/ 	.word	0x000000a8


	//----- nvinfo : EIATTR_FRAME_SIZE
	.align		4
.L_16:
        /*000c*/ 	.byte	0x04, 0x11
        /*000e*/ 	.short	(.L_18 - .L_17)
	.align		4
.L_17:
        /*0010*/ 	.word	index@(_ZN7cutlass13device_kernelINS_4gemm6kernel13GemmUniversalIN4cute5tupleIJiiiiEEENS1_10collective13CollectiveMmaINS1_37MainloopSm90TmaGmmaWarpSpecializedFP8ILi8ENS5_IJNS4_1CILi1EEESB_SB_EEENS1_35KernelTmaWarpSpecializedCooperativeEEENS5_IJNSA_ILi256EEENSA_ILi128EEENSA_ILi64EEEEEENS_12float_e4m3_tENS5_IJlSB_lEEESJ_SK_NS4_8TiledMMAINS4_8MMA_AtomIJNS4_4SM904GMMA31MMA_64x128x32_F32E4M3E4M3_SS_TNILNSO_7ScaleInE1ELSQ_1EEEEEENS4_6LayoutINS5_IJNSA_ILi2EEESB_SB_EEENS5_IJSB_NSA_ILi0EEESW_EEEEENS5_IJNS4_10UnderscoreESZ_SZ_EEEEENS4_13SM90_TMA_LOADENS4_14ComposedLayoutINS4_7SwizzleILi2ELi4ELi3EEENS4_18smem_ptr_flag_bitsILi8EEENST_INS5_IJNSA_ILi8EEESH_EEENS5_IJSH_SB_EEEEEEEvNS4_8identityES12_S1C_vS1D_EENS_8epilogue10collective18CollectiveEpilogueINS1F_22Sm90TmaWarpSpecializedILi4ELi2ELi16ELb0ELb0EEEJSI_NS5_IJSG_NSA_ILi32EEEEEESJ_SK_SJ_SK_NS1F_6fusion15FusionCallbacksIS1J_NS1M_17LinCombPerRowBiasISJ_fSJ_SJ_fLi16ELNS_15FloatRoundStyleE2EEESI_S1L_JEEES12_NS13_INS14_ILi1ELi4ELi3EEES17_NST_INS5_IJS18_S1K_EEENS5_IJS1K_SB_EEEEEEENS4_39AutoVectorizingCopyWithAssumedAlignmentILi128EEENS4_14SM90_TMA_STOREES1W_S1Y_NS4_9Copy_AtomIJNS4_17SM90_U32x4_STSM_NENS_6half_tEEEEvEEEvvEEEEvNT_6ParamsE)
        /*0014*/ 	.word	0x000000e8


	//----- nvinfo : EIATTR_MIN_STACK_SIZE
	.align		4
.L_18:
        /*0018*/ 	.byte	0x04, 0x12
        /*001a*/ 	.short	(.L_20 - .L_19)
	.align		4
.L_19:
        /*001c*/ 	.word	index@(_ZN7cutlass13device_kernelINS_4gemm6kernel13GemmUniversalIN4cute5tupleIJiiiiEEENS1_10collective13CollectiveMmaINS1_37MainloopSm90TmaGmmaWarpSpecializedFP8ILi8ENS5_IJNS4_1CILi1EEESB_SB_EEENS1_35KernelTmaWarpSpecializedCooperativeEEENS5_IJNSA_ILi256EEENSA_ILi128EEENSA_ILi64EEEEEENS_12float_e4m3_tENS5_IJlSB_lEEESJ_SK_NS4_8TiledMMAINS4_8MMA_AtomIJNS4_4SM904GMMA31MMA_64x128x32_F32E4M3E4M3_SS_TNILNSO_7ScaleInE1ELSQ_1EEEEEENS4_6LayoutINS5_IJNSA_ILi2EEESB_SB_EEENS5_IJSB_NSA_ILi0EEESW_EEEEENS5_IJNS4_10UnderscoreESZ_SZ_EEEEENS4_13SM90_TMA_LOADENS4_14ComposedLayoutINS4_7SwizzleILi2ELi4ELi3EEENS4_18smem_ptr_flag_bitsILi8EEENST_INS5_IJNSA_ILi8EEESH_EEENS5_IJSH_SB_EEEEEEEvNS4_8identityES12_S1C_vS1D_EENS_8epilogue10collective18CollectiveEpilogueINS1F_22Sm90TmaWarpSpecializedILi4ELi2ELi16ELb0ELb0EEEJSI_NS5_IJSG_NSA_ILi32EEEEEESJ_SK_SJ_SK_NS1F_6fusion15FusionCallbacksIS1J_NS1M_17LinCombPerRowBiasISJ_fSJ_SJ_fLi16ELNS_15FloatRoundStyleE2EEESI_S1L_JEEES12_NS13_INS14_ILi1ELi4ELi3EEES17_NST_INS5_IJS18_S1K_EEENS5_IJS1K_SB_EEEEEEENS4_39AutoVectorizingCopyWithAssumedAlignmentILi128EEENS4_14SM90_TMA_STOREES1W_S1Y_NS4_9Copy_AtomIJNS4_17SM90_U32x4_STSM_NENS_6half_tEEEEvEEEvvEEEEvNT_6ParamsE)
        /*0020*/ 	.word	0x000000e8
.L_20:


//--------------------- .nv.compat                --------------------------
	.section	.nv.compat,"",@"SHT_CUDA_COMPAT_INFO"
	.align	4
        /*0000*/ 	.byte	0x02, 0x09, 0x01, 0x00, 0x02, 0x02, 0x04, 0x00, 0x02, 0x05, 0x05, 0x00, 0x03, 0x07, 0x01, 0x01
        /*0010*/ 	.byte	0x02, 0x03, 0x01, 0x00, 0x02, 0x06, 0x01, 0x00, 0x04, 0x0b, 0x08, 0x00, 0x00, 0x00, 0x00, 0x00
        /*0020*/ 	.byte	0x00, 0x00, 0x00, 0x00


//--------------------- .nv.info._ZN7cutlass13device_kernelINS_4gemm6kernel13GemmUniversalIN4cute5tupleIJiiiiEEENS1_10collective13CollectiveMmaINS1_37MainloopSm90TmaGmmaWarpSpecializedFP8ILi8ENS5_IJNS4_1CILi1EEESB_SB_EEENS1_35KernelTmaWarpSpecializedCooperativeEEENS5_IJNSA_ILi256EEENSA_ILi128EEENSA_ILi64EEEEEENS_12float_e4m3_tENS5_IJlSB_lEEESJ_SK_NS4_8TiledMMAINS4_8MMA_AtomIJNS4_4SM904GMMA31MMA_64x128x32_F32E4M3E4M3_SS_TNILNSO_7ScaleInE1ELSQ_1EEEEEENS4_6LayoutINS5_IJNSA_ILi2EEESB_SB_EEENS5_IJSB_NSA_ILi0EEESW_EEEEENS5_IJNS4_10UnderscoreESZ_SZ_EEEEENS4_13SM90_TMA_LOADENS4_14ComposedLayoutINS4_7SwizzleILi2ELi4ELi3EEENS4_18smem_ptr_flag_bitsILi8EEENST_INS5_IJNSA_ILi8EEESH_EEENS5_IJSH_SB_EEEEEEEvNS4_8identityES12_S1C_vS1D_EENS_8epilogue10collective18CollectiveEpilogueINS1F_22Sm90TmaWarpSpecializedILi4ELi2ELi16ELb0ELb0EEEJSI_NS5_IJSG_NSA_ILi32EEEEEESJ_SK_SJ_SK_NS1F_6fusion15FusionCallbacksIS1J_NS1M_17LinCombPerRowBiasISJ_fSJ_SJ_fLi16ELNS_15FloatRoundStyleE2EEESI_S1L_JEEES12_NS13_INS14_ILi1ELi4ELi3EEES17_NST_INS5_IJS18_S1K_EEENS5_IJS1K_SB_EEEEEEENS4_39AutoVectorizingCopyWithAssumedAlignmentILi128EEENS4_14SM90_TMA_STOREES1W_S1Y_NS4_9Copy_AtomIJNS4_17SM90_U32x4_STSM_NENS_6half_tEEEEvEEEvvEEEEvNT_6ParamsE --------------------------
	.section	.nv.info._ZN7cutlass13device_kernelINS_4gemm6kernel13GemmUniversalIN4cute5tupleIJiiiiEEENS1_10collective13CollectiveMmaINS1_37MainloopSm90TmaGmmaWarpSpecializedFP8ILi8ENS5_IJNS4_1CILi1EEESB_SB_EEENS1_35KernelTmaWarpSpecializedCooperativeEEENS5_IJNSA_ILi256EEENSA_ILi128EEENSA_ILi64EEEEEENS_12float_e4m3_tENS5_IJlSB_lEEESJ_SK_NS4_8TiledMMAINS4_8MMA_AtomIJNS4_4SM904GMMA31MMA_64x128x32_F32E4M3E4M3_SS_TNILNSO_7ScaleInE1ELSQ_1EEEEEENS4_6LayoutINS5_IJNSA_ILi2EEESB_SB_EEENS5_IJSB_NSA_ILi0EEESW_EEEEENS5_IJNS4_10UnderscoreESZ_SZ_EEEEENS4_13SM90_TMA_LOADENS4_14ComposedLayoutINS4_7SwizzleILi2ELi4ELi3EEENS4_18smem_ptr_flag_bitsILi8EEENST_INS5_IJNSA_ILi8EEESH_EEENS5_IJSH_SB_EEEEEEEvNS4_8identityES12_S1C_vS1D_EENS_8epilogue10collective18CollectiveEpilogueINS1F_22Sm90TmaWarpSpecializedILi4ELi2ELi16ELb0ELb0EEEJSI_NS5_IJSG_NSA_ILi32EEEEEESJ_SK_SJ_SK_NS1F_6fusion15FusionCallbacksIS1J_NS1M_17LinCombPerRowBiasISJ_fSJ_SJ_fLi16ELNS_15FloatRoundStyleE2EEESI_S1L_JEEES12_NS13_INS14_ILi1ELi4ELi3EEES17_NST_INS5_IJS18_S1K_EEENS5_IJS1K_SB_EEEEEEENS4_39AutoVectorizingCopyWithAssumedAlignmentILi128EEENS4_14SM90_TMA_STOREES1W_S1Y_NS4_9Copy_AtomIJNS4_17SM90_U32x4_STSM_NENS_6half_tEEEEvEEEvvEEEEvNT_6ParamsE,"",@"SHT_CUDA_INFO"
	.sectionflags	@""
	.align	4


	//----- nvinfo : EIATTR_CUDA_API_VERSION
	.align		4
        /*0000*/ 	.byte	0x04, 0x37
        /*0002*/ 	.short	(.L_22 - .L_21)
.L_21:
        /*0004*/ 	.word	0x00000082


	//----- nvinfo : EIATTR_KPARAM_INFO
	.align		4
.L_22:
        /*0008*/ 	.byte	0x04, 0x17
        /*000a*/ 	.short	(.L_24 - .L_23)
.L_23:
        /*000c*/ 	.word	0x00000000
        /*0010*/ 	.short	0x0000
        /*0012*/ 	.short	0x0070
        /*0014*/ 	.byte	0x00, 0xf0, 0x01, 0x1c


	//----- nvinfo : EIATTR_SPARSE_MMA_MASK
	.align		4
.L_24:
        /*0018*/ 	.byte	0x03, 0x50
        /*001a*/ 	.short	0x0000


	//----- nvinfo : EIATTR_MAXREG_COUNT
	.align		4
        /*001c*/ 	.byte	0x03, 0x1b
        /*001e*/ 	.short	0x00a8


	//----- nvinfo : EIATTR_NUM_BARRIERS
	.align		4
        /*0020*/ 	.byte	0x02, 0x4c
        /*0022*/ 	.byte	0x02
	.zero		1


	//----- nvinfo : EIATTR_EXTERNS
	.align		4
        /*0024*/ 	.byte	0x04, 0x0f
        /*0026*/ 	.short	(.L_26 - .L_25)


	//   ....[0]....
	.align		4
.L_25:
        /*0028*/ 	.word	index@(__assertfail)


	//----- nvinfo : EIATTR_ANNOTATIONS
	.align		4
.L_26:
        /*002c*/ 	.byte	0x04, 0x55
        /*002e*/ 	.short	(.L_28 - .L_27)


	//   ....[0]....
.L_27:
        /*0030*/ 	.word	0x00000001
        /*0034*/ 	.byte	0x50, 0x0b, 0x00, 0x00, 0x01, 0x00, 0x00, 0x00, 0x70, 0x0b, 0x00, 0x00, 0x01, 0x00, 0x00, 0x00
        /* <DEDUP_REMOVED lines=236> */
        /*0f04*/ 	.byte	0x90, 0xe4, 0x00, 0x00, 0x01, 0x00, 0x00, 0x00, 0xb0, 0xe4, 0x00, 0x00


	//----- nvinfo : EIATTR_MERCURY_ISA_VERSION
	.align		4
.L_28:
        /*0f10*/ 	.byte	0x03, 0x5f
        /*0f12*/ 	.short	0x0101


	//----- nvinfo : EIATTR_INT_WARP_WIDE_INSTR_OFFSETS
	.align		4
        /*0f14*/ 	.byte	0x04, 0x31
        /*0f16*/ 	.short	(.L_30 - .L_29)


	//   ....[0]....
.L_29:
        /*0f18*/ 	.word	0x000009f0


	//   ....[1]....
        /*0f1c*/ 	.word	0x00000a10


	//   ....[2]....
        /*0f20*/ 	.word	0x00000a80


	//----- nvinfo : EIATTR_COOP_GROUP_MASK_REGIDS
	.align		4
.L_30:
        /*0f24*/ 	.byte	0x04, 0x29
        /*0f26*/ 	.short	(.L_32 - .L_31)


	//   ....[0]....
.L_31:
        /*0f28*/ 	.word	0xffffffff


	//   ....[1]....
        /*0f2c*/ 	.word	0xffffffff


	//   ....[2]....
        /*0f30*/ 	.word	0xffffffff


	//   ....[3]....
        /*0f34*/ 	.word	0xffffffff


	//   ....[4]....
        /*0f38*/ 	.word	0xffffffff


	//   ....[5]....
        /*0f3c*/ 	.word	0xffffffff


	//----- nvinfo : EIATTR_COOP_GROUP_INSTR_OFFSETS
	.align		4
.L_32:
        /*0f40*/ 	.byte	0x04, 0x28
        /*0f42*/ 	.short	(.L_34 - .L_33)


	//   ....[0]....
.L_33:
        /*0f44*/ 	.word	0x00000070


	//   ....[1]....
        /*0f48*/ 	.word	0x000000a0


	//   ....[2]....
        /*0f4c*/ 	.word	0x00000460


	//   ....[3]....
        /*0f50*/ 	.word	0x00000730


	//   ....[4]....
        /*0f54*/ 	.word	0x00000910


	//   ....[5]....
        /*0f58*/ 	.word	0x00001900


	//----- nvinfo : EIATTR_REG_RECONFIG
	.align		4
.L_34:
        /*0f5c*/ 	.byte	0x01, 0x54
	.zero		2


	//----- nvinfo : EIATTR_SYSCALL_OFFSETS
	.align		4
        /*0f60*/ 	.byte	0x04, 0x46
        /*0f62*/ 	.short	(.L_36 - .L_35)


	//   ....[0]....
.L_35:
        /*0f64*/ 	.word	0x00005880


	//   ....[1]....
        /*0f68*/ 	.word	0x000059c0


	//----- nvinfo : EIATTR_MBARRIER_INSTR_OFFSETS
	.align		4
.L_36:
        /*0f6c*/ 	.byte	0x04, 0x39
        /*0f6e*/ 	.short	(.L_38 - .L_37)


	//   ....[0]....
.L_37:
        /*0f70*/ 	.word	0x00000610
        /*0f74*/ 	.word	0x000000ff
        /*0f78*/ 	.word	0x00000000
        /*0f7c*/ 	.short	0x0100
        /*0f7e*/ 	.byte	0x08
	.zero		1


	//   ....[1]....
        /*0f80*/ 	.word	0x00000620
        /*0f84*/ 	.word	0x000000ff
        /*0f88*/ 	.word	0x00000040
        /*0f8c*/ 	.short	0x0100
        /*0f8e*/ 	.byte	0x08
	.zero		1


	//   ....[2]....
        /*0f90*/ 	.word	0x00000630
        /*0f94*/ 	.word	0x000000ff
        /*0f98*/ 	.word	0x00000008
        /*0f9c*/ 	.short	0x0100
        /*0f9e*/ 	.byte	0x08
	.zero		1


	//   ....[3]....
        /*0fa0*/ 	.word	0x00000640
        /*0fa4*/ 	.word	0x000000ff
        /*0fa8*/ 	.word	0x00000048
        /*0fac*/ 	.short	0x0100
        /*0fae*/ 	.byte	0x08
	.zero		1


	//   ....[4]....
        /*0fb0*/ 	.word	0x00000650
        /*0fb4*/ 	.word	0x000000ff
        /*0fb8*/ 	.word	0x00000010
        /*0fbc*/ 	.short	0x0100
        /*0fbe*/ 	.byte	0x08
	.zero		1


	//   ....[5]....
        /*0fc0*/ 	.word	0x00000660
        /*0fc4*/ 	.word	0x000000ff
        /*0fc8*/ 	.word	0x00000050
        /*0fcc*/ 	.short	0x0100
        /*0fce*/ 	.byte	0x08
	.zero		1


	//   ....[6]....
        /*0fd0*/ 	.word	0x00000670
        /*0fd4*/ 	.word	0x000000ff
        /*0fd8*/ 	.word	0x00000018
        /*0fdc*/ 	.short	0x0100
        /*0fde*/ 	.byte	0x08
	.zero		1


	//   ....[7]....
        /*0fe0*/ 	.word	0x00000680
        /*0fe4*/ 	.word	0x000000ff
        /*0fe8*/ 	.word	0x00000058
        /*0fec*/ 	.short	0x0100
        /*0fee*/ 	.byte	0x08
	.zero		1


	//   ....[8]....
        /*0ff0*/ 	.word	0x00000690
        /*0ff4*/ 	.word	0x000000ff
        /*0ff8*/ 	.word	0x00000020
        /*0ffc*/ 	.short	0x0100
        /*0ffe*/ 	.byte	0x08
	.zero		1


	//   ....[9]....
        /*1000*/ 	.word	0x000006a0
        /*1004*/ 	.word	0x000000ff
        /*1008*/ 	.word	0x00000060
        /*100c*/ 	.short	0x0100
        /*100e*/ 	.byte	0x08
	.zero		1


	//   ....[10]....
        /*1010*/ 	.word	0x000006b0
        /*1014*/ 	.word	0x000000ff
        /*1018*/ 	.word	0x00000028
        /*101c*/ 	.short	0x0100
        /*101e*/ 	.byte	0x08
	.zero		1


	//   ....[11]....
        /*1020*/ 	.word	0x000006c0
        /*1024*/ 	.word	0x000000ff
        /*1028*/ 	.word	0x00000068
        /*102c*/ 	.short	0x0100
        /*102e*/ 	.byte	0x08
	.zero		1


	//   ....[12]....
        /*1030*/ 	.word	0x000006d0
        /*1034*/ 	.word	0x000000ff
        /*1038*/ 	.word	0x00000030
        /*103c*/ 	.short	0x0100
        /*103e*/ 	.byte	0x08
	.zero		1


	//   ....[13]....
        /*1040*/ 	.word	0x000006e0
        /*1044*/ 	.word	0x000000ff
        /*1048*/ 	.word	0x00000070
        /*104c*/ 	.short	0x0100
        /*104e*/ 	.byte	0x08
	.zero		1


	//   ....[14]....
        /*1050*/ 	.word	0x000006f0
        /*1054*/ 	.word	0x000000ff
        /*1058*/ 	.word	0x00000038
        /*105c*/ 	.short	0x0100
        /*105e*/ 	.byte	0x08
	.zero		1


	//   ....[15]....
        /*1060*/ 	.word	0x00000700
        /*1064*/ 	.word	0x000000ff
        /*1068*/ 	.word	0x00000078
        /*106c*/ 	.short	0x0100
        /*106e*/ 	.byte	0x08
	.zero		1


	//   ....[16]....
        /*1070*/ 	.word	0x00000870
        /*1074*/ 	.word	0x000000ff
        /*1078*/ 	.word	0x00000080
        /*107c*/ 	.short	0x0100
        /*107e*/ 	.byte	0x08
	.zero		1


	//   ....[17]....
        /*1080*/ 	.word	0x00000880
        /*1084*/ 	.word	0x000000ff
        /*1088*/ 	.word	0x000000a0
        /*108c*/ 	.short	0x0100
        /*108e*/ 	.byte	0x08
	.zero		1


	//   ....[18]....
        /*1090*/ 	.word	0x00000890
        /*1094*/ 	.word	0x000000ff
        /*1098*/ 	.word	0x00000088
        /*109c*/ 	.short	0x0100
        /*109e*/ 	.byte	0x08
	.zero		1


	//   ....[19]....
        /*10a0*/ 	.word	0x000008a0
        /*10a4*/ 	.word	0x000000ff
        /*10a8*/ 	.word	0x000000a8
        /*10ac*/ 	.short	0x0100
        /*10ae*/ 	.byte	0x08
	.zero		1


	//   ....[20]....
        /*10b0*/ 	.word	0x000008b0
        /*10b4*/ 	.word	0x000000ff
        /*10b8*/ 	.word	0x00000090
        /*10bc*/ 	.short	0x0100
        /*10be*/ 	.byte	0x08
	.zero		1


	//   ....[21]....
        /*10c0*/ 	.word	0x000008c0
        /*10c4*/ 	.word	0x000000ff
        /*10c8*/ 	.word	0x000000b0
        /*10cc*/ 	.short	0x0100
        /*10ce*/ 	.byte	0x08
	.zero		1


	//   ....[22]....
        /*10d0*/ 	.word	0x000008d0
        /*10d4*/ 	.word	0x000000ff
        /*10d8*/ 	.word	0x00000098
        /*10dc*/ 	.short	0x0100
        /*10de*/ 	.byte	0x08
	.zero		1


	//   ....[23]....
        /*10e0*/ 	.word	0x000008e0
        /*10e4*/ 	.word	0x000000ff
        /*10e8*/ 	.word	0x000000b8
        /*10ec*/ 	.short	0x0100
        /*10ee*/ 	.byte	0x08
	.zero		1


	//   ....[24]....
        /*10f0*/ 	.word	0x00000ae0
        /*10f4*/ 	.word	0x000000ff
        /*10f8*/ 	.word	0x000000c0
        /*10fc*/ 	.short	0x0100
        /*10fe*/ 	.byte	0x08
	.zero		1


	//   ....[25]....
        /*1100*/ 	.word	0x00000b40
        /*1104*/ 	.word	0x000000ff
        /*1108*/ 	.word	0x000000c8
        /*110c*/ 	.short	0x0100
        /*110e*/ 	.byte	0x08
	.zero		1


	//   ....[26]....
        /*1110*/ 	.word	0x00002180
        /*1114*/ 	.word	0x000000ff
        /*1118*/ 	.word	0x00000000
        /*111c*/ 	.short	0x010a
        /*111e*/ 	.byte	0x04
	.zero		1


	//   ....[27]....
        /*1120*/ 	.word	0x000021c0
        /*1124*/ 	.word	0x000000ff
        /*1128*/ 	.word	0x00000000
        /*112c*/ 	.short	0x010a
        /*112e*/ 	.byte	0x04
	.zero		1


	//   ....[28]....
        /*1130*/ 	.word	0x000035d0
        /*1134*/ 	.word	0x000000ff
        /*1138*/ 	.word	0x00000000
        /*113c*/ 	.short	0x010a
        /*113e*/ 	.byte	0x06
	.zero		1


	//   ....[29]....
        /*1140*/ 	.word	0x00003610
        /*1144*/ 	.word	0x000000ff
        /*1148*/ 	.word	0x00000000
        /*114c*/ 	.short	0x010a
        /*114e*/ 	.byte	0x06
	.zero		1


	//   ....[30]....
        /*1150*/ 	.word	0x00004700
        /*1154*/ 	.word	0x000000ff
        /*1158*/ 	.word	0x00000000
        /*115c*/ 	.short	0x0101
        /*115e*/ 	.byte	0x05
	.zero		1


	//   ....[31]....
        /*1160*/ 	.word	0x000056e0
        /*1164*/ 	.word	0x000000ff
        /*1168*/ 	.word	0x00000000
        /*116c*/ 	.short	0x0101
        /*116e*/ 	.byte	0x04
	.zero		1


	//   ....[32]....
        /*1170*/ 	.word	0x00006570
        /*1174*/ 	.word	0x0000001b
        /*1178*/ 	.word	0x00000080
        /*117c*/ 	.short	0x010a
        /*117e*/ 	.byte	0x3f
	.zero		1


	//   ....[33]....
        /*1180*/ 	.word	0x00006890
        /*1184*/ 	.word	0x00000008
        /*1188*/ 	.word	0x00000000
        /*118c*/ 	.short	0x0101
        /*118e*/ 	.byte	0x3f
	.zero		1


	//   ....[34]....
        /*1190*/ 	.word	0x000070b0
        /*1194*/ 	.word	0x0000001a
        /*1198*/ 	.word	0x00000080
        /*119c*/ 	.short	0x010a
        /*119e*/ 	.byte	0x3f
	.zero		1


	//   ....[35]....
        /*11a0*/ 	.word	0x000072e0
        /*11a4*/ 	.word	0x0000000f
        /*11a8*/ 	.word	0x00000000
        /*11ac*/ 	.short	0x0101
        /*11ae*/ 	.byte	0x3f
	.zero		1


	//   ....[36]....
        /*11b0*/ 	.word	0x00007a20
        /*11b4*/ 	.word	0x00000014
        /*11b8*/ 	.word	0x00000080
        /*11bc*/ 	.short	0x010a
        /*11be*/ 	.byte	0x3f
	.zero		1


	//   ....[37]....
        /*11c0*/ 	.word	0x00007c50
        /*11c4*/ 	.word	0x0000000f
        /*11c8*/ 	.word	0x00000000
        /*11cc*/ 	.short	0x0101
        /*11ce*/ 	.byte	0x3f
	.zero		1


	//   ....[38]....
        /*11d0*/ 	.word	0x00008370
        /*11d4*/ 	.word	0x00000013
        /*11d8*/ 	.word	0x00000080
        /*11dc*/ 	.short	0x010a
        /*11de*/ 	.byte	0x3f
	.zero		1


	//   ....[39]....
        /*11e0*/ 	.word	0x000085f0
        /*11e4*/ 	.word	0x00000013
        /*11e8*/ 	.word	0x00000000
        /*11ec*/ 	.short	0x0101
        /*11ee*/ 	.byte	0x3f
	.zero		1


	//   ....[40]....
        /*11f0*/ 	.word	0x00008df0
        /*11f4*/ 	.word	0x00000011
        /*11f8*/ 	.word	0x00000080
        /*11fc*/ 	.short	0x010a
        /*11fe*/ 	.byte	0x3f
	.zero		1


	//   ....[41]....
        /*1200*/ 	.word	0x00009070
        /*1204*/ 	.word	0x00000011
        /*1208*/ 	.word	0x00000000
        /*120c*/ 	.short	0x0101
        /*120e*/ 	.byte	0x3f
	.zero		1


	//   ....[42]....
        /*1210*/ 	.word	0x000097a0
        /*1214*/ 	.word	0x00000011
        /*1218*/ 	.word	0x00000080
        /*121c*/ 	.short	0x010a
        /*121e*/ 	.byte	0x3f
	.zero		1


	//   ....[43]....
        /*1220*/ 	.word	0x00009a20
        /*1224*/ 	.word	0x00000011
        /*1228*/ 	.word	0x00000000
        /*122c*/ 	.short	0x0101
        /*122e*/ 	.byte	0x3f
	.zero		1


	//   ....[44]....
        /*1230*/ 	.word	0x0000a250
        /*1234*/ 	.word	0x00000011
        /*1238*/ 	.word	0x00000080
        /*123c*/ 	.short	0x010a
        /*123e*/ 	.byte	0x3f
	.zero		1


	//   ....[45]....
        /*1240*/ 	.word	0x0000a4d0
        /*1244*/ 	.word	0x00000011
        /*1248*/ 	.word	0x00000000
        /*124c*/ 	.short	0x0101
        /*124e*/ 	.byte	0x3f
	.zero		1


	//   ....[46]....
        /*1250*/ 	.word	0x0000ac00
        /*1254*/ 	.word	0x00000014
        /*1258*/ 	.word	0x00000080
        /*125c*/ 	.short	0x010a
        /*125e*/ 	.byte	0x3f
	.zero		1


	//   ....[47]....
        /*1260*/ 	.word	0x0000ae60
        /*1264*/ 	.word	0x00000009
        /*1268*/ 	.word	0x00000000
        /*126c*/ 	.short	0x0101
        /*126e*/ 	.byte	0x3f
	.zero		1


	//   ....[48]....
        /*1270*/ 	.word	0x0000c4e0
        /*1274*/ 	.word	0x000000ff
        /*1278*/ 	.word	0x000000c8
        /*127c*/ 	.short	0x010a
        /*127e*/ 	.byte	0x04
	.zero		1


	//   ....[49]....
        /*1280*/ 	.word	0x0000c8e0
        /*1284*/ 	.word	0x000000ff
        /*1288*/ 	.word	0x000000a0
        /*128c*/ 	.short	0x010a
        /*128e*/ 	.byte	0x0d
	.zero		1


	//   ....[50]....
        /*1290*/ 	.word	0x0000c9d0
        /*1294*/ 	.word	0x000000ff
        /*1298*/ 	.word	0x00000080
        /*129c*/ 	.short	0x010b
        /*129e*/ 	.byte	0x0d
	.zero		1


	//   ....[51]....
        /*12a0*/ 	.word	0x0000ca30
        /*12a4*/ 	.word	0x000000ff
        /*12a8*/ 	.word	0x00000000
        /*12ac*/ 	.short	0x0101
        /*12ae*/ 	.byte	0x10
	.zero		1


	//   ....[52]....
        /*12b0*/ 	.word	0x0000ca60
        /*12b4*/ 	.word	0x000000ff
        /*12b8*/ 	.word	0x000000a8
        /*12bc*/ 	.short	0x010a
        /*12be*/ 	.byte	0x0d
	.zero		1


	//   ....[53]....
        /*12c0*/ 	.word	0x0000cb70
        /*12c4*/ 	.word	0x000000ff
        /*12c8*/ 	.word	0x00000088
        /*12cc*/ 	.short	0x010b
        /*12ce*/ 	.byte	0x0d
	.zero		1


	//   ....[54]....
        /*12d0*/ 	.word	0x0000cbe0
        /*12d4*/ 	.word	0x000000ff
        /*12d8*/ 	.word	0x00000000
        /*12dc*/ 	.short	0x0101
        /*12de*/ 	.byte	0x14
	.zero		1


	//   ....[55]....
        /*12e0*/ 	.word	0x0000cc10
        /*12e4*/ 	.word	0x000000ff
        /*12e8*/ 	.word	0x000000b0
        /*12ec*/ 	.short	0x010a
        /*12ee*/ 	.byte	0x0d
	.zero		1


	//   ....[56]....
        /*12f0*/ 	.word	0x0000cd10
        /*12f4*/ 	.word	0x000000ff
        /*12f8*/ 	.word	0x00000090
        /*12fc*/ 	.short	0x010b
        /*12fe*/ 	.byte	0x0d
	.zero		1


	//   ....[57]....
        /*1300*/ 	.word	0x0000cd70
        /*1304*/ 	.word	0x000000ff
        /*1308*/ 	.word	0x00000000
        /*130c*/ 	.short	0x0101
        /*130e*/ 	.byte	0x17
	.zero		1


	//   ....[58]....
        /*1310*/ 	.word	0x0000cda0
        /*1314*/ 	.word	0x000000ff
        /*1318*/ 	.word	0x000000b8
        /*131c*/ 	.short	0x010a
        /*131e*/ 	.byte	0x0d
	.zero		1


	//   ....[59]....
        /*1320*/ 	.word	0x0000cea0
        /*1324*/ 	.word	0x000000ff
        /*1328*/ 	.word	0x00000098
        /*132c*/ 	.short	0x010b
        /*132e*/ 	.byte	0x0d
	.zero		1


	//   ....[60]....
        /*1330*/ 	.word	0x0000cf10
        /*1334*/ 	.word	0x000000ff
        /*1338*/ 	.word	0x00000000
        /*133c*/ 	.short	0x0101
        /*133e*/ 	.byte	0x1d
	.zero		1


	//   ....[61]....
        /*1340*/ 	.word	0x0000cf50
        /*1344*/ 	.word	0x000000ff
        /*1348*/ 	.word	0x000000a0
        /*134c*/ 	.short	0x010a
        /*134e*/ 	.byte	0x0d
	.zero		1


	//   ....[62]....
        /*1350*/ 	.word	0x0000d040
        /*1354*/ 	.word	0x000000ff
        /*1358*/ 	.word	0x00000080
        /*135c*/ 	.short	0x010b
        /*135e*/ 	.byte	0x0d
	.zero		1


	//   ....[63]....
        /*1360*/ 	.word	0x0000d080
        /*1364*/ 	.word	0x000000ff
        /*1368*/ 	.word	0x00000000
        /*136c*/ 	.short	0x0101
        /*136e*/ 	.byte	0x10
	.zero		1


	//   ....[64]....
        /*1370*/ 	.word	0x0000d0b0
        /*1374*/ 	.word	0x000000ff
        /*1378*/ 	.word	0x000000a8
        /*137c*/ 	.short	0x010a
        /*137e*/ 	.byte	0x0d
	.zero		1


	//   ....[65]....
        /*1380*/ 	.word	0x0000d1b0
        /*1384*/ 	.word	0x000000ff
        /*1388*/ 	.word	0x00000088
        /*138c*/ 	.short	0x010b
        /*138e*/ 	.byte	0x0d
	.zero		1


	//   ....[66]....
        /*1390*/ 	.word	0x0000d1f0
        /*1394*/ 	.word	0x000000ff
        /*1398*/ 	.word	0x00000000
        /*139c*/ 	.short	0x0101
        /*139e*/ 	.byte	0x14
	.zero		1


	//   ....[67]....
        /*13a0*/ 	.word	0x0000d230
        /*13a4*/ 	.word	0x000000ff
        /*13a8*/ 	.word	0x000000b0
        /*13ac*/ 	.short	0x010a
        /*13ae*/ 	.byte	0x0d
	.zero		1


	//   ....[68]....
        /*13b0*/ 	.word	0x0000d310
        /*13b4*/ 	.word	0x000000ff
        /*13b8*/ 	.word	0x00000090
        /*13bc*/ 	.short	0x010b
        /*13be*/ 	.byte	0x0d
	.zero		1


	//   ....[69]....
        /*13c0*/ 	.word	0x0000d350
        /*13c4*/ 	.word	0x000000ff
        /*13c8*/ 	.word	0x00000000
        /*13cc*/ 	.short	0x0101
        /*13ce*/ 	.byte	0x17
	.zero		1


	//   ....[70]....
        /*13d0*/ 	.word	0x0000d380
        /*13d4*/ 	.word	0x000000ff
        /*13d8*/ 	.word	0x000000b8
        /*13dc*/ 	.short	0x010a
        /*13de*/ 	.byte	0x0d
	.zero		1


	//   ....[71]....
        /*13e0*/ 	.word	0x0000d480
        /*13e4*/ 	.word	0x000000ff
        /*13e8*/ 	.word	0x00000098
        /*13ec*/ 	.short	0x010b
        /*13ee*/ 	.byte	0x0d
	.zero		1


	//   ....[72]....
        /*13f0*/ 	.word	0x0000d4d0
        /*13f4*/ 	.word	0x000000ff
        /*13f8*/ 	.word	0x00000000
        /*13fc*/ 	.short	0x0101
        /*13fe*/ 	.byte	0x1d
	.zero		1


	//   ....[73]....
        /*1400*/ 	.word	0x0000dc00
        /*1404*/ 	.word	0x00000000
        /*1408*/ 	.word	0x000000a0
        /*140c*/ 	.short	0x010a
        /*140e*/ 	.byte	0x3f
	.zero		1


	//   ....[74]....
        /*1410*/ 	.word	0x0000dc40
        /*1414*/ 	.word	0x00000000
        /*1418*/ 	.word	0x000000a8
        /*141c*/ 	.short	0x010a
        /*141e*/ 	.byte	0x3f
	.zero		1


	//   ....[75]....
        /*1420*/ 	.word	0x0000dc80
        /*1424*/ 	.word	0x00000000
        /*1428*/ 	.word	0x000000b0
        /*142c*/ 	.short	0x010a
        /*142e*/ 	.byte	0x3f
	.zero		1


	//   ....[76]....
        /*1430*/ 	.word	0x0000dce0
        /*1434*/ 	.word	0x00000000
        /*1438*/ 	.word	0x000000b8
        /*143c*/ 	.short	0x010a
        /*143e*/ 	.byte	0x3f
	.zero		1


	//   ....[77]....
        /*1440*/ 	.word	0x0000e020
        /*1444*/ 	.word	0x0000000a
        /*1448*/ 	.word	0x00000040
        /*144c*/ 	.short	0x010a
        /*144e*/ 	.byte	0x3f
	.zero		1


	//   ....[78]....
        /*1450*/ 	.word	0x0000e430
        /*1454*/ 	.word	0x00000003
        /*1458*/ 	.word	0x000000c8
        /*145c*/ 	.short	0x0101
        /*145e*/ 	.byte	0x3f
	.zero		1


	//   ....[79]....
        /*1460*/ 	.word	0x0000eb90
        /*1464*/ 	.word	0x00000007
        /*1468*/ 	.word	0x00000000
        /*146c*/ 	.short	0x010a
        /*146e*/ 	.byte	0x3f
	.zero		1


	//   ....[80]....
        /*1470*/ 	.word	0x0000ec10
        /*1474*/ 	.word	0x00000009
        /*1478*/ 	.word	0x00000000
        /*147c*/ 	.short	0x010a
        /*147e*/ 	.byte	0x3f
	.zero		1


	//   ....[81]....
        /*1480*/ 	.word	0x0000eca0
        /*1484*/ 	.word	0x00000006
        /*1488*/ 	.word	0x00000000
        /*148c*/ 	.short	0x010a
        /*148e*/ 	.byte	0x3f
	.zero		1


	//   ....[82]....
        /*1490*/ 	.word	0x0000ed30
        /*1494*/ 	.word	0x00000009
        /*1498*/ 	.word	0x00000000
        /*149c*/ 	.short	0x010a
        /*149e*/ 	.byte	0x3f
	.zero		1


	//   ....[83]....
        /*14a0*/ 	.word	0x0000edc0
        /*14a4*/ 	.word	0x00000006
        /*14a8*/ 	.word	0x00000000
        /*14ac*/ 	.short	0x010a
        /*14ae*/ 	.byte	0x3f
	.zero		1


	//   ....[84]....
        /*14b0*/ 	.word	0x0000ee50
        /*14b4*/ 	.word	0x00000009
        /*14b8*/ 	.word	0x00000000
        /*14bc*/ 	.short	0x010a
        /*14be*/ 	.byte	0x3f
	.zero		1


	//   ....[85]....
        /*14c0*/ 	.word	0x0000eee0
        /*14c4*/ 	.word	0x00000006
        /*14c8*/ 	.word	0x00000000
        /*14cc*/ 	.short	0x010a
        /*14ce*/ 	.byte	0x3f
	.zero		1


	//   ....[86]....
        /*14d0*/ 	.word	0x0000ef70
        /*14d4*/ 	.word	0x00000003
        /*14d8*/ 	.word	0x00000000
        /*14dc*/ 	.short	0x010a
        /*14de*/ 	.byte	0x3f
	.zero		1


	//   ....[87]....
        /*14e0*/ 	.word	0x0000efe0
        /*14e4*/ 	.word	0x00000003
        /*14e8*/ 	.word	0x00000000
        /*14ec*/ 	.short	0x010a
        /*14ee*/ 	.byte	0x3f
	.zero		1


	//   ....[88]....
        /*14f0*/ 	.word	0x0000f040
        /*14f4*/ 	.word	0x00000004
        /*14f8*/ 	.word	0x00000000
        /*14fc*/ 	.short	0x010a
        /*14fe*/ 	.byte	0x3f
	.zero		1


	//   ....[89]....
        /*1500*/ 	.word	0x0000f090
        /*1504*/ 	.word	0x0000001b
        /*1508*/ 	.word	0x00000080
        /*150c*/ 	.short	0x010a
        /*150e*/ 	.byte	0x3f
	.zero		1


	//   ....[90]....
        /*1510*/ 	.word	0x0000f0e0
        /*1514*/ 	.word	0x0000001a
        /*1518*/ 	.word	0x00000080
        /*151c*/ 	.short	0x010a
        /*151e*/ 	.byte	0x3f
	.zero		1


	//   ....[91]....
        /*1520*/ 	.word	0x0000f130
        /*1524*/ 	.word	0x00000014
        /*1528*/ 	.word	0x00000080
        /*152c*/ 	.short	0x010a
        /*152e*/ 	.byte	0x3f
	.zero		1


	//   ....[92]....
        /*1530*/ 	.word	0x0000f180
        /*1534*/ 	.word	0x00000013
        /*1538*/ 	.word	0x00000080
        /*153c*/ 	.short	0x010a
        /*153e*/ 	.byte	0x3f
	.zero		1


	//   ....[93]....
        /*1540*/ 	.word	0x0000f1d0
        /*1544*/ 	.word	0x00000011
        /*1548*/ 	.word	0x00000080
        /*154c*/ 	.short	0x010a
        /*154e*/ 	.byte	0x3f
	.zero		1


	//   ....[94]....
        /*1550*/ 	.word	0x0000f220
        /*1554*/ 	.word	0x00000011
        /*1558*/ 	.word	0x00000080
        /*155c*/ 	.short	0x010a
        /*155e*/ 	.byte	0x3f
	.zero		1


	//   ....[95]....
        /*1560*/ 	.word	0x0000f270
        /*1564*/ 	.word	0x00000011
        /*1568*/ 	.word	0x00000080
        /*156c*/ 	.short	0x010a
        /*156e*/ 	.byte	0x3f
	.zero		1


	//   ....[96]....
        /*1570*/ 	.word	0x0000f2c0
        /*1574*/ 	.word	0x00000014
        /*1578*/ 	.word	0x00000080
        /*157c*/ 	.short	0x010a
        /*157e*/ 	.byte	0x3f
	.zero		1


	//   ....[97]....
        /*1580*/ 	.word	0x0000f320
        /*1584*/ 	.word	0x00000005
        /*1588*/ 	.word	0x000000c8
        /*158c*/ 	.short	0x010a
        /*158e*/ 	.byte	0x3f
	.zero		1


	//   ....[98]....
        /*1590*/ 	.word	0x0000f380
        /*1594*/ 	.word	0x00000003
        /*1598*/ 	.word	0x000000a0
        /*159c*/ 	.short	0x010a
        /*159e*/ 	.byte	0x3f
	.zero		1


	//   ....[99]....
        /*15a0*/ 	.word	0x0000f3e0
        /*15a4*/ 	.word	0x00000003
        /*15a8*/ 	.word	0x000000a8
        /*15ac*/ 	.short	0x010a
        /*15ae*/ 	.byte	0x3f
	.zero		1


	//   ....[100]....
        /*15b0*/ 	.word	0x0000f440
        /*15b4*/ 	.word	0x00000003
        /*15b8*/ 	.word	0x000000b0
        /*15bc*/ 	.short	0x010a
        /*15be*/ 	.byte	0x3f
	.zero		1


	//   ....[101]....
        /*15c0*/ 	.word	0x0000f4a0
        /*15c4*/ 	.word	0x00000003
        /*15c8*/ 	.word	0x000000b8
        /*15cc*/ 	.short	0x010a
        /*15ce*/ 	.byte	0x3f
	.zero		1


	//   ....[102]....
        /*15d0*/ 	.word	0x0000f500
        /*15d4*/ 	.word	0x00000003
        /*15d8*/ 	.word	0x000000a0
        /*15dc*/ 	.short	0x010a
        /*15de*/ 	.byte	0x3f
	.zero		1


	//   ....[103]....
        /*15e0*/ 	.word	0x0000f560
        /*15e4*/ 	.word	0x00000003
        /*15e8*/ 	.word	0x000000a8
        /*15ec*/ 	.short	0x010a
        /*15ee*/ 	.byte	0x3f
	.zero		1


	//   ....[104]....
        /*15f0*/ 	.word	0x0000f5c0
        /*15f4*/ 	.word	0x00000003
        /*15f8*/ 	.word	0x000000b0
        /*15fc*/ 	.short	0x010a
        /*15fe*/ 	.byte	0x3f
	.zero		1


	//   ....[105]....
        /*1600*/ 	.word	0x0000f620
        /*1604*/ 	.word	0x00000003
        /*1608*/ 	.word	0x000000b8
        /*160c*/ 	.short	0x010a
        /*160e*/ 	.byte	0x3f
	.zero		1


	//   ....[106]....
        /*1610*/ 	.word	0x0000f670
        /*1614*/ 	.word	0x00000000
        /*1618*/ 	.word	0x000000a0
        /*161c*/ 	.short	0x010a
        /*161e*/ 	.byte	0x3f
	.zero		1


	//   ....[107]....
        /*1620*/ 	.word	0x0000f6c0
        /*1624*/ 	.word	0x00000000
        /*1628*/ 	.word	0x000000a8
        /*162c*/ 	.short	0x010a
        /*162e*/ 	.byte	0x3f
	.zero		1


	//   ....[108]....
        /*1630*/ 	.word	0x0000f710
        /*1634*/ 	.word	0x00000000
        /*1638*/ 	.word	0x000000b0
        /*163c*/ 	.short	0x010a
        /*163e*/ 	.byte	0x3f
	.zero		1


	//   ....[109]....
        /*1640*/ 	.word	0x0000f7e0
        /*1644*/ 	.word	0x0000000a
        /*1648*/ 	.word	0x00000040
        /*164c*/ 	.short	0x010a
        /*164e*/ 	.byte	0x3f
	.zero		1


	//   ....[110]....
        /*1650*/ 	.word	0x0000f8b0
        /*1654*/ 	.word	0x00000007
        /*1658*/ 	.word	0x00000000
        /*165c*/ 	.short	0x010a
        /*165e*/ 	.byte	0x3f
	.zero		1


	//   ....[111]....
        /*1660*/ 	.word	0x0000f900
        /*1664*/ 	.word	0x00000009
        /*1668*/ 	.word	0x00000000
        /*166c*/ 	.short	0x010a
        /*166e*/ 	.byte	0x3f
	.zero		1


	//   ....[112]....
        /*1670*/ 	.word	0x0000f950
        /*1674*/ 	.word	0x00000006
        /*1678*/ 	.word	0x00000000
        /*167c*/ 	.short	0x010a
        /*167e*/ 	.byte	0x3f
	.zero		1


	//   ....[113]....
        /*1680*/ 	.word	0x0000f9a0
        /*1684*/ 	.word	0x00000009
        /*1688*/ 	.word	0x00000000
        /*168c*/ 	.short	0x010a
        /*168e*/ 	.byte	0x3f
	.zero		1


	//   ....[114]....
        /*1690*/ 	.word	0x0000f9f0
        /*1694*/ 	.word	0x00000006
        /*1698*/ 	.word	0x00000000
        /*169c*/ 	.short	0x010a
        /*169e*/ 	.byte	0x3f
	.zero		1


	//   ....[115]....
        /*16a0*/ 	.word	0x0000fa40
        /*16a4*/ 	.word	0x00000009
        /*16a8*/ 	.word	0x00000000
        /*16ac*/ 	.short	0x010a
        /*16ae*/ 	.byte	0x3f
	.zero		1


	//   ....[116]....
        /*16b0*/ 	.word	0x0000fa90
        /*16b4*/ 	.word	0x00000006
        /*16b8*/ 	.word	0x00000000
        /*16bc*/ 	.short	0x010a
        /*16be*/ 	.byte	0x3f
	.zero		1


	//----- nvinfo : EIATTR_NUM_MBARRIERS
	.align		4
.L_38:
        /*16c0*/ 	.byte	0x03, 0x38
        /*16c2*/ 	.short	0x001a


	//----- nvinfo : EIATTR_EXIT_INSTR_OFFSETS
	.align		4
        /*16c4*/ 	.byte	0x04, 0x1c
        /*16c6*/ 	.short	(.L_40 - .L_39)


	//   ....[0]....
.L_39:
        /*16c8*/ 	.word	0x00000c10


	//   ....[1]....
        /*16cc*/ 	.word	0x000014f0


	//   ....[2]....
        /*16d0*/ 	.word	0x0000bd60


	//   ....[3]....
        /*16d4*/ 	.word	0x0000c3e0


	//   ....[4]....
        /*16d8*/ 	.word	0x0000c470


	//   ....[5]....
        /*16dc*/ 	.word	0x0000dd30


	//   ....[6]....
        /*16e0*/ 	.word	0x0000efc0


	//----- nvinfo : EIATTR_MAX_THREADS
	.align		4
.L_40:
        /*16e4*/ 	.byte	0x04, 0x05
        /*16e6*/ 	.short	(.L_42 - .L_41)
.L_41:
        /*16e8*/ 	.word	0x00000180
        /*16ec*/ 	.word	0x00000001
        /*16f0*/ 	.word	0x00000001


	//----- nvinfo : EIATTR_CRS_STACK_SIZE
	.align		4
.L_42:
        /*16f4*/ 	.byte	0x04, 0x1e
        /*16f6*/ 	.short	(.L_44 - .L_43)
.L_43:
        /*16f8*/ 	.word	0x00000000


	//----- nvinfo : EIATTR_CBANK_PARAM_SIZE
	.align		4
.L_44:
        /*16fc*/ 	.byte	0x03, 0x19
        /*16fe*/ 	.short	0x0770


	//----- nvinfo : EIATTR_PARAM_CBANK
	.align		4
        /*1700*/ 	.byte	0x04, 0x0a
        /*1702*/ 	.short	(.L_46 - .L_45)
	.align		4
.L_45:
        /*1704*/ 	.word	index@(.nv.constant0._ZN7cutlass13device_kernelINS_4gemm6kernel13GemmUniversalIN4cute5tupleIJiiiiEEENS1_10collective13CollectiveMmaINS1_37MainloopSm90TmaGmmaWarpSpecializedFP8ILi8ENS5_IJNS4_1CILi1EEESB_SB_EEENS1_35KernelTmaWarpSpecializedCooperativeEEENS5_IJNSA_ILi256EEENSA_ILi128EEENSA_ILi64EEEEEENS_12float_e4m3_tENS5_IJlSB_lEEESJ_SK_NS4_8TiledMMAINS4_8MMA_AtomIJNS4_4SM904GMMA31MMA_64x128x32_F32E4M3E4M3_SS_TNILNSO_7ScaleInE1ELSQ_1EEEEEENS4_6LayoutINS5_IJNSA_ILi2EEESB_SB_EEENS5_IJSB_NSA_ILi0EEESW_EEEEENS5_IJNS4_10UnderscoreESZ_SZ_EEEEENS4_13SM90_TMA_LOADENS4_14ComposedLayoutINS4_7SwizzleILi2ELi4ELi3EEENS4_18smem_ptr_flag_bitsILi8EEENST_INS5_IJNSA_ILi8EEESH_EEENS5_IJSH_SB_EEEEEEEvNS4_8identityES12_S1C_vS1D_EENS_8epilogue10collective18CollectiveEpilogueINS1F_22Sm90TmaWarpSpecializedILi4ELi2ELi16ELb0ELb0EEEJSI_NS5_IJSG_NSA_ILi32EEEEEESJ_SK_SJ_SK_NS1F_6fusion15FusionCallbacksIS1J_NS1M_17LinCombPerRowBiasISJ_fSJ_SJ_fLi16ELNS_15FloatRoundStyleE2EEESI_S1L_JEEES12_NS13_INS14_ILi1ELi4ELi3EEES17_NST_INS5_IJS18_S1K_EEENS5_IJS1K_SB_EEEEEEENS4_39AutoVectorizingCopyWithAssumedAlignmentILi128EEENS4_14SM90_TMA_STOREES1W_S1Y_NS4_9Copy_AtomIJNS4_17SM90_U32x4_STSM_NENS_6half_tEEEEvEEEvvEEEEvNT_6ParamsE)
        /*1708*/ 	.short	0x0210
        /*170a*/ 	.short	0x0770


	//----- nvinfo : EIATTR_SW_WAR
	.align		4
.L_46:
        /*170c*/ 	.byte	0x04, 0x36
        /*170e*/ 	.short	(.L_48 - .L_47)
.L_47:
        /*1710*/ 	.word	0x00000008
.L_48:


//--------------------- .nv.callgraph             --------------------------
	.section	.nv.callgraph,"",@"SHT_CUDA_CALLGRAPH"
	.align	4
	.sectionentsize	8
	.align		4
        /*0000*/ 	.word	0x00000000
	.align		4
        /*0004*/ 	.word	0xffffffff
	.align		4
        /*0008*/ 	.word	index@(_ZN7cutlass13device_kernelINS_4gemm6kernel13GemmUniversalIN4cute5tupleIJiiiiEEENS1_10collective13CollectiveMmaINS1_37MainloopSm90TmaGmmaWarpSpecializedFP8ILi8ENS5_IJNS4_1CILi1EEESB_SB_EEENS1_35KernelTmaWarpSpecializedCooperativeEEENS5_IJNSA_ILi256EEENSA_ILi128EEENSA_ILi64EEEEEENS_12float_e4m3_tENS5_IJlSB_lEEESJ_SK_NS4_8TiledMMAINS4_8MMA_AtomIJNS4_4SM904GMMA31MMA_64x128x32_F32E4M3E4M3_SS_TNILNSO_7ScaleInE1ELSQ_1EEEEEENS4_6LayoutINS5_IJNSA_ILi2EEESB_SB_EEENS5_IJSB_NSA_ILi0EEESW_EEEEENS5_IJNS4_10UnderscoreESZ_SZ_EEEEENS4_13SM90_TMA_LOADENS4_14ComposedLayoutINS4_7SwizzleILi2ELi4ELi3EEENS4_18smem_ptr_flag_bitsILi8EEENST_INS5_IJNSA_ILi8EEESH_EEENS5_IJSH_SB_EEEEEEEvNS4_8identityES12_S1C_vS1D_EENS_8epilogue10collective18CollectiveEpilogueINS1F_22Sm90TmaWarpSpecializedILi4ELi2ELi16ELb0ELb0EEEJSI_NS5_IJSG_NSA_ILi32EEEEEESJ_SK_SJ_SK_NS1F_6fusion15FusionCallbacksIS1J_NS1M_17LinCombPerRowBiasISJ_fSJ_SJ_fLi16ELNS_15FloatRoundStyleE2EEESI_S1L_JEEES12_NS13_INS14_ILi1ELi4ELi3EEES17_NST_INS5_IJS18_S1K_EEENS5_IJS1K_SB_EEEEEEENS4_39AutoVectorizingCopyWithAssumedAlignmentILi128EEENS4_14SM90_TMA_STOREES1W_S1Y_NS4_9Copy_AtomIJNS4_17SM90_U32x4_STSM_NENS_6half_tEEEEvEEEvvEEEEvNT_6ParamsE)
	.align		4
        /*000c*/ 	.word	index@(__assertfail)
	.align		4
        /*0010*/ 	.word	0x00000000
	.align		4
        /*0014*/ 	.word	0xfffffffe
	.align		4
        /*0018*/ 	.word	0x00000000
	.align		4
        /*001c*/ 	.word	0xfffffffd
	.align		4
        /*0020*/ 	.word	0x00000000
	.align		4
        /*0024*/ 	.word	0xfffffffc


//--------------------- .nv.constant4             --------------------------
	.section	.nv.constant4,"a",@progbits
	.align	8
	.align		8
.nv.constant4:
        /*0000*/ 	.dword	__assertfail
	.align		8
        /*0008*/ 	.dword	__unnamed_1
	.align		8
        /*0010*/ 	.dword	__unnamed_2
	.align		8
        /*0018*/ 	.dword	_ZN39_INTERNAL_0e752af9_4_k_cu_2eaef30d_33704cuda3std3__45__cpo5beginE
	.align		8
        /*0020*/ 	.dword	_ZN39_INTERNAL_0e752af9_4_k_cu_2eaef30d_33704cuda3std3__45__cpo3endE
	.align		8
        /*0028*/ 	.dword	_ZN39_INTERNAL_0e752af9_4_k_cu_2eaef30d_33704cuda3std3__45__cpo6cbeginE
	.align		8
        /*0030*/ 	.dword	_ZN39_INTERNAL_0e752af9_4_k_cu_2eaef30d_33704cuda3std3__45__cpo4cendE
	.align		8
        /*0038*/ 	.dword	_ZN39_INTERNAL_0e752af9_4_k_cu_2eaef30d_33704cuda3std3__441_GLOBAL__N__0e752af9_4_k_cu_2eaef30d_33706ignoreE
	.align		8
        /*0040*/ 	.dword	_ZN39_INTERNAL_0e752af9_4_k_cu_2eaef30d_33704cuda3std3__419piecewise_constructE
	.align		8
        /*0048*/ 	.dword	_ZN39_INTERNAL_0e752af9_4_k_cu_2eaef30d_33704cuda3std3__48in_placeE
	.align		8
        /*0050*/ 	.dword	_ZN39_INTERNAL_0e752af9_4_k_cu_2eaef30d_33704cuda3std6ranges3__45__cpo4swapE
	.align		8
        /*0058*/ 	.dword	_ZN39_INTERNAL_0e752af9_4_k_cu_2eaef30d_33704cuda3std6ranges3__45__cpo9iter_moveE
	.align		8
        /*0060*/ 	.dword	_ZN39_INTERNAL_0e752af9_4_k_cu_2eaef30d_33704cute7productE
	.align		8
        /*0068*/ 	.dword	_ZN39_INTERNAL_0e752af9_4_k_cu_2eaef30d_33704cute1_E
	.align		8
        /*0070*/ 	.dword	$str$24
	.align		8
        /*0078*/ 	.dword	$str$25


//--------------------- .text._ZN7cutlass13device_kernelINS_4gemm6kernel13GemmUniversalIN4cute5tupleIJiiiiEEENS1_10collective13CollectiveMmaINS1_37MainloopSm90TmaGmmaWarpSpecializedFP8ILi8ENS5_IJNS4_1CILi1EEESB_SB_EEENS1_35KernelTmaWarpSpecializedCooperativeEEENS5_IJNSA_ILi256EEENSA_ILi128EEENSA_ILi64EEEEEENS_12float_e4m3_tENS5_IJlSB_lEEESJ_SK_NS4_8TiledMMAINS4_8MMA_AtomIJNS4_4SM904GMMA31MMA_64x128x32_F32E4M3E4M3_SS_TNILNSO_7ScaleInE1ELSQ_1EEEEEENS4_6LayoutINS5_IJNSA_ILi2EEESB_SB_EEENS5_IJSB_NSA_ILi0EEESW_EEEEENS5_IJNS4_10UnderscoreESZ_SZ_EEEEENS4_13SM90_TMA_LOADENS4_14ComposedLayoutINS4_7SwizzleILi2ELi4ELi3EEENS4_18smem_ptr_flag_bitsILi8EEENST_INS5_IJNSA_ILi8EEESH_EEENS5_IJSH_SB_EEEEEEEvNS4_8identityES12_S1C_vS1D_EENS_8epilogue10collective18CollectiveEpilogueINS1F_22Sm90TmaWarpSpecializedILi4ELi2ELi16ELb0ELb0EEEJSI_NS5_IJSG_NSA_ILi32EEEEEESJ_SK_SJ_SK_NS1F_6fusion15FusionCallbacksIS1J_NS1M_17LinCombPerRowBiasISJ_fSJ_SJ_fLi16ELNS_15FloatRoundStyleE2EEESI_S1L_JEEES12_NS13_INS14_ILi1ELi4ELi3EEES17_NST_INS5_IJS18_S1K_EEENS5_IJS1K_SB_EEEEEEENS4_39AutoVectorizingCopyWithAssumedAlignmentILi128EEENS4_14SM90_TMA_STOREES1W_S1Y_NS4_9Copy_AtomIJNS4_17SM90_U32x4_STSM_NENS_6half_tEEEEvEEEvvEEEEvNT_6ParamsE --------------------------
	.section	.text._ZN7cutlass13device_kernelINS_4gemm6kernel13GemmUniversalIN4cute5tupleIJiiiiEEENS1_10collective13CollectiveMmaINS1_37MainloopSm90TmaGmmaWarpSpecializedFP8ILi8ENS5_IJNS4_1CILi1EEESB_SB_EEENS1_35KernelTmaWarpSpecializedCooperativeEEENS5_IJNSA_ILi256EEENSA_ILi128EEENSA_ILi64EEEEEENS_12float_e4m3_tENS5_IJlSB_lEEESJ_SK_NS4_8TiledMMAINS4_8MMA_AtomIJNS4_4SM904GMMA31MMA_64x128x32_F32E4M3E4M3_SS_TNILNSO_7ScaleInE1ELSQ_1EEEEEENS4_6LayoutINS5_IJNSA_ILi2EEESB_SB_EEENS5_IJSB_NSA_ILi0EEESW_EEEEENS5_IJNS4_10UnderscoreESZ_SZ_EEEEENS4_13SM90_TMA_LOADENS4_14ComposedLayoutINS4_7SwizzleILi2ELi4ELi3EEENS4_18smem_ptr_flag_bitsILi8EEENST_INS5_IJNSA_ILi8EEESH_EEENS5_IJSH_SB_EEEEEEEvNS4_8identityES12_S1C_vS1D_EENS_8epilogue10collective18CollectiveEpilogueINS1F_22Sm90TmaWarpSpecializedILi4ELi2ELi16ELb0ELb0EEEJSI_NS5_IJSG_NSA_ILi32EEEEEESJ_SK_SJ_SK_NS1F_6fusion15FusionCallbacksIS1J_NS1M_17LinCombPerRowBiasISJ_fSJ_SJ_fLi16ELNS_15FloatRoundStyleE2EEESI_S1L_JEEES12_NS13_INS14_ILi1ELi4ELi3EEES17_NST_INS5_IJS18_S1K_EEENS5_IJS1K_SB_EEEEEEENS4_39AutoVectorizingCopyWithAssumedAlignmentILi128EEENS4_14SM90_TMA_STOREES1W_S1Y_NS4_9Copy_AtomIJNS4_17SM90_U32x4_STSM_NENS_6half_tEEEEvEEEvvEEEEvNT_6ParamsE,"ax",@progbits
	.align	128
.text._ZN7cutlass13device_kernelINS_4gemm6kernel13GemmUniversalIN4cute5tupleIJiiiiEEENS1_10collective13CollectiveMmaINS1_37MainloopSm90TmaGmmaWarpSpecializedFP8ILi8ENS5_IJNS4_1CILi1EEESB_SB_EEENS1_35KernelTmaWarpSpecializedCooperativeEEENS5_IJNSA_ILi256EEENSA_ILi128EEENSA_ILi64EEEEEENS_12float_e4m3_tENS5_IJlSB_lEEESJ_SK_NS4_8TiledMMAINS4_8MMA_AtomIJNS4_4SM904GMMA31MMA_64x128x32_F32E4M3E4M3_SS_TNILNSO_7ScaleInE1ELSQ_1EEEEEENS4_6LayoutINS5_IJNSA_ILi2EEESB_SB_EEENS5_IJSB_NSA_ILi0EEESW_EEEEENS5_IJNS4_10UnderscoreESZ_SZ_EEEEENS4_13SM90_TMA_LOADENS4_14ComposedLayoutINS4_7SwizzleILi2ELi4ELi3EEENS4_18smem_ptr_flag_bitsILi8EEENST_INS5_IJNSA_ILi8EEESH_EEENS5_IJSH_SB_EEEEEEEvNS4_8identityES12_S1C_vS1D_EENS_8epilogue10collective18CollectiveEpilogueINS1F_22Sm90TmaWarpSpecializedILi4ELi2ELi16ELb0ELb0EEEJSI_NS5_IJSG_NSA_ILi32EEEEEESJ_SK_SJ_SK_NS1F_6fusion15FusionCallbacksIS1J_NS1M_17LinCombPerRowBiasISJ_fSJ_SJ_fLi16ELNS_15FloatRoundStyleE2EEESI_S1L_JEEES12_NS13_INS14_ILi1ELi4ELi3EEES17_NST_INS5_IJS18_S1K_EEENS5_IJS1K_SB_EEEEEEENS4_39AutoVectorizingCopyWithAssumedAlignmentILi128EEENS4_14SM90_TMA_STOREES1W_S1Y_NS4_9Copy_AtomIJNS4_17SM90_U32x4_STSM_NENS_6half_tEEEEvEEEvvEEEEvNT_6ParamsE:
        .type           _ZN7cutlass13device_kernelINS_4gemm6kernel13GemmUniversalIN4cute5tupleIJiiiiEEENS1_10collective13CollectiveMmaINS1_37MainloopSm90TmaGmmaWarpSpecializedFP8ILi8ENS5_IJNS4_1CILi1EEESB_SB_EEENS1_35KernelTmaWarpSpecializedCooperativeEEENS5_IJNSA_ILi256EEENSA_ILi128EEENSA_ILi64EEEEEENS_12float_e4m3_tENS5_IJlSB_lEEESJ_SK_NS4_8TiledMMAINS4_8MMA_AtomIJNS4_4SM904GMMA31MMA_64x128x32_F32E4M3E4M3_SS_TNILNSO_7ScaleInE1ELSQ_1EEEEEENS4_6LayoutINS5_IJNSA_ILi2EEESB_SB_EEENS5_IJSB_NSA_ILi0EEESW_EEEEENS5_IJNS4_10UnderscoreESZ_SZ_EEEEENS4_13SM90_TMA_LOADENS4_14ComposedLayoutINS4_7SwizzleILi2ELi4ELi3EEENS4_18smem_ptr_flag_bitsILi8EEENST_INS5_IJNSA_ILi8EEESH_EEENS5_IJSH_SB_EEEEEEEvNS4_8identityES12_S1C_vS1D_EENS_8epilogue10collective18CollectiveEpilogueINS1F_22Sm90TmaWarpSpecializedILi4ELi2ELi16ELb0ELb0EEEJSI_NS5_IJSG_NSA_ILi32EEEEEESJ_SK_SJ_SK_NS1F_6fusion15FusionCallbacksIS1J_NS1M_17LinCombPerRowBiasISJ_fSJ_SJ_fLi16ELNS_15FloatRoundStyleE2EEESI_S1L_JEEES12_NS13_INS14_ILi1ELi4ELi3EEES17_NST_INS5_IJS18_S1K_EEENS5_IJS1K_SB_EEEEEEENS4_39AutoVectorizingCopyWithAssumedAlignmentILi128EEENS4_14SM90_TMA_STOREES1W_S1Y_NS4_9Copy_AtomIJNS4_17SM90_U32x4_STSM_NENS_6half_tEEEEvEEEvvEEEEvNT_6ParamsE,@function
        .size           _ZN7cutlass13device_kernelINS_4gemm6kernel13GemmUniversalIN4cute5tupleIJiiiiEEENS1_10collective13CollectiveMmaINS1_37MainloopSm90TmaGmmaWarpSpecializedFP8ILi8ENS5_IJNS4_1CILi1EEESB_SB_EEENS1_35KernelTmaWarpSpecializedCooperativeEEENS5_IJNSA_ILi256EEENSA_ILi128EEENSA_ILi64EEEEEENS_12float_e4m3_tENS5_IJlSB_lEEESJ_SK_NS4_8TiledMMAINS4_8MMA_AtomIJNS4_4SM904GMMA31MMA_64x128x32_F32E4M3E4M3_SS_TNILNSO_7ScaleInE1ELSQ_1EEEEEENS4_6LayoutINS5_IJNSA_ILi2EEESB_SB_EEENS5_IJSB_NSA_ILi0EEESW_EEEEENS5_IJNS4_10UnderscoreESZ_SZ_EEEEENS4_13SM90_TMA_LOADENS4_14ComposedLayoutINS4_7SwizzleILi2ELi4ELi3EEENS4_18smem_ptr_flag_bitsILi8EEENST_INS5_IJNSA_ILi8EEESH_EEENS5_IJSH_SB_EEEEEEEvNS4_8identityES12_S1C_vS1D_EENS_8epilogue10collective18CollectiveEpilogueINS1F_22Sm90TmaWarpSpecializedILi4ELi2ELi16ELb0ELb0EEEJSI_NS5_IJSG_NSA_ILi32EEEEEESJ_SK_SJ_SK_NS1F_6fusion15FusionCallbacksIS1J_NS1M_17LinCombPerRowBiasISJ_fSJ_SJ_fLi16ELNS_15FloatRoundStyleE2EEESI_S1L_JEEES12_NS13_INS14_ILi1ELi4ELi3EEES17_NST_INS5_IJS18_S1K_EEENS5_IJS1K_SB_EEEEEEENS4_39AutoVectorizingCopyWithAssumedAlignmentILi128EEENS4_14SM90_TMA_STOREES1W_S1Y_NS4_9Copy_AtomIJNS4_17SM90_U32x4_STSM_NENS_6half_tEEEEvEEEvvEEEEvNT_6ParamsE,(.L_x_274 - _ZN7cutlass13device_kernelINS_4gemm6kernel13GemmUniversalIN4cute5tupleIJiiiiEEENS1_10collective13CollectiveMmaINS1_37MainloopSm90TmaGmmaWarpSpecializedFP8ILi8ENS5_IJNS4_1CILi1EEESB_SB_EEENS1_35KernelTmaWarpSpecializedCooperativeEEENS5_IJNSA_ILi256EEENSA_ILi128EEENSA_ILi64EEEEEENS_12float_e4m3_tENS5_IJlSB_lEEESJ_SK_NS4_8TiledMMAINS4_8MMA_AtomIJNS4_4SM904GMMA31MMA_64x128x32_F32E4M3E4M3_SS_TNILNSO_7ScaleInE1ELSQ_1EEEEEENS4_6LayoutINS5_IJNSA_ILi2EEESB_SB_EEENS5_IJSB_NSA_ILi0EEESW_EEEEENS5_IJNS4_10UnderscoreESZ_SZ_EEEEENS4_13SM90_TMA_LOADENS4_14ComposedLayoutINS4_7SwizzleILi2ELi4ELi3EEENS4_18smem_ptr_flag_bitsILi8EEENST_INS5_IJNSA_ILi8EEESH_EEENS5_IJSH_SB_EEEEEEEvNS4_8identityES12_S1C_vS1D_EENS_8epilogue10collective18CollectiveEpilogueINS1F_22Sm90TmaWarpSpecializedILi4ELi2ELi16ELb0ELb0EEEJSI_NS5_IJSG_NSA_ILi32EEEEEESJ_SK_SJ_SK_NS1F_6fusion15FusionCallbacksIS1J_NS1M_17LinCombPerRowBiasISJ_fSJ_SJ_fLi16ELNS_15FloatRoundStyleE2EEESI_S1L_JEEES12_NS13_INS14_ILi1ELi4ELi3EEES17_NST_INS5_IJS18_S1K_EEENS5_IJS1K_SB_EEEEEEENS4_39AutoVectorizingCopyWithAssumedAlignmentILi128EEENS4_14SM90_TMA_STOREES1W_S1Y_NS4_9Copy_AtomIJNS4_17SM90_U32x4_STSM_NENS_6half_tEEEEvEEEvvEEEEvNT_6ParamsE)
        .other          _ZN7cutlass13device_kernelINS_4gemm6kernel13GemmUniversalIN4cute5tupleIJiiiiEEENS1_10collective13CollectiveMmaINS1_37MainloopSm90TmaGmmaWarpSpecializedFP8ILi8ENS5_IJNS4_1CILi1EEESB_SB_EEENS1_35KernelTmaWarpSpecializedCooperativeEEENS5_IJNSA_ILi256EEENSA_ILi128EEENSA_ILi64EEEEEENS_12float_e4m3_tENS5_IJlSB_lEEESJ_SK_NS4_8TiledMMAINS4_8MMA_AtomIJNS4_4SM904GMMA31MMA_64x128x32_F32E4M3E4M3_SS_TNILNSO_7ScaleInE1ELSQ_1EEEEEENS4_6LayoutINS5_IJNSA_ILi2EEESB_SB_EEENS5_IJSB_NSA_ILi0EEESW_EEEEENS5_IJNS4_10UnderscoreESZ_SZ_EEEEENS4_13SM90_TMA_LOADENS4_14ComposedLayoutINS4_7SwizzleILi2ELi4ELi3EEENS4_18smem_ptr_flag_bitsILi8EEENST_INS5_IJNSA_ILi8EEESH_EEENS5_IJSH_SB_EEEEEEEvNS4_8identityES12_S1C_vS1D_EENS_8epilogue10collective18CollectiveEpilogueINS1F_22Sm90TmaWarpSpecializedILi4ELi2ELi16ELb0ELb0EEEJSI_NS5_IJSG_NSA_ILi32EEEEEESJ_SK_SJ_SK_NS1F_6fusion15FusionCallbacksIS1J_NS1M_17LinCombPerRowBiasISJ_fSJ_SJ_fLi16ELNS_15FloatRoundStyleE2EEESI_S1L_JEEES12_NS13_INS14_ILi1ELi4ELi3EEES17_NST_INS5_IJS18_S1K_EEENS5_IJS1K_SB_EEEEEEENS4_39AutoVectorizingCopyWithAssumedAlignmentILi128EEENS4_14SM90_TMA_STOREES1W_S1Y_NS4_9Copy_AtomIJNS4_17SM90_U32x4_STSM_NENS_6half_tEEEEvEEEvvEEEEvNT_6ParamsE,@"STO_CUDA_ENTRY STV_DEFAULT"
_ZN7cutlass13device_kernelINS_4gemm6kernel13GemmUniversalIN4cute5tupleIJiiiiEEENS1_10collective13CollectiveMmaINS1_37MainloopSm90TmaGmmaWarpSpecializedFP8ILi8ENS5_IJNS4_1CILi1EEESB_SB_EEENS1_35KernelTmaWarpSpecializedCooperativeEEENS5_IJNSA_ILi256EEENSA_ILi128EEENSA_ILi64EEEEEENS_12float_e4m3_tENS5_IJlSB_lEEESJ_SK_NS4_8TiledMMAINS4_8MMA_AtomIJNS4_4SM904GMMA31MMA_64x128x32_F32E4M3E4M3_SS_TNILNSO_7ScaleInE1ELSQ_1EEEEEENS4_6LayoutINS5_IJNSA_ILi2EEESB_SB_EEENS5_IJSB_NSA_ILi0EEESW_EEEEENS5_IJNS4_10UnderscoreESZ_SZ_EEEEENS4_13SM90_TMA_LOADENS4_14ComposedLayoutINS4_7SwizzleILi2ELi4ELi3EEENS4_18smem_ptr_flag_bitsILi8EEENST_INS5_IJNSA_ILi8EEESH_EEENS5_IJSH_SB_EEEEEEEvNS4_8identityES12_S1C_vS1D_EENS_8epilogue10collective18CollectiveEpilogueINS1F_22Sm90TmaWarpSpecializedILi4ELi2ELi16ELb0ELb0EEEJSI_NS5_IJSG_NSA_ILi32EEEEEESJ_SK_SJ_SK_NS1F_6fusion15FusionCallbacksIS1J_NS1M_17LinCombPerRowBiasISJ_fSJ_SJ_fLi16ELNS_15FloatRoundStyleE2EEESI_S1L_JEEES12_NS13_INS14_ILi1ELi4ELi3EEES17_NST_INS5_IJS18_S1K_EEENS5_IJS1K_SB_EEEEEEENS4_39AutoVectorizingCopyWithAssumedAlignmentILi128EEENS4_14SM90_TMA_STOREES1W_S1Y_NS4_9Copy_AtomIJNS4_17SM90_U32x4_STSM_NENS_6half_tEEEEvEEEvvEEEEvNT_6ParamsE:
[----:B------:R-:W1:Y:S02]  /*0000*/  LDC R1, c[0x0][0x28] ;  /* 0x00000a00ff017b82 */ /* 0x000e640000000800 */
[----:B-1----:R-:W-:Y:S01]  /*0010*/  IADD3 R1, R1, -0xe8, RZ ;  /* 0xffffff1801017810 */ /* 0x002fe20007ffe0ff */
[----:B------:R-:W1:Y:S05]  /*0020*/  S2R R4, SR_TID.X ;  /* 0x0000000000047919 */ /* 0x000e6a0000002100 */
[----:B------:R-:W2:Y:S01]  /*0030*/  LDC.64 R2, c[0x0][0x588] ;  /* 0x00016200ff027b82 */ /* 0x000ea20000000a00 */
[----:B------:R-:W-:Y:S01]  /*0040*/  ELECT P0, URZ, PT ;  /* 0x00000000003f782f */ /* 0x000fe20003800000 */
[----:B------:R-:W-:Y:S01]  /*0050*/  BSSY B0, `(.L_x_0) ;  /* 0x000001a000007945 */ /* 0x000fe20003800000 */
[----:B-1----:R-:W-:-:S05]  /*0060*/  SHF.R.U32.HI R8, RZ, 0x5, R4 ;  /* 0x00000005ff087819 */ /* 0x002fca0000011604 */
[----:B------:R-:W1:Y:S02]  /*0070*/  SHFL.IDX PT, R0, R8, RZ, 0x1f ;  /* 0x00001fff08007589 */ /* 0x000e6400000e0000 */
[----:B-1----:R-:W-:Y:S02]  /*0080*/  R2UR UR42, R0 ;  /* 0x00000000002a72ca */ /* 0x002fe400000e0000 */
[----:B------:R-:W-:-:S06]  /*0090*/  SHF.R.U32.HI R0, RZ, 0x7, R4 ;  /* 0x00000007ff007819 */ /* 0x000fcc0000011604 */
[----:B------:R-:W1:Y:S05]  /*00a0*/  SHFL.IDX PT, R0, R0, RZ, 0x1f ;  /* 0x00001fff00007589 */ /* 0x000e6a00000e0000 */
[----:B------:R-:W-:Y:S02]  /*00b0*/  USHF.R.S32.HI UR4, URZ, 0x1f, UR42 ;  /* 0x0000001f3f047899 */ /* 0x000fe4000801142a */
[----:B------:R-:W-:Y:S02]  /*00c0*/  ISETP.NE.OR P0, PT, RZ, UR42, !P0 ;  /* 0x0000002aff007c0c */ /* 0x000fe4000c705670 */
[----:B------:R-:W-:-:S04]  /*00d0*/  ULEA.HI UR4, UR4, UR42, URZ, 0x2 ;  /* 0x0000002a04047291 */ /* 0x000fc8000f8f103f */
[----:B------:R-:W-:-:S04]  /*00e0*/  ULOP3.LUT UR4, UR4, 0xfffffffc, URZ, 0xc0, !UPT ;  /* 0xfffffffc04047892 */ /* 0x000fc8000f8ec03f */
[----:B------:R-:W-:-:S03]  /*00f0*/  UIADD3 UR42, UR42, -UR4, URZ ;  /* 0x800000042a2a7290 */ /* 0x000fc6000fffe03f */
[----:B--2---:R-:W-:Y:S09]  /*0100*/  @P0 BRA `(.L_x_1) ;  /* 0x0000000000380947 */ /* 0x004ff20003800000 */
[----:B------:R-:W-:Y:S02]  /*0110*/  ULDC.64 UR4, c[0x0][0x198] ;  /* 0x0000660000047ab9 */ /* 0x000fe40000000a00 */
[----:B------:R-:W-:Y:S02]  /*0120*/  UIADD3 UR6, UP0, UR4, 0xf0, URZ ;  /* 0x000000f004067890 */ /* 0x000fe4000ff1e03f */
[----:B------:R-:W-:Y:S02]  /*0130*/  UIADD3 UR8, UP1, UR4, 0x1f0, URZ ;  /* 0x000001f004087890 */ /* 0x000fe4000ff3e03f */
[----:B------:R-:W-:Y:S02]  /*0140*/  UIADD3 UR10, UP2, UR4, 0x3f0, URZ ;  /* 0x000003f0040a7890 */ /* 0x000fe4000ff5e03f */
[----:B------:R-:W-:Y:S02]  /*0150*/  UIADD3 UR4, UP3, UR4, 0x4f0, URZ ;  /* 0x000004f004047890 */ /* 0x000fe4000ff7e03f */
[----:B------:R-:W-:-:S02]  /*0160*/  UIADD3.X UR7, URZ, UR5, URZ, UP0, !UPT ;  /* 0x000000053f077290 */ /* 0x000fc400087fe43f */
[----:B------:R-:W-:Y:S02]  /*0170*/  UIADD3.X UR9, URZ, UR5, URZ, UP1, !UPT ;  /* 0x000000053f097290 */ /* 0x000fe40008ffe43f */
[----:B------:R-:W-:Y:S02]  /*0180*/  UIADD3.X UR11, URZ, UR5, URZ, UP2, !UPT ;  /* 0x000000053f0b7290 */ /* 0x000fe400097fe43f */
[----:B------:R-:W-:-:S03]  /*0190*/  UIADD3.X UR5, URZ, UR5, URZ, UP3, !UPT ;  /* 0x000000053f057290 */ /* 0x000fc60009ffe43f */
[----:B------:R2:W-:Y:S02]  /*01a0*/  UTMACCTL.PF [UR6] ;  /* 0x00000000060079b9 */ /* 0x0005e40008040000 */
[----:B------:R2:W-:Y:S02]  /*01b0*/  UTMACCTL.PF [UR8] ;  /* 0x00000000080079b9 */ /* 0x0005e40008040000 */
[----:B------:R2:W-:Y:S02]  /*01c0*/  UTMACCTL.PF [UR10] ;  /* 0x000000000a0079b9 */ /* 0x0005e40008040000 */
[----:B------:R2:W-:Y:S02]  /*01d0*/  UTMACCTL.PF [UR4] ;  /* 0x00000000040079b9 */ /* 0x0005e40008040000 */
[----:B--2---:R-:W-:Y:S01]  /*01e0*/  NOP ;  /* 0x0000000000007918 */ /* 0x004fe20000000000 */
.L_x_1:
[----:B------:R-:W-:Y:S05]  /*01f0*/  BSYNC B0 ;  /* 0x0000000000007941 */ /* 0x000fea0003800000 */
.L_x_0:
[----:B------:R-:W-:Y:S01]  /*0200*/  ULDC.64 UR6, c[0x0][0x590] ;  /* 0x0001640000067ab9 */ /* 0x000fe20000000a00 */
[----:B-1----:R-:W-:Y:S01]  /*0210*/  R2UR UR4, R0 ;  /* 0x00000000000472ca */ /* 0x002fe200000e0000 */
[----:B------:R-:W-:Y:S01]  /*0220*/  ULDC.64 UR56, c[0x0][0x208] ;  /* 0x0000820000387ab9 */ /* 0x000fe20000000a00 */
[----:B------:R-:W-:Y:S01]  /*0230*/  ISETP.NE.U32.AND P2, PT, RZ, UR6, PT ;  /* 0x00000006ff007c0c */ /* 0x000fe2000bf45070 */
[----:B------:R-:W-:Y:S01]  /*0240*/  IMAD.MOV.U32 R4, RZ, RZ, R2 ;  /* 0x000000ffff047224 */ /* 0x000fe200078e0002 */
[----:B------:R-:W-:Y:S02]  /*0250*/  PRMT R6, RZ, 0x7610, R6 ;  /* 0x00007610ff067816 */ /* 0x000fe40000000006 */
[----:B------:R-:W-:Y:S02]  /*0260*/  ISETP.NE.AND.EX P1, PT, RZ, UR7, PT, P2 ;  /* 0x00000007ff007c0c */ /* 0x000fe4000bf25320 */
[----:B------:R-:W-:-:S11]  /*0270*/  MOV R5, R3 ;  /* 0x0000000300057202 */ /* 0x000fd60000000f00 */
[----:B------:R-:W-:Y:S05]  /*0280*/  @P1 BRA `(.L_x_2) ;  /* 0x0000000000301947 */ /* 0x000fea0003800000 */
[----:B------:R-:W-:Y:S02]  /*0290*/  ULDC.64 UR8, c[0x0][0x588] ;  /* 0x0001620000087ab9 */ /* 0x000fe40000000a00 */
[----:B------:R-:W-:-:S04]  /*02a0*/  ISETP.NE.U32.AND P0, PT, RZ, UR8, PT ;  /* 0x00000008ff007c0c */ /* 0x000fc8000bf05070 */
[----:B------:R-:W-:-:S13]  /*02b0*/  ISETP.NE.AND.EX P0, PT, RZ, UR9, PT, P0 ;  /* 0x00000009ff007c0c */ /* 0x000fda000bf05300 */
[----:B------:R-:W-:Y:S05]  /*02c0*/  @!P0 BRA `(.L_x_3) ;  /* 0x0000000000108947 */ /* 0x000fea0003800000 */
[----:B------:R-:W2:Y:S01]  /*02d0*/  LDG.E R0, desc[UR56][R4.64] ;  /* 0x0000003804007981 */ /* 0x000ea2000c1e1900 */
[----:B------:R-:W-:Y:S01]  /*02e0*/  IMAD.MOV.U32 R6, RZ, RZ, 0x1 ;  /* 0x00000001ff067424 */ /* 0x000fe200078e00ff */
[----:B--2---:R-:W-:Y:S01]  /*02f0*/  FSETP.NEU.AND P3, PT, R0, RZ, PT ;  /* 0x000000ff0000720b */ /* 0x004fe20003f6d000 */
[----:B------:R-:W-:-:S12]  /*0300*/  BRA `(.L_x_2) ;  /* 0x0000000000107947 */ /* 0x000fd80003800000 */
.L_x_3:
[----:B------:R-:W-:Y:S01]  /*0310*/  ULDC UR5, c[0x0][0x580] ;  /* 0x0001600000057ab9 */ /* 0x000fe20000000800 */
[----:B------:R-:W-:Y:S02]  /*0320*/  MOV R6, 0x1 ;  /* 0x0000000100067802 */ /* 0x000fe40000000f00 */
[----:B------:R-:W-:Y:S02]  /*0330*/  CS2R R4, SRZ ;  /* 0x0000000000047805 */ /* 0x000fe4000001ff00 */
[----:B------:R-:W-:-:S13]  /*0340*/  FSETP.NEU.AND P3, PT, RZ, UR5, PT ;  /* 0x00000005ff007c0b */ /* 0x000fda000bf6d000 */
.L_x_2:
[----:B------:R-:W-:Y:S01]  /*0350*/  ISETP.NE.U32.AND P0, PT, R4, RZ, PT ;  /* 0x000000ff0400720c */ /* 0x000fe20003f05070 */
[----:B------:R-:W-:Y:S01]  /*0360*/  IMAD.MOV.U32 R0, RZ, RZ, 0x1 ;  /* 0x00000001ff007424 */ /* 0x000fe200078e00ff */
[----:B------:R-:W-:Y:S02]  /*0370*/  ISETP.NE.AND.EX P2, PT, RZ, UR7, PT, P2 ;  /* 0x00000007ff007c0c */ /* 0x000fe4000bf45320 */
[----:B------:R-:W-:-:S13]  /*0380*/  ISETP.NE.AND.EX P0, PT, R5, RZ, PT, P0 ;  /* 0x000000ff0500720c */ /* 0x000fda0003f05300 */
[----:B------:R-:W-:Y:S05]  /*0390*/  @P0 BRA P2, `(.L_x_4) ;  /* 0x0000000000300947 */ /* 0x000fea0001000000 */
[----:B------:R-:W-:Y:S02]  /*03a0*/  ISETP.NE.U32.AND P2, PT, RZ, UR6, PT ;  /* 0x00000006ff007c0c */ /* 0x000fe4000bf45070 */
[----:B------:R-:W-:Y:S02]  /*03b0*/  ISETP.NE.U32.AND P0, PT, R4, RZ, PT ;  /* 0x000000ff0400720c */ /* 0x000fe40003f05070 */
[----:B------:R-:W-:Y:S02]  /*03c0*/  ISETP.NE.AND.EX P2, PT, RZ, UR7, PT, P2 ;  /* 0x00000007ff007c0c */ /* 0x000fe4000bf45320 */
[----:B------:R-:W-:Y:S02]  /*03d0*/  PRMT R0, R6, 0x9910, RZ ;  /* 0x0000991006007816 */ /* 0x000fe400000000ff */
[----:B------:R-:W-:Y:S02]  /*03e0*/  ISETP.NE.AND.EX P0, PT, R5, RZ, PT, P0 ;  /* 0x000000ff0500720c */ /* 0x000fe40003f05300 */
[----:B------:R-:W-:-:S02]  /*03f0*/  ISETP.NE.AND P4, PT, R0, RZ, PT ;  /* 0x000000ff0000720c */ /* 0x000fc40003f85270 */
[----:B------:R-:W-:Y:S02]  /*0400*/  SEL R5, RZ, 0xffffffff, P3 ;  /* 0xffffffffff057807 */ /* 0x000fe40001800000 */
[----:B------:R-:W-:-:S04]  /*0410*/  SEL R0, RZ, 0xffffffff, P0 ;  /* 0xffffffffff007807 */ /* 0x000fc80000000000 */
[----:B------:R-:W-:-:S04]  /*0420*/  @P2 SEL R5, R0, R5, !P4 ;  /* 0x0000000500052207 */ /* 0x000fc80006000000 */
[----:B------:R-:W-:-:S04]  /*0430*/  LOP3.LUT R5, R5, 0x1, RZ, 0xc0, !PT ;  /* 0x0000000105057812 */ /* 0x000fc800078ec0ff */
[----:B------:R-:W-:-:S04]  /*0440*/  ISETP.NE.U32.AND P0, PT, R5, 0x1, PT ;  /* 0x000000010500780c */ /* 0x000fc80003f05070 */
[----:B------:R-:W-:-:S09]  /*0450*/  SEL R0, RZ, 0x1, !P0 ;  /* 0x00000001ff007807 */ /* 0x000fd20004000000 */
.L_x_4:
[----:B------:R-:W1:Y:S01]  /*0460*/  SHFL.IDX PT, R4, R8, RZ, 0x1f ;  /* 0x00001fff08047589 */ /* 0x000e6200000e0000 */
[----:B------:R-:W-:Y:S02]  /*0470*/  UISETP.NE.AND UP0, UPT, UR42, URZ, UPT ;  /* 0x0000003f2a00728c */ /* 0x000fe4000bf05270 */
[----:B------:R-:W-:Y:S02]  /*0480*/  UIADD3 UR9, UR4, -0x1, URZ ;  /* 0xffffffff04097890 */ /* 0x000fe4000fffe03f */
[----:B------:R-:W-:Y:S02]  /*0490*/  UP2UR UR43, UPR, URZ, 0x1 ;  /* 0x000000013f2b7883 */ /* 0x000fe40008000000 */
[----:B------:R-:W-:Y:S02]  /*04a0*/  UISETP.EQ.OR UP0, UPT, UR42, 0x3, !UP0 ;  /* 0x000000032a00788c */ /* 0x000fe4000c702670 */
[----:B------:R-:W-:Y:S02]  /*04b0*/  UISETP.GE.U32.AND UP1, UPT, UR9, 0x2, UPT ;  /* 0x000000020900788c */ /* 0x000fe4000bf26070 */
[----:B------:R-:W-:-:S04]  /*04c0*/  UISETP.EQ.AND UP0, UPT, UR4, URZ, UP0 ;  /* 0x0000003f0400728c */ /* 0x000fc80008702270 */
[----:B------:R-:W-:Y:S02]  /*04d0*/  USEL UR41, URZ, 0x1, !UP0 ;  /* 0x000000013f297887 */ /* 0x000fe4000c000000 */
[----:B------:R-:W-:Y:S02]  /*04e0*/  UISETP.NE.AND UP0, UPT, UR4, URZ, UPT ;  /* 0x0000003f0400728c */ /* 0x000fe4000bf05270 */
[----:B------:R-:W-:Y:S01]  /*04f0*/  USEL UR41, UR41, 0x2, UP1 ;  /* 0x0000000229297887 */ /* 0x000fe20008800000 */
[----:B-1----:R-:W-:-:S13]  /*0500*/  ISETP.NE.AND P0, PT, R4, RZ, PT ;  /* 0x000000ff0400720c */ /* 0x002fda0003f05270 */
[----:B------:R-:W-:Y:S05]  /*0510*/  @P0 BRA `(.L_x_5) ;  /* 0x0000000000840947 */ /* 0x000fea0003800000 */
[----:B------:R-:W-:Y:S01]  /*0520*/  ELECT P0, URZ, PT ;  /* 0x00000000003f782f */ /* 0x000fe20003800000 */
[----:B------:R-:W-:-:S12]  /*0530*/  BSSY B0, `(.L_x_5) ;  /* 0x000001f000007945 */ /* 0x000fd80003800000 */
[----:B------:R-:W-:Y:S05]  /*0540*/  @!P0 BRA `(.L_x_6) ;  /* 0x0000000000748947 */ /* 0x000fea0003800000 */
[----:B------:R-:W1:Y:S01]  /*0550*/  S2UR UR8, SR_CgaCtaId ;  /* 0x00000000000879c3 */ /* 0x000e620000008800 */
[----:B------:R-:W-:Y:S01]  /*0560*/  UMOV UR4, 0x400 ;  /* 0x0000040000047882 */ /* 0x000fe20000000000 */
[----:B------:R-:W-:Y:S01]  /*0570*/  UMOV UR5, 0x1 ;  /* 0x0000000100057882 */ /* 0x000fe20000000000 */
[----:B------:R-:W-:Y:S02]  /*0580*/  UMOV UR6, 0x100 ;  /* 0x0000010000067882 */ /* 0x000fe40000000000 */
[----:B------:R-:W-:-:S04]  /*0590*/  UIADD3 UR6, -UR6, 0x100000, URZ ;  /* 0x0010000006067890 */ /* 0x000fc8000fffe13f */
[----:B------:R-:W-:Y:S02]  /*05a0*/  USHF.L.U32 UR7, UR6, 0xb, URZ ;  /* 0x0000000b06077899 */ /* 0x000fe4000800063f */
[----:B------:R-:W-:Y:S02]  /*05b0*/  USHF.L.U32 UR6, UR6, 0x1, URZ ;  /* 0x0000000106067899 */ /* 0x000fe4000800063f */
[----:B-1----:R-:W-:Y:S02]  /*05c0*/  ULEA UR8, UR8, UR4, 0x18 ;  /* 0x0000000408087291 */ /* 0x002fe4000f8ec03f */
[----:B------:R-:W-:-:S04]  /*05d0*/  UIADD3 UR4, -UR5, 0x100000, URZ ;  /* 0x0010000005047890 */ /* 0x000fc8000fffe13f */
[----:B------:R-:W-:Y:S02]  /*05e0*/  USHF.L.U32 UR5, UR4, 0xb, URZ ;  /* 0x0000000b04057899 */ /* 0x000fe4000800063f */
[----:B------:R-:W-:Y:S01]  /*05f0*/  USHF.L.U32 UR4, UR4, 0x1, URZ ;  /* 0x0000000104047899 */ /* 0x000fe2000800063f */
[----:B------:R-:W1:Y:S11]  /*0600*/  FENCE.VIEW.ASYNC.S ;  /* 0x00000000000073c6 */ /* 0x000e760000000000 */
[----:B-1----:R1:W2:Y:S01]  /*0610*/  SYNCS.EXCH.64 URZ, [UR8], UR4 ;  /* 0x00000004083f75b2 */ /* 0x0022a20008000100 */
[----:B------:R1:W3:Y:S01]  /*0620*/  SYNCS.EXCH.64 URZ, [UR8+0x40], UR6 ;  /* 0x00004006083f75b2 */ /* 0x0002e20008000100 */
[----:B------:R1:W4:Y:S01]  /*0630*/  SYNCS.EXCH.64 URZ, [UR8+0x8], UR4 ;  /* 0x00000804083f75b2 */ /* 0x0003220008000100 */
[----:B------:R1:W1:Y:S01]  /*0640*/  SYNCS.EXCH.64 URZ, [UR8+0x48], UR6 ;  /* 0x00004806083f75b2 */ /* 0x0002620008000100 */
        /* <DEDUP_REMOVED lines=12> */
[----:B------:R-:W-:Y:S01]  /*0710*/  NOP ;  /* 0x0000000000007918 */ /* 0x000fe20000000000 */
.L_x_6:
[----:B-1----:R-:W-:Y:S05]  /*0720*/  BSYNC B0 ;  /* 0x0000000000007941 */ /* 0x002fea0003800000 */
.L_x_5:
[----:B------:R-:W1:Y:S01]  /*0730*/  SHFL.IDX PT, R4, R8, RZ, 0x1f ;  /* 0x00001fff08047589 */ /* 0x000e6200000e0000 */
[----:B------:R-:W-:Y:S01]  /*0740*/  UISETP.EQ.AND UP2, UPT, UR42, 0x2, !UP0 ;  /* 0x000000022a00788c */ /* 0x000fe2000c742270 */
[----:B------:R-:W-:-:S03]  /*0750*/  NOP ;  /* 0x0000000000007918 */ /* 0x000fc60000000000 */
[----:B------:R-:W-:-:S04]  /*0760*/  USEL UR40, URZ, 0x1, !UP2 ;  /* 0x000000013f287887 */ /* 0x000fc8000d000000 */
[----:B------:R-:W-:Y:S01]  /*0770*/  USEL UR40, UR40, 0x2, UP1 ;  /* 0x0000000228287887 */ /* 0x000fe20008800000 */
[----:B-1----:R-:W-:-:S13]  /*0780*/  ISETP.NE.AND P0, PT, R4, RZ, PT ;  /* 0x000000ff0400720c */ /* 0x002fda0003f05270 */
[----:B------:R-:W-:Y:S05]  /*0790*/  @P0 BRA `(.L_x_7) ;  /* 0x0000000000580947 */ /* 0x000fea0003800000 */
[----:B------:R-:W1:Y:S01]  /*07a0*/  S2UR UR5, SR_CgaCtaId ;  /* 0x00000000000579c3 */ /* 0x000e620000008800 */
[----:B------:R-:W-:Y:S01]  /*07b0*/  UMOV UR4, 0x400 ;  /* 0x0000040000047882 */ /* 0x000fe20000000000 */
[----:B------:R-:W-:Y:S01]  /*07c0*/  UMOV UR6, 0x20 ;  /* 0x0000002000067882 */ /* 0x000fe20000000000 */
[----:B------:R-:W-:Y:S01]  /*07d0*/  UMOV UR7, 0x100 ;  /* 0x0000010000077882 */ /* 0x000fe20000000000 */
[----:B------:R-:W-:Y:S01]  /*07e0*/  ELECT P0, URZ, PT ;  /* 0x00000000003f782f */ /* 0x000fe20003800000 */
[----:B-1----:R-:W-:Y:S02]  /*07f0*/  ULEA UR8, UR5, UR4, 0x18 ;  /* 0x0000000405087291 */ /* 0x002fe4000f8ec03f */
[----:B------:R-:W-:-:S04]  /*0800*/  UIADD3 UR4, -UR6, 0x100000, URZ ;  /* 0x0010000006047890 */ /* 0x000fc8000fffe13f */
[----:B------:R-:W-:Y:S02]  /*0810*/  USHF.L.U32 UR5, UR4, 0xb, URZ ;  /* 0x0000000b04057899 */ /* 0x000fe4000800063f */
[----:B------:R-:W-:Y:S02]  /*0820*/  USHF.L.U32 UR4, UR4, 0x1, URZ ;  /* 0x0000000104047899 */ /* 0x000fe4000800063f */
[----:B------:R-:W-:-:S04]  /*0830*/  UIADD3 UR6, -UR7, 0x100000, URZ ;  /* 0x0010000007067890 */ /* 0x000fc8000fffe13f */
[----:B------:R-:W-:Y:S02]  /*0840*/  USHF.L.U32 UR7, UR6, 0xb, URZ ;  /* 0x0000000b06077899 */ /* 0x000fe4000800063f */
[----:B------:R-:W-:Y:S01]  /*0850*/  USHF.L.U32 UR6, UR6, 0x1, URZ ;  /* 0x0000000106067899 */ /* 0x000fe2000800063f */
[----:B------:R-:W1:Y:S03]  /*0860*/  FENCE.VIEW.ASYNC.S ;  /* 0x00000000000073c6 */ /* 0x000e660000000000 */
[----:B-1----:R1:W1:Y:S08]  /*0870*/  SYNCS.EXCH.64 URZ, [UR8+0x80], UR4 ;  /* 0x00008004083f75b2 */ /* 0x0022700008000100 */
        /* <DEDUP_REMOVED lines=8> */
.L_x_7:
[----:B------:R-:W5:Y:S01]  /*0900*/  LDC R4, c[0x0][0x904] ;  /* 0x00024100ff047b82 */ /* 0x000f620000000800 */
[----:B------:R-:W2:Y:S01]  /*0910*/  SHFL.IDX PT, R8, R8, RZ, 0x1f ;  /* 0x00001fff08087589 */ /* 0x000ea200000e0000 */
[----:B------:R-:W-:Y:S02]  /*0920*/  ELECT P0, URZ, PT ;  /* 0x00000000003f782f */ /* 0x000fe40003800000 */
[----:B------:R-:W-:Y:S01]  /*0930*/  MOV R7, RZ ;  /* 0x000000ff00077202 */ /* 0x000fe20000000f00 */
[----:B-1----:R-:W-:Y:S01]  /*0940*/  UMOV UR4, 0x20 ;  /* 0x0000002000047882 */ /* 0x002fe20000000000 */
[----:B------:R-:W1:Y:S01]  /*0950*/  S2R R5, SR_CTAID.Y ;  /* 0x0000000000057919 */ /* 0x000e620000002600 */
[----:B------:R-:W-:Y:S01]  /*0960*/  NOP ;  /* 0x0000000000007918 */ /* 0x000fe20000000000 */
[----:B------:R-:W-:Y:S01]  /*0970*/  UMOV UR38, 0x1 ;  /* 0x0000000100267882 */ /* 0x000fe20000000000 */
[----:B------:R-:W3:Y:S01]  /*0980*/  S2UR UR37, SR_CgaCtaId ;  /* 0x00000000002579c3 */ /* 0x000ee20000008800 */
[----:B------:R-:W4:Y:S01]  /*0990*/  S2R R6, SR_CTAID.X ;  /* 0x0000000000067919 */ /* 0x000f220000002500 */
[----:B-----5:R-:W-:-:S02]  /*09a0*/  ISETP.NE.AND P2, PT, R4, 0x1, PT ;  /* 0x000000010400780c */ /* 0x020fc40003f45270 */
[----:B--2---:R-:W-:-:S11]  /*09b0*/  ISETP.NE.OR P0, PT, R8, RZ, !P0 ;  /* 0x000000ff0800720c */ /* 0x004fd60004705670 */
[----:B------:R-:W4:Y:S01]  /*09c0*/  @P2 LDC R11, c[0x0][0x10] ;  /* 0x00000400ff0b2b82 */ /* 0x000f220000000800 */
[----:B-1----:R-:W-:Y:S01]  /*09d0*/  @P2 MOV R8, R5 ;  /* 0x0000000500082202 */ /* 0x002fe20000000f00 */
[----:B------:R-:W-:Y:S01]  /*09e0*/  @P2 IMAD.MOV.U32 R9, RZ, RZ, RZ ;  /* 0x000000ffff092224 */ /* 0x000fe200078e00ff */
[----:B------:R-:W-:Y:S01]  /*09f0*/  VOTEU.ALL UP1, P0 ;  /* 0x00000000003f7886 */ /* 0x000fe20000020000 */
[----:B------:R-:W-:Y:S01]  /*0a00*/  @P2 IMAD.MOV.U32 R13, RZ, RZ, RZ ;  /* 0x000000ffff0d2224 */ /* 0x000fe200078e00ff */
[----:B------:R-:W-:-:S03]  /*0a10*/  VOTEU.ALL UP2, P0 ;  /* 0x00000000003f7886 */ /* 0x000fc60000040000 */
[----:B------:R-:W1:Y:S01]  /*0a20*/  @!P2 LDC R4, c[0x0][0xc] ;  /* 0x00000300ff04ab82 */ /* 0x000e620000000800 */
[----:B------:R-:W-:Y:S01]  /*0a30*/  @!UP1 UMOV UR6, 0x400 ;  /* 0x0000040000069882 */ /* 0x000fe20000000000 */
[----:B------:R-:W-:-:S04]  /*0a40*/  @!UP1 UIADD3 UR4, -UR4, 0x100000, URZ ;  /* 0x0010000004049890 */ /* 0x000fc8000fffe13f */
[----:B------:R-:W-:Y:S02]  /*0a50*/  @!UP1 USHF.L.U32 UR5, UR4, 0xb, URZ ;  /* 0x0000000b04059899 */ /* 0x000fe4000800063f */
[----:B------:R-:W-:Y:S02]  /*0a60*/  @!UP1 USHF.L.U32 UR4, UR4, 0x1, URZ ;  /* 0x0000000104049899 */ /* 0x000fe4000800063f */
[----:B---3--:R-:W-:Y:S01]  /*0a70*/  @!UP1 ULEA UR8, UR37, UR6, 0x18 ;  /* 0x0000000625089291 */ /* 0x008fe2000f8ec03f */
[----:B------:R-:W-:Y:S01]  /*0a80*/  VOTEU.ALL UP1, P0 ;  /* 0x00000000003f7886 */ /* 0x000fe20000020000 */
[----:B------:R-:W-:Y:S01]  /*0a90*/  PLOP3.LUT P0, PT, PT, PT, UP0, 0x80, 0x0 ;  /* 0x000000000000781c */ /* 0x000fe20003f0f008 */
[----:B------:R-:W-:Y:S01]  /*0aa0*/  ULDC UR6, c[0x0][0xc] ;  /* 0x0000030000067ab9 */ /* 0x000fe20000000800 */
[----:B------:R-:W-:Y:S01]  /*0ab0*/  ULDC UR7, c[0x0][0x10] ;  /* 0x0000040000077ab9 */ /* 0x000fe20000000800 */
[----:B----4-:R-:W-:Y:S01]  /*0ac0*/  @P2 IMAD.WIDE.U32 R10, R6, R11, R8 ;  /* 0x0000000b060a2225 */ /* 0x010fe200078e0008 */
[----:B------:R-:W2:Y:S06]  /*0ad0*/  FENCE.VIEW.ASYNC.S ;  /* 0x00000000000073c6 */ /* 0x000eac0000000000 */
[----:B--2---:R-:W2:Y:S01]  /*0ae0*/  @!UP1 SYNCS.EXCH.64 URZ, [UR8+0xc0], UR4 ;  /* 0x0000c004083f95b2 */ /* 0x004ea20008000100 */
[----:B------:R-:W-:Y:S01]  /*0af0*/  @P2 IMAD.IADD R18, R11, 0x1, R13 ;  /* 0x000000010b122824 */ /* 0x000fe200078e020d */
[----:B------:R-:W-:Y:S01]  /*0b00*/  @P2 MOV R12, R10 ;  /* 0x0000000a000c2202 */ /* 0x000fe20000000f00 */
[----:B-1----:R-:W-:-:S04]  /*0b10*/  @!P2 IMAD.WIDE.U32 R8, R4, R5, R6 ;  /* 0x000000050408a225 */ /* 0x002fc800078e0006 */
[----:B------:R-:W-:Y:S01]  /*0b20*/  @!P2 IMAD.MOV.U32 R18, RZ, RZ, R9 ;  /* 0x000000ffff12a224 */ /* 0x000fe200078e0009 */
[----:B------:R-:W-:Y:S01]  /*0b30*/  @!P2 MOV R12, R8 ;  /* 0x00000008000ca202 */ /* 0x000fe20000000f00 */
[----:B------:R1:W2:Y:S04]  /*0b40*/  @!UP2 SYNCS.EXCH.64 URZ, [UR8+0xc8], UR4 ;  /* 0x0000c804083fa5b2 */ /* 0x0002a80008000100 */
[----:B------:R3:W-:Y:S01]  /*0b50*/  STL [R1+0xc0], R12 ;  /* 0x0000c00c01007387 */ /* 0x0007e20000100800 */
[----:B------:R-:W-:-:S03]  /*0b60*/  NOP ;  /* 0x0000000000007918 */ /* 0x000fc60000000000 */
[----:B------:R3:W-:Y:S01]  /*0b70*/  STL [R1+0xc4], R18 ;  /* 0x0000c41201007387 */ /* 0x0007e20000100800 */
[----:B-1----:R-:W-:-:S03]  /*0b80*/  UIMAD.WIDE.U32 UR4, UR6, UR7, URZ ;  /* 0x00000007060472a5 */ /* 0x002fc6000f8e003f */
[----:B------:R-:W-:Y:S02]  /*0b90*/  ULDC UR6, c[0x0][0x14] ;  /* 0x0000050000067ab9 */ /* 0x000fe40000000800 */
[----:B------:R-:W-:Y:S02]  /*0ba0*/  UIMAD.WIDE.U32 UR54, UR4, UR6, URZ ;  /* 0x00000006043672a5 */ /* 0x000fe4000f8e003f */
[----:B------:R-:W-:-:S04]  /*0bb0*/  UIMAD UR39, UR5, UR6, URZ ;  /* 0x00000006052772a4 */ /* 0x000fc8000f8e023f */
[----:B------:R-:W-:Y:S01]  /*0bc0*/  UIADD3 UR39, UR55, UR39, URZ ;  /* 0x0000002737277290 */ /* 0x000fe2000fffe03f */
[----:B--2---:R-:W-:Y:S06]  /*0bd0*/  BAR.SYNC.DEFER_BLOCKING 0x0 ;  /* 0x0000000000007b1d */ /* 0x004fec0000010000 */
[----:B---3--:R-:W-:Y:S05]  /*0be0*/  @!P0 BRA `(.L_x_8) ;  /* 0x000000b000608947 */ /* 0x008fea0003800000 */
[----:B------:R-:W-:-:S06]  /*0bf0*/  UISETP.GT.U32.AND UP0, UPT, UR9, 0x1, UPT ;  /* 0x000000010900788c */ /* 0x000fcc000bf04070 */
[----:B------:R-:W-:-:S13]  /*0c00*/  PLOP3.LUT P0, PT, PT, PT, UP0, 0x80, 0x0 ;  /* 0x000000000000781c */ /* 0x000fda0003f0f008 */
[----:B------:R-:W-:Y:S05]  /*0c10*/  @P0 EXIT ;  /* 0x000000000000094d */ /* 0x000fea0003800000 */
[----:B------:R-:W-:Y:S01]  /*0c20*/  PRMT R3, RZ, 0x7610, R3 ;  /* 0x00007610ff037816 */ /* 0x000fe20000000003 */
[----:B------:R-:W-:Y:S01]  /*0c30*/  ULDC.64 UR4, c[0x0][0x8f8] ;  /* 0x00023e0000047ab9 */ /* 0x000fe20000000a00 */
[----:B------:R-:W-:Y:S01]  /*0c40*/  MOV R2, 0xffffffff ;  /* 0xffffffff00027802 */ /* 0x000fe20000000f00 */
[----:B------:R-:W-:Y:S01]  /*0c50*/  UMOV UR53, 0xffffffff ;  /* 0xffffffff00357882 */ /* 0x000fe20000000000 */
[----:B------:R-:W-:Y:S01]  /*0c60*/  ISETP.GE.U32.AND P0, PT, R12, UR4, PT ;  /* 0x000000040c007c0c */ /* 0x000fe2000bf06070 */
[----:B------:R1:W-:Y:S01]  /*0c70*/  STL.S16 [R1+0xd4], R3 ;  /* 0x0000d40301007387 */ /* 0x0003e20000100600 */
[----:B------:R-:W-:Y:S01]  /*0c80*/  UMOV UR47, 0xffffffff ;  /* 0xffffffff002f7882 */ /* 0x000fe20000000000 */
[----:B------:R-:W-:Y:S02]  /*0c90*/  PRMT R0, RZ, 0x7610, R0 ;  /* 0x00007610ff007816 */ /* 0x000fe40000000000 */
[----:B------:R1:W-:Y:S01]  /*0ca0*/  STL [R1+0xd8], R2 ;  /* 0x0000d80201007387 */ /* 0x0003e20000100800 */
[----:B------:R-:W-:-:S13]  /*0cb0*/  ISETP.GE.U32.AND.EX P0, PT, R18, UR5, PT, P0 ;  /* 0x0000000512007c0c */ /* 0x000fda000bf06100 */
[----:B-1----:R-:W-:Y:S05]  /*0cc0*/  @P0 BRA `(.L_x_9) ;  /* 0x00000004006c0947 */ /* 0x002fea0003800000 */
[----:B------:R-:W1:Y:S01]  /*0cd0*/  LDC.64 R14, c[0x0][0x8d0] ;  /* 0x00023400ff0e7b82 */ /* 0x000e620000000a00 */
[----:B------:R-:W-:Y:S01]  /*0ce0*/  IMAD.MOV.U32 R2, RZ, RZ, R12 ;  /* 0x000000ffff027224 */ /* 0x000fe200078e000c */
[----:B------:R-:W-:-:S06]  /*0cf0*/  MOV R3, R18 ;  /* 0x0000001200037202 */ /* 0x000fcc0000000f00 */
[----:B------:R-:W2:Y:S08]  /*0d00*/  LDC R0, c[0x0][0x8d8] ;  /* 0x00023600ff007b82 */ /* 0x000eb00000000800 */
[----:B------:R-:W3:Y:S01]  /*0d10*/  LDC.64 R16, c[0x0][0x8c8] ;  /* 0x00023200ff107b82 */ /* 0x000ee20000000a00 */
[----:B-1----:R-:W-:-:S04]  /*0d20*/  ISETP.NE.U32.AND P0, PT, R14, RZ, PT ;  /* 0x000000ff0e00720c */ /* 0x002fc80003f05070 */
[----:B------:R-:W-:-:S13]  /*0d30*/  ISETP.NE.AND.EX P0, PT, R15, RZ, PT, P0 ;  /* 0x000000ff0f00720c */ /* 0x000fda0003f05300 */
[----:B--23--:R-:W-:Y:S05]  /*0d40*/  @!P0 BRA `(.L_x_10) ;  /* 0x0000000000288947 */ /* 0x00cfea0003800000 */
[----:B------:R-:W1:Y:S02]  /*0d50*/  LDC R11, c[0x0][0x8dc] ;  /* 0x00023700ff0b7b82 */ /* 0x000e640000000800 */
[----:B-1----:R-:W-:-:S05]  /*0d60*/  IADD3 R11, P0, R12, R11, RZ ;  /* 0x0000000b0c0b7210 */ /* 0x002fca0007f1e0ff */
[----:B------:R-:W-:-:S04]  /*0d70*/  IMAD.X R13, RZ, RZ, R18, P0 ;  /* 0x000000ffff0d7224 */ /* 0x000fc800000e0612 */
[----:B------:R-:W-:-:S04]  /*0d80*/  IMAD.WIDE.U32 R2, R13, R14, RZ ;  /* 0x0000000e0d027225 */ /* 0x000fc800078e00ff */
[----:B------:R-:W-:-:S04]  /*0d90*/  IMAD.WIDE.U32 R8, P0, R11, R15, R2 ;  /* 0x0000000f0b087225 */ /* 0x000fc80007800002 */
[----:B------:R-:W-:Y:S01]  /*0da0*/  IMAD.WIDE.U32 R2, R11, R14, RZ ;  /* 0x0000000e0b027225 */ /* 0x000fe200078e00ff */
[----:B------:R-:W-:-:S03]  /*0db0*/  IADD3.X R11, RZ, RZ, RZ, P0, !PT ;  /* 0x000000ffff0b7210 */ /* 0x000fc600007fe4ff */
[----:B------:R-:W-:Y:S01]  /*0dc0*/  IMAD.MOV.U32 R10, RZ, RZ, R9 ;  /* 0x000000ffff0a7224 */ /* 0x000fe200078e0009 */
[----:B------:R-:W-:-:S05]  /*0dd0*/  IADD3 RZ, P0, R3, R8, RZ ;  /* 0x0000000803ff7210 */ /* 0x000fca0007f1e0ff */
[----:B------:R-:W-:-:S08]  /*0de0*/  IMAD.WIDE.U32.X R2, R13, R15, R10, P0 ;  /* 0x0000000f0d027225 */ /* 0x000fd000000e040a */
.L_x_10:
[-CC-:B------:R-:W-:Y:S01]  /*0df0*/  SHF.R.U64 R21, R2, R0.reuse, R3.reuse ;  /* 0x0000000002157219 */ /* 0x180fe20000001203 */
[----:B------:R-:W1:Y:S01]  /*0e00*/  LDC R4, c[0x0][0x8c0] ;  /* 0x00023000ff047b82 */ /* 0x000e620000000800 */
[----:B------:R-:W-:Y:S01]  /*0e10*/  SHF.R.U32.HI R0, RZ, R0, R3 ;  /* 0x00000000ff007219 */ /* 0x000fe20000011603 */
[----:B------:R-:W-:Y:S01]  /*0e20*/  IMAD.MOV.U32 R2, RZ, RZ, R12 ;  /* 0x000000ffff027224 */ /* 0x000fe200078e000c */
[----:B------:R-:W-:Y:S01]  /*0e30*/  IADD3 R7, P0, RZ, -R21, RZ ;  /* 0x80000015ff077210 */ /* 0x000fe20007f1e0ff */
[----:B------:R-:W-:Y:S01]  /*0e40*/  ULDC UR4, c[0x0][0x150] ;  /* 0x0000540000047ab9 */ /* 0x000fe20000000800 */
[----:B------:R-:W-:Y:S01]  /*0e50*/  ULDC UR5, c[0x0][0x154] ;  /* 0x0000550000057ab9 */ /* 0x000fe20000000800 */
[----:B------:R-:W-:Y:S02]  /*0e60*/  MOV R9, 0xffffffff ;  /* 0xffffffff00097802 */ /* 0x000fe40000000f00 */
[----:B------:R-:W-:Y:S01]  /*0e70*/  IADD3.X R3, RZ, ~R0, RZ, P0, !PT ;  /* 0x80000000ff037210 */ /* 0x000fe200007fe4ff */
[----:B------:R-:W2:Y:S04]  /*0e80*/  LDC R8, c[0x0][0x8b0] ;  /* 0x00022c00ff087b82 */ /* 0x000ea80000000800 */
[----:B------:R-:W-:Y:S01]  /*0e90*/  IMAD R0, R3, R16, RZ ;  /* 0x0000001003007224 */ /* 0x000fe200078e02ff */
[----:B------:R-:W-:-:S03]  /*0ea0*/  MOV R3, R18 ;  /* 0x0000001200037202 */ /* 0x000fc60000000f00 */
[----:B------:R-:W3:Y:S01]  /*0eb0*/  LDC R10, c[0x0][0x148] ;  /* 0x00005200ff0a7b82 */ /* 0x000ee20000000800 */
[----:B------:R-:W-:-:S04]  /*0ec0*/  IMAD.WIDE.U32 R2, R7, R16, R2 ;  /* 0x0000001007027225 */ /* 0x000fc800078e0002 */
[----:B------:R-:W-:Y:S01]  /*0ed0*/  IMAD R7, R7, R17, R0 ;  /* 0x0000001107077224 */ /* 0x000fe200078e0200 */
[----:B------:R-:W-:Y:S02]  /*0ee0*/  I2FP.F32.U32 R0, R6 ;  /* 0x0000000600007245 */ /* 0x000fe40000201000 */
[----:B------:R-:W4:Y:S01]  /*0ef0*/  LDC.64 R16, c[0x0][0x8e8] ;  /* 0x00023a00ff107b82 */ /* 0x000f220000000a00 */
[----:B------:R-:W-:Y:S02]  /*0f00*/  IMAD.IADD R7, R3, 0x1, R7 ;  /* 0x0000000103077824 */ /* 0x000fe400078e0207 */
[----:B------:R-:W-:Y:S01]  /*0f10*/  FMUL R0, R0, UR4 ;  /* 0x0000000400007c20 */ /* 0x000fe20008400000 */
[----:B------:R-:W-:Y:S02]  /*0f20*/  ULDC UR4, c[0x0][0x900] ;  /* 0x0002400000047ab9 */ /* 0x000fe40000000800 */
[-CC-:B-1----:R-:W-:Y:S02]  /*0f30*/  SHF.R.U64 R12, R2, R4.reuse, R7.reuse ;  /* 0x00000004020c7219 */ /* 0x182fe40000001207 */
[----:B------:R-:W1:Y:S01]  /*0f40*/  LDC R3, c[0x0][0x144] ;  /* 0x00005100ff037b82 */ /* 0x000e620000000800 */
[----:B------:R-:W-:Y:S01]  /*0f50*/  SHF.R.U32.HI R7, RZ, R4, R7 ;  /* 0x00000004ff077219 */ /* 0x000fe20000011607 */
[----:B------:R5:W3:Y:S01]  /*0f60*/  F2I.U32.TRUNC.NTZ R2, R0 ;  /* 0x0000000000027305 */ /* 0x000ae2000020f000 */
[----:B------:R-:W-:-:S02]  /*0f70*/  I2FP.F32.U32 R4, R5 ;  /* 0x0000000500047245 */ /* 0x000fc40000201000 */
[-CC-:B--2---:R-:W-:Y:S02]  /*0f80*/  SHF.R.U64 R11, R12, R8.reuse, R7.reuse ;  /* 0x000000080c0b7219 */ /* 0x184fe40000001207 */
[----:B------:R-:W-:Y:S01]  /*0f90*/  SHF.R.U32.HI R7, RZ, R8, R7 ;  /* 0x00000008ff077219 */ /* 0x000fe20000011607 */
[----:B------:R-:W2:Y:S01]  /*0fa0*/  LDC R15, c[0x0][0x8a8] ;  /* 0x00022a00ff0f7b82 */ /* 0x000ea20000000800 */
[----:B------:R-:W-:Y:S01]  /*0fb0*/  FMUL R4, R4, UR5 ;  /* 0x0000000504047c20 */ /* 0x000fe20008400000 */
[----:B-----5:R-:W-:Y:S02]  /*0fc0*/  SHF.L.U32 R0, R9, UR4, RZ ;  /* 0x0000000409007c19 */ /* 0x020fe400080006ff */
[----:B------:R-:W-:-:S03]  /*0fd0*/  SHF.R.U64 R20, R11, UR4, R7 ;  /* 0x000000040b147c19 */ /* 0x000fc60008001207 */
[----:B------:R-:W1:Y:S01]  /*0fe0*/  F2I.U32.TRUNC.NTZ R4, R4 ;  /* 0x0000000400047305 */ /* 0x000e62000020f000 */
[----:B------:R-:W2:Y:S01]  /*0ff0*/  LDC R14, c[0x0][0x8f0] ;  /* 0x00023c00ff0e7b82 */ /* 0x000ea20000000800 */
[----:B----4-:R-:W-:Y:S01]  /*1000*/  ISETP.NE.U32.AND P0, PT, R16, RZ, PT ;  /* 0x000000ff1000720c */ /* 0x010fe20003f05070 */
[----:B---3--:R-:W-:Y:S01]  /*1010*/  IMAD.MOV R8, RZ, RZ, -R2 ;  /* 0x000000ffff087224 */ /* 0x008fe200078e0a02 */
[----:B------:R-:W-:Y:S02]  /*1020*/  LOP3.LUT R2, RZ, R0, RZ, 0x33, !PT ;  /* 0x00000000ff027212 */ /* 0x000fe400078e33ff */
[----:B------:R-:W-:Y:S02]  /*1030*/  ISETP.NE.AND.EX P0, PT, R17, RZ, PT, P0 ;  /* 0x000000ff1100720c */ /* 0x000fe40003f05300 */
[----:B------:R-:W-:Y:S01]  /*1040*/  SHF.R.U32.HI R7, RZ, UR4, R7 ;  /* 0x00000004ff077c19 */ /* 0x000fe20008011607 */
[----:B------:R-:W3:Y:S01]  /*1050*/  LDC R19, c[0x0][0x8e0] ;  /* 0x00023800ff137b82 */ /* 0x000ee20000000800 */
[----:B-1----:R-:W-:Y:S01]  /*1060*/  IMAD R0, R3, R8, R6 ;  /* 0x0000000803007224 */ /* 0x002fe200078e0206 */
[----:B------:R-:W-:-:S02]  /*1070*/  LOP3.LUT R11, R11, R2, RZ, 0xc0, !PT ;  /* 0x000000020b0b7212 */ /* 0x000fc400078ec0ff */
[----:B------:R-:W-:Y:S01]  /*1080*/  MOV R2, R20 ;  /* 0x0000001400027202 */ /* 0x000fe20000000f00 */
[----:B------:R-:W-:-:S03]  /*1090*/  IMAD.MOV.U32 R3, RZ, RZ, R7 ;  /* 0x000000ffff037224 */ /* 0x000fc600078e0007 */
[----:B------:R-:W1:Y:S02]  /*10a0*/  LDC R18, c[0x0][0x8b8] ;  /* 0x00022e00ff127b82 */ /* 0x000e640000000800 */
[----:B------:R-:W-:Y:S05]  /*10b0*/  @!P0 BRA `(.L_x_11) ;  /* 0x0000000000288947 */ /* 0x000fea0003800000 */
[----:B------:R-:W4:Y:S02]  /*10c0*/  LDC R9, c[0x0][0x8f4] ;  /* 0x00023d00ff097b82 */ /* 0x000f240000000800 */
[----:B----4-:R-:W-:-:S04]  /*10d0*/  IADD3 R9, P0, R20, R9, RZ ;  /* 0x0000000914097210 */ /* 0x010fc80007f1e0ff */
[----:B------:R-:W-:-:S05]  /*10e0*/  IADD3.X R13, RZ, R7, RZ, P0, !PT ;  /* 0x00000007ff0d7210 */ /* 0x000fca00007fe4ff */
[----:B------:R-:W-:-:S04]  /*10f0*/  IMAD.WIDE.U32 R2, R13, R16, RZ ;  /* 0x000000100d027225 */ /* 0x000fc800078e00ff */
[----:B------:R-:W-:-:S04]  /*1100*/  IMAD.WIDE.U32 R6, P0, R9, R17, R2 ;  /* 0x0000001109067225 */ /* 0x000fc80007800002 */
[----:B------:R-:W-:Y:S01]  /*1110*/  IMAD.WIDE.U32 R2, R9, R16, RZ ;  /* 0x0000001009027225 */ /* 0x000fe200078e00ff */
[----:B------:R-:W-:-:S03]  /*1120*/  MOV R8, R7 ;  /* 0x0000000700087202 */ /* 0x000fc60000000f00 */
[----:B------:R-:W-:Y:S01]  /*1130*/  IMAD.X R9, RZ, RZ, RZ, P0 ;  /* 0x000000ffff097224 */ /* 0x000fe200000e06ff */
[----:B------:R-:W-:-:S05]  /*1140*/  IADD3 RZ, P0, R3, R6, RZ ;  /* 0x0000000603ff7210 */ /* 0x000fca0007f1e0ff */
[----:B------:R-:W-:-:S08]  /*1150*/  IMAD.WIDE.U32.X R2, R13, R17, R8, P0 ;  /* 0x000000110d027225 */ /* 0x000fd000000e0408 */
.L_x_11:
[----:B--2---:R-:W-:Y:S01]  /*1160*/  SHF.R.U64 R2, R2, R14, R3 ;  /* 0x0000000e02027219 */ /* 0x004fe20000001203 */
[----:B------:R-:W-:Y:S01]  /*1170*/  USHF.L.U32 UR4, UR38, UR4, URZ ;  /* 0x0000000426047299 */ /* 0x000fe2000800063f */
[----:B------:R-:W-:Y:S01]  /*1180*/  IADD3 R3, R15, -0x1, RZ ;  /* 0xffffffff0f037810 */ /* 0x000fe20007ffe0ff */
[----:B------:R-:W-:Y:S01]  /*1190*/  IMAD.MOV R4, RZ, RZ, -R4 ;  /* 0x000000ffff047224 */ /* 0x000fe200078e0a04 */
[----:B------:R-:W-:Y:S01]  /*11a0*/  R2UR UR47, R21 ;  /* 0x00000000152f72ca */ /* 0x000fe200000e0000 */
[----:B------:R-:W-:Y:S01]  /*11b0*/  IMAD.MOV R6, RZ, RZ, -R2 ;  /* 0x000000ffff067224 */ /* 0x000fe200078e0a02 */
[----:B------:R-:W-:Y:S01]  /*11c0*/  LOP3.LUT R3, R12, R3, RZ, 0xc0, !PT ;  /* 0x000000030c037212 */ /* 0x000fe200078ec0ff */
[----:B------:R-:W-:Y:S02]  /*11d0*/  IMAD R11, R2, UR4, R11 ;  /* 0x00000004020b7c24 */ /* 0x000fe4000f8e020b */
[----:B------:R-:W-:Y:S02]  /*11e0*/  @P2 IMAD R0, R10, R4, R5 ;  /* 0x000000040a002224 */ /* 0x000fe400078e0205 */
[----:B---3--:R-:W-:-:S02]  /*11f0*/  IMAD R2, R6, R19, R20 ;  /* 0x0000001306027224 */ /* 0x008fc400078e0214 */
[----:B-1----:R-:W-:Y:S02]  /*1200*/  IMAD R0, R11, R18, R0 ;  /* 0x000000120b007224 */ /* 0x002fe400078e0200 */
[----:B------:R-:W-:-:S05]  /*1210*/  IMAD R3, R2, R15, R3 ;  /* 0x0000000f02037224 */ /* 0x000fca00078e0203 */
[----:B------:R-:W-:Y:S02]  /*1220*/  SEL R2, R3, R0, !P2 ;  /* 0x0000000003027207 */ /* 0x000fe40005000000 */
[----:B------:R-:W-:Y:S02]  /*1230*/  SEL R3, R0, R3, !P2 ;  /* 0x0000000300037207 */ /* 0x000fe40005000000 */
[----:B------:R-:W-:Y:S02]  /*1240*/  R2UR UR53, R2 ;  /* 0x00000000023572ca */ /* 0x000fe400000e0000 */
[----:B------:R-:W-:Y:S01]  /*1250*/  MOV R2, 0x1 ;  /* 0x0000000100027802 */ /* 0x000fe20000000f00 */
[----:B------:R1:W-:Y:S03]  /*1260*/  STL [R1+0xd8], R3 ;  /* 0x0000d80301007387 */ /* 0x0003e60000100800 */
[----:B------:R-:W-:-:S09]  /*1270*/  PRMT R0, R2, 0x7610, R0 ;  /* 0x0000761002007816 */ /* 0x000fd20000000000 */
.L_x_9:
[----:B------:R-:W-:-:S08]  /*1280*/  NOP ;  /* 0x0000000000007918 */ /* 0x000fd00000000000 */
[----:B------:R-:W2:Y:S02]  /*1290*/  USETMAXREG.TRY_ALLOC.CTAPOOL UP0, 0xe8 ;  /* 0x000000e8000079c8 */ /* 0x000ea40008000600 */
[----:B--2---:R-:W-:-:S13]  /*12a0*/  PLOP3.LUT P0, PT, PT, PT, UP0, 0x80, 0x0 ;  /* 0x000000000000781c */ /* 0x004fda0003f0f008 */
[----:B------:R-:W-:Y:S05]  /*12b0*/  @!P0 BRA `(.L_x_9) ;  /* 0xfffffffc00f08947 */ /* 0x000fea000383ffff */
[----:B------:R-:W-:Y:S02]  /*12c0*/  ULDC.64 UR4, c[0x0][0x590] ;  /* 0x0001640000047ab9 */ /* 0x000fe40000000a00 */
[----:B------:R-:W-:-:S04]  /*12d0*/  ISETP.NE.U32.AND P0, PT, RZ, UR4, PT ;  /* 0x00000004ff007c0c */ /* 0x000fc8000bf05070 */
[----:B------:R-:W-:-:S13]  /*12e0*/  ISETP.NE.AND.EX P0, PT, RZ, UR5, PT, P0 ;  /* 0x00000005ff007c0c */ /* 0x000fda000bf05300 */
[----:B------:R-:W-:Y:S05]  /*12f0*/  @P0 BRA `(.L_x_12) ;  /* 0x0000000000440947 */ /* 0x000fea0003800000 */
[----:B------:R-:W-:Y:S02]  /*1300*/  ULDC.64 UR4, c[0x0][0x588] ;  /* 0x0001620000047ab9 */ /* 0x000fe40000000a00 */
[----:B------:R-:W-:-:S04]  /*1310*/  ISETP.NE.U32.AND P0, PT, RZ, UR4, PT ;  /* 0x00000004ff007c0c */ /* 0x000fc8000bf05070 */
[----:B------:R-:W-:-:S13]  /*1320*/  ISETP.NE.AND.EX P0, PT, RZ, UR5, PT, P0 ;  /* 0x00000005ff007c0c */ /* 0x000fda000bf05300 */
[----:B------:R-:W-:Y:S05]  /*1330*/  @!P0 BRA `(.L_x_13) ;  /* 0x00000000001c8947 */ /* 0x000fea0003800000 */
[----:B-1----:R-:W1:Y:S02]  /*1340*/  LDC.64 R2, c[0x0][0x588] ;  /* 0x00016200ff027b82 */ /* 0x002e640000000a00 */
[----:B-1----:R1:W2:Y:S01]  /*1350*/  LDG.E R3, desc[UR56][R2.64] ;  /* 0x0000003802037981 */ /* 0x0022a2000c1e1900 */
[----:B------:R-:W-:-:S05]  /*1360*/  IMAD.MOV.U32 R4, RZ, RZ, 0x1 ;  /* 0x00000001ff047424 */ /* 0x000fca00078e00ff */
[----:B-1----:R-:W-:-:S05]  /*1370*/  PRMT R2, R4, 0x7610, R2 ;  /* 0x0000761004027816 */ /* 0x002fca0000000002 */
[----:B------:R3:W-:Y:S04]  /*1380*/  STL.S16 [R1+0xd4], R2 ;  /* 0x0000d40201007387 */ /* 0x0007e80000100600 */
[----:B--2---:R3:W-:Y:S01]  /*1390*/  STL [R1+0xbc], R3 ;  /* 0x0000bc0301007387 */ /* 0x0047e20000100800 */
[----:B------:R-:W-:Y:S05]  /*13a0*/  BRA `(.L_x_12) ;  /* 0x0000000000187947 */ /* 0x000fea0003800000 */
.L_x_13:
[----:B------:R-:W-:Y:S01]  /*13b0*/  MOV R2, 0x1 ;  /* 0x0000000100027802 */ /* 0x000fe20000000f00 */
[----:B------:R-:W-:-:S03]  /*13c0*/  ULDC UR4, c[0x0][0x580] ;  /* 0x0001600000047ab9 */ /* 0x000fc60000000800 */
[----:B-1----:R-:W-:Y:S01]  /*13d0*/  PRMT R3, R2, 0x7610, R3 ;  /* 0x0000761002037816 */ /* 0x002fe20000000003 */
[----:B------:R-:W-:-:S05]  /*13e0*/  IMAD.U32 R2, RZ, RZ, UR4 ;  /* 0x00000004ff027e24 */ /* 0x000fca000f8e00ff */
[----:B------:R2:W-:Y:S04]  /*13f0*/  STL [R1+0xbc], R2 ;  /* 0x0000bc0201007387 */ /* 0x0005e80000100800 */
[----:B------:R2:W-:Y:S02]  /*1400*/  STL.S16 [R1+0xd4], R3 ;  /* 0x0000d40301007387 */ /* 0x0005e40000100600 */
.L_x_12:
        /* <DEDUP_REMOVED lines=8> */
[----:B------:R-:W4:Y:S02]  /*1490*/  LDC.64 R16, c[0x0][0x5a8] ;  /* 0x00016a00ff107b82 */ /* 0x000f240000000a00 */
[----:B----4-:R4:W5:Y:S01]  /*14a0*/  LDG.E R16, desc[UR56][R16.64] ;  /* 0x0000003810107981 */ /* 0x010962000c1e1900 */
[----:B------:R-:W-:Y:S05]  /*14b0*/  BRA `(.L_x_14) ;  /* 0x0000000000087947 */ /* 0x000fea0003800000 */
.L_x_15:
[----:B------:R-:W-:Y:S02]  /*14c0*/  ULDC UR4, c[0x0][0x5a0] ;  /* 0x0001680000047ab9 */ /* 0x000fe40000000800 */
[----:B------:R-:W-:-:S07]  /*14d0*/  MOV R16, UR4 ;  /* 0x0000000400107c02 */ /* 0x000fce0008000f00 */
.L_x_14:
[----:B------:R-:W-:-:S13]  /*14e0*/  LOP3.LUT P0, RZ, R0, 0xff, RZ, 0xc0, !PT ;  /* 0x000000ff00ff7812 */ /* 0x000fda000780c0ff */
[----:B------:R-:W-:Y:S05]  /*14f0*/  @!P0 EXIT ;  /* 0x000000000000894d */ /* 0x000fea0003800000 */
[----:B-123--:R-:W2:Y:S01]  /*1500*/  LDL R3, [R1+0xd4] ;  /* 0x0000d40001037983 */ /* 0x00eea20000100800 */
[----:B------:R-:W-:-:S03]  /*1510*/  ULDC UR4, c[0x0][0x28c] ;  /* 0x0000a30000047ab9 */ /* 0x000fc60000000800 */
[----:B------:R-:W3:Y:S01]  /*1520*/  LDL R2, [R1+0xbc] ;  /* 0x0000bc0001027983 */ /* 0x000ee20000100800 */
[----:B------:R-:W-:Y:S02]  /*1530*/  UIADD3 UR4, UR4, 0x3f, URZ ;  /* 0x0000003f04047890 */ /* 0x000fe4000fffe03f */
[----:B------:R-:W-:Y:S02]  /*1540*/  ULOP3.LUT UR49, UR41, 0x1, URZ, 0xfc, !UPT ;  /* 0x0000000129317892 */ /* 0x000fe4000f8efc3f */
[----:B------:R-:W-:Y:S02]  /*1550*/  USHF.R.S32.HI UR5, URZ, 0x1f, UR4 ;  /* 0x0000001f3f057899 */ /* 0x000fe40008011404 */
[----:B------:R-:W-:Y:S02]  /*1560*/  ULOP3.LUT UR50, UR40, 0x1, URZ, 0xfc, !UPT ;  /* 0x0000000128327892 */ /* 0x000fe4000f8efc3f */
[----:B------:R-:W-:Y:S01]  /*1570*/  ULEA.HI UR5, UR5, UR4, URZ, 0x6 ;  /* 0x0000000405057291 */ /* 0x000fe2000f8f303f */
[----:B------:R-:W-:Y:S01]  /*1580*/  ULDC.64 UR58, c[0x0][0x198] ;  /* 0x00006600003a7ab9 */ /* 0x000fe20000000a00 */
[----:B------:R-:W-:-:S02]  /*1590*/  UMOV UR36, URZ ;  /* 0x0000003f00247c82 */ /* 0x000fc40008000000 */
[----:B------:R-:W-:Y:S01]  /*15a0*/  USHF.R.S32.HI UR52, URZ, 0x6, UR5 ;  /* 0x000000063f347899 */ /* 0x000fe20008011405 */
[----:B------:R-:W-:Y:S01]  /*15b0*/  UMOV UR48, URZ ;  /* 0x0000003f00307c82 */ /* 0x000fe20008000000 */
[C---:B--2---:R-:W-:Y:S02]  /*15c0*/  PRMT R4, R3.reuse, 0x7610, R4 ;  /* 0x0000761003047816 */ /* 0x044fe40000000004 */
[----:B------:R-:W-:-:S03]  /*15d0*/  PRMT R0, R3, 0x7610, R0 ;  /* 0x0000761003007816 */ /* 0x000fc60000000000 */
[----:B------:R1:W-:Y:S04]  /*15e0*/  STL.S16 [R1+0xd0], R4 ;  /* 0x0000d00401007387 */ /* 0x0003e80000100600 */
[----:B---3--:R1:W-:Y:S04]  /*15f0*/  STL [R1+0xc8], R2 ;  /* 0x0000c80201007387 */ /* 0x0083e80000100800 */
[----:B------:R1:W-:Y:S04]  /*1600*/  STL.S16 [R1+0xcc], R0 ;  /* 0x0000cc0001007387 */ /* 0x0003e80000100600 */
[----:B------:R1:W-:Y:S04]  /*1610*/  STL [R1+0xb8], RZ ;  /* 0x0000b8ff01007387 */ /* 0x0003e80000100800 */
[----:B------:R1:W-:Y:S02]  /*1620*/  STL [R1+0xb4], RZ ;  /* 0x0000b4ff01007387 */ /* 0x0003e40000100800 */
.L_x_139:
[----:B-1----:R-:W1:Y:S01]  /*1630*/  S2R R0, SR_TID.X ;  /* 0x0000000000007919 */ /* 0x002e620000002100 */
[----:B--2---:R-:W2:Y:S01]  /*1640*/  S2UR UR9, SR_CgaCtaId ;  /* 0x00000000000979c3 */ /* 0x004ea20000008800 */
[----:B------:R-:W-:Y:S01]  /*1650*/  UMOV UR51, 0x400 ;  /* 0x0000040000337882 */ /* 0x000fe20000000000 */
[----:B------:R-:W-:Y:S01]  /*1660*/  UMOV UR4, URZ ;  /* 0x0000003f00047c82 */ /* 0x000fe20008000000 */
[----:B------:R-:W-:Y:S01]  /*1670*/  STL [R1+0xb0], RZ ;  /* 0x0000b0ff01007387 */ /* 0x000fe20000100800 */
[----:B------:R-:W-:Y:S01]  /*1680*/  UMOV UR8, URZ ;  /* 0x0000003f00087c82 */ /* 0x000fe20008000000 */
[----:B------:R-:W-:Y:S01]  /*1690*/  UMOV UR5, URZ ;  /* 0x0000003f00057c82 */ /* 0x000fe20008000000 */
[----:B------:R-:W-:Y:S01]  /*16a0*/  UMOV UR10, UR48 ;  /* 0x00000030000a7c82 */ /* 0x000fe20008000000 */
[----:B------:R-:W-:Y:S01]  /*16b0*/  STL [R1+0xac], RZ ;  /* 0x0000acff01007387 */ /* 0x000fe20000100800 */
[----:B------:R-:W3:Y:S01]  /*16c0*/  LDC R3, c[0x0][0x28c] ;  /* 0x0000a300ff037b82 */ /* 0x000ee20000000800 */
[----:B------:R-:W-:Y:S01]  /*16d0*/  CS2R R228, SRZ ;  /* 0x0000000000e47805 */ /* 0x000fe2000001ff00 */
[----:B----4-:R-:W-:Y:S01]  /*16e0*/  IMAD.MOV.U32 R17, RZ, RZ, RZ ;  /* 0x000000ffff117224 */ /* 0x010fe200078e00ff */
[----:B------:R-:W-:Y:S01]  /*16f0*/  STL [R1+0xa8], RZ ;  /* 0x0000a8ff01007387 */ /* 0x000fe20000100800 */
[----:B------:R-:W-:-:S02]  /*1700*/  CS2R R18, SRZ ;  /* 0x0000000000127805 */ /* 0x000fc4000001ff00 */
[----:B------:R-:W-:Y:S02]  /*1710*/  CS2R R22, SRZ ;  /* 0x0000000000167805 */ /* 0x000fe4000001ff00 */
[----:B------:R-:W-:Y:S01]  /*1720*/  CS2R R152, SRZ ;  /* 0x0000000000987805 */ /* 0x000fe2000001ff00 */
[----:B------:R-:W-:Y:S01]  /*1730*/  STL [R1+0xa4], RZ ;  /* 0x0000a4ff01007387 */ /* 0x000fe20000100800 */
[----:B------:R-:W-:Y:S02]  /*1740*/  CS2R R154, SRZ ;  /* 0x00000000009a7805 */ /* 0x000fe4000001ff00 */
[----:B------:R-:W-:Y:S02]  /*1750*/  CS2R R156, SRZ ;  /* 0x00000000009c7805 */ /* 0x000fe4000001ff00 */
[----:B------:R-:W-:Y:S01]  /*1760*/  CS2R R158, SRZ ;  /* 0x00000000009e7805 */ /* 0x000fe2000001ff00 */
[----:B------:R-:W-:Y:S01]  /*1770*/  STL [R1+0xa0], RZ ;  /* 0x0000a0ff01007387 */ /* 0x000fe20000100800 */
[----:B------:R-:W-:-:S02]  /*1780*/  CS2R R160, SRZ ;  /* 0x0000000000a07805 */ /* 0x000fc4000001ff00 */
[----:B------:R-:W-:Y:S02]  /*1790*/  CS2R R162, SRZ ;  /* 0x0000000000a27805 */ /* 0x000fe4000001ff00 */
[----:B------:R-:W-:Y:S01]  /*17a0*/  CS2R R164, SRZ ;  /* 0x0000000000a47805 */ /* 0x000fe2000001ff00 */
[----:B------:R-:W-:Y:S01]  /*17b0*/  STL [R1+0x9c], RZ ;  /* 0x00009cff01007387 */ /* 0x000fe20000100800 */
[----:B--2---:R-:W-:Y:S01]  /*17c0*/  ULEA UR51, UR9, UR51, 0x18 ;  /* 0x0000003309337291 */ /* 0x004fe2000f8ec03f */
[----:B------:R-:W-:Y:S02]  /*17d0*/  CS2R R166, SRZ ;  /* 0x0000000000a67805 */ /* 0x000fe4000001ff00 */
[----:B------:R-:W-:Y:S01]  /*17e0*/  CS2R R168, SRZ ;  /* 0x0000000000a87805 */ /* 0x000fe2000001ff00 */
[----:B------:R-:W-:Y:S01]  /*17f0*/  STL [R1+0x98], RZ ;  /* 0x000098ff01007387 */ /* 0x000fe20000100800 */
[----:B------:R-:W-:Y:S02]  /*1800*/  CS2R R170, SRZ ;  /* 0x0000000000aa7805 */ /* 0x000fe4000001ff00 */
[----:B------:R-:W-:-:S02]  /*1810*/  CS2R R172, SRZ ;  /* 0x0000000000ac7805 */ /* 0x000fc4000001ff00 */
[----:B------:R-:W-:Y:S02]  /*1820*/  CS2R R174, SRZ ;  /* 0x0000000000ae7805 */ /* 0x000fe4000001ff00 */
[----:B-1----:R-:W-:Y:S01]  /*1830*/  LOP3.LUT R0, R0, 0x80, RZ, 0xc0, !PT ;  /* 0x0000008000007812 */ /* 0x002fe200078ec0ff */
[----:B------:R-:W-:Y:S01]  /*1840*/  STL [R1+0x94], RZ ;  /* 0x000094ff01007387 */ /* 0x000fe20000100800 */
[----:B---3--:R-:W-:Y:S02]  /*1850*/  ISETP.GE.AND P0, PT, R3, 0x1, PT ;  /* 0x000000010300780c */ /* 0x008fe40003f06270 */
[----:B------:R-:W-:Y:S02]  /*1860*/  CS2R R176, SRZ ;  /* 0x0000000000b07805 */ /* 0x000fe4000001ff00 */
[----:B------:R-:W-:Y:S01]  /*1870*/  SHF.R.U32.HI R0, RZ, 0x7, R0 ;  /* 0x00000007ff007819 */ /* 0x000fe20000011600 */
        /* <DEDUP_REMOVED lines=8> */
[----:B------:R-:W1:Y:S01]  /*1900*/  SHFL.IDX PT, R0, R0, RZ, 0x1f ;  /* 0x00001fff00007589 */ /* 0x000e6200000e0000 */
[----:B------:R-:W-:-:S02]  /*1910*/  CS2R R190, SRZ ;  /* 0x0000000000be7805 */ /* 0x000fc4000001ff00 */
[----:B------:R-:W-:Y:S02]  /*1920*/  CS2R R192, SRZ ;  /* 0x0000000000c07805 */ /* 0x000fe4000001ff00 */
[----:B------:R-:W-:Y:S01]  /*1930*/  CS2R R194, SRZ ;  /* 0x0000000000c27805 */ /* 0x000fe2000001ff00 */
[----:B------:R2:W-:Y:S01]  /*1940*/  STL [R1+0x88], RZ ;  /* 0x000088ff01007387 */ /* 0x0005e20000100800 */
[----:B------:R-:W-:Y:S02]  /*1950*/  CS2R R196, SRZ ;  /* 0x0000000000c47805 */ /* 0x000fe4000001ff00 */
[----:B------:R-:W-:Y:S02]  /*1960*/  CS2R R198, SRZ ;  /* 0x0000000000c67805 */ /* 0x000fe4000001ff00 */
[----:B------:R-:W-:Y:S01]  /*1970*/  CS2R R200, SRZ ;  /* 0x0000000000c87805 */ /* 0x000fe2000001ff00 */
[----:B------:R2:W-:Y:S01]  /*1980*/  STL [R1+0x84], RZ ;  /* 0x000084ff01007387 */ /* 0x0005e20000100800 */
        /* <DEDUP_REMOVED lines=16> */
[----:B-1----:R-:W-:-:S02]  /*1a90*/  R2UR UR6, R0 ;  /* 0x00000000000672ca */ /* 0x002fc400000e0000 */
[----:B------:R-:W-:Y:S02]  /*1aa0*/  CS2R R226, SRZ ;  /* 0x0000000000e27805 */ /* 0x000fe4000001ff00 */
[----:B------:R-:W-:Y:S01]  /*1ab0*/  MOV R0, UR36 ;  /* 0x0000002400007c02 */ /* 0x000fe20008000f00 */
        /* <DEDUP_REMOVED lines=9> */
[----:B------:R-:W-:Y:S01]  /*1b50*/  CS2R R100, SRZ ;  /* 0x0000000000647805 */ /* 0x000fe2000001ff00 */
[----:B------:R-:W-:Y:S01]  /*1b60*/  ULEA.HI UR7, UR6, UR6, URZ, 0x1 ;  /* 0x0000000606077291 */ /* 0x000fe2000f8f083f */
[----:B------:R-:W-:Y:S01]  /*1b70*/  CS2R R102, SRZ ;  /* 0x0000000000667805 */ /* 0x000fe2000001ff00 */
[----:B------:R2:W-:Y:S01]  /*1b80*/  STL [R1+0x64], RZ ;  /* 0x000064ff01007387 */ /* 0x0005e20000100800 */
[----:B------:R-:W-:Y:S01]  /*1b90*/  CS2R R104, SRZ ;  /* 0x0000000000687805 */ /* 0x000fe2000001ff00 */
[----:B------:R-:W-:Y:S01]  /*1ba0*/  ULOP3.LUT UR7, UR7, 0xffffe, URZ, 0xc0, !UPT ;  /* 0x000ffffe07077892 */ /* 0x000fe2000f8ec03f */
[----:B------:R-:W-:Y:S01]  /*1bb0*/  CS2R R106, SRZ ;  /* 0x00000000006a7805 */ /* 0x000fe2000001ff00 */
[----:B------:R2:W-:Y:S01]  /*1bc0*/  STL [R1+0x60], RZ ;  /* 0x000060ff01007387 */ /* 0x0005e20000100800 */
[----:B------:R-:W-:Y:S01]  /*1bd0*/  CS2R R108, SRZ ;  /* 0x00000000006c7805 */ /* 0x000fe2000001ff00 */
[----:B------:R-:W-:Y:S01]  /*1be0*/  UIADD3 UR7, UR6, -UR7, URZ ;  /* 0x8000000706077290 */ /* 0x000fe2000fffe03f */
[----:B------:R-:W-:Y:S01]  /*1bf0*/  CS2R R110, SRZ ;  /* 0x00000000006e7805 */ /* 0x000fe2000001ff00 */
[----:B------:R2:W-:Y:S01]  /*1c00*/  STL [R1+0x5c], RZ ;  /* 0x00005cff01007387 */ /* 0x0005e20000100800 */
[----:B------:R-:W-:Y:S01]  /*1c10*/  CS2R R112, SRZ ;  /* 0x0000000000707805 */ /* 0x000fe2000001ff00 */
[----:B------:R-:W-:Y:S01]  /*1c20*/  ULEA UR7, UR7, UR51, 0xc ;  /* 0x0000003307077291 */ /* 0x000fe2000f8e603f */
[----:B------:R-:W-:Y:S01]  /*1c30*/  CS2R R114, SRZ ;  /* 0x0000000000727805 */ /* 0x000fe2000001ff00 */
[----:B------:R2:W-:Y:S01]  /*1c40*/  STL [R1+0x58], RZ ;  /* 0x000058ff01007387 */ /* 0x0005e20000100800 */
[----:B------:R-:W-:Y:S01]  /*1c50*/  CS2R R116, SRZ ;  /* 0x0000000000747805 */ /* 0x000fe2000001ff00 */
[----:B------:R-:W-:Y:S01]  /*1c60*/  UIADD3 UR7, UR7, 0x6200, URZ ;  /* 0x0000620007077890 */ /* 0x000fe2000fffe03f */
[----:B------:R-:W-:Y:S01]  /*1c70*/  CS2R R118, SRZ ;  /* 0x0000000000767805 */ /* 0x000fe2000001ff00 */
[----:B------:R2:W-:Y:S01]  /*1c80*/  STL [R1+0x54], RZ ;  /* 0x000054ff01007387 */ /* 0x0005e20000100800 */
[----:B------:R-:W-:Y:S01]  /*1c90*/  CS2R R120, SRZ ;  /* 0x0000000000787805 */ /* 0x000fe2000001ff00 */
[----:B------:R-:W-:Y:S01]  /*1ca0*/  USHF.R.U32.HI UR7, URZ, 0x4, UR7 ;  /* 0x000000043f077899 */ /* 0x000fe20008011607 */
[----:B------:R-:W-:Y:S01]  /*1cb0*/  CS2R R122, SRZ ;  /* 0x00000000007a7805 */ /* 0x000fe2000001ff00 */
[----:B------:R2:W-:Y:S01]  /*1cc0*/  STL [R1+0x50], RZ ;  /* 0x000050ff01007387 */ /* 0x0005e20000100800 */
[----:B------:R-:W-:Y:S01]  /*1cd0*/  CS2R R124, SRZ ;  /* 0x00000000007c7805 */ /* 0x000fe2000001ff00 */
[----:B------:R-:W-:Y:S01]  /*1ce0*/  ULOP3.LUT UR9, UR7, 0x3fff, URZ, 0xc0, !UPT ;  /* 0x00003fff07097892 */ /* 0x000fe2000f8ec03f */
        /* <DEDUP_REMOVED lines=59> */
[----:B------:R-:W-:Y:S01]  /*20a0*/  CS2R R86, SRZ ;  /* 0x0000000000567805 */ /* 0x000fe2000001ff00 */
[----:B------:R2:W-:Y:S04]  /*20b0*/  STL [R1+0x10], RZ ;  /* 0x000010ff01007387 */ /* 0x0005e80000100800 */
[----:B------:R2:W-:Y:S04]  /*20c0*/  STL [R1+0xc], RZ ;  /* 0x00000cff01007387 */ /* 0x0005e80000100800 */
[----:B------:R2:W-:Y:S04]  /*20d0*/  STL [R1+0x8], RZ ;  /* 0x000008ff01007387 */ /* 0x0005e80000100800 */
[----:B------:R2:W-:Y:S04]  /*20e0*/  STL [R1+0x4], RZ ;  /* 0x000004ff01007387 */ /* 0x0005e80000100800 */
[----:B------:R2:W-:Y:S01]  /*20f0*/  STL [R1], RZ ;  /* 0x000000ff01007387 */ /* 0x0005e20000100800 */
[----:B------:R-:W-:Y:S05]  /*2100*/  @!P0 BRA `(.L_x_16) ;  /* 0x0000001000f88947 */ /* 0x000fea0003800000 */
[----:B------:R-:W-:-:S06]  /*2110*/  UISETP.NE.AND UP0, UPT, UR49, 0x3, UPT ;  /* 0x000000033100788c */ /* 0x000fcc000bf05270 */
[----:B------:R-:W-:-:S13]  /*2120*/  PLOP3.LUT P1, PT, PT, PT, UP0, 0x80, 0x0 ;  /* 0x000000000000781c */ /* 0x000fda0003f2f008 */
[----:B------:R-:W-:Y:S05]  /*2130*/  @!P1 BRA `(.L_x_17) ;  /* 0x0000000000049947 */ /* 0x000fea0003800000 */
[----:B------:R-:W-:Y:S01]  /*2140*/  BPT.TRAP 0x1 ;  /* 0x000000040000795c */ /* 0x000fe20000300000 */
.L_x_17:
[----:B------:R-:W-:Y:S01]  /*2150*/  ULEA UR4, UR48, UR51, 0x3 ;  /* 0x0000003330047291 */ /* 0x000fe2000f8e183f */
[----:B------:R-:W-:-:S05]  /*2160*/  IMAD.U32 R0, RZ, RZ, UR36 ;  /* 0x00000024ff007e24 */ /* 0x000fca000f8e00ff */
[----:B------:R-:W-:-:S04]  /*2170*/  SHF.L.U32 R0, R0, 0x1f, RZ ;  /* 0x0000001f00007819 */ /* 0x000fc800000006ff */
[----:B------:R1:W3:Y:S01]  /*2180*/  SYNCS.PHASECHK.TRANS64.TRYWAIT P0, [UR4], R0 ;  /* 0x00000000ff0075a7 */ /* 0x0002e20008000144 */
[----:B------:R-:W-:Y:S05]  /*2190*/  @!P1 BRA `(.L_x_18) ;  /* 0x0000000000049947 */ /* 0x000fea0003800000 */
[----:B------:R-:W-:Y:S01]  /*21a0*/  BPT.TRAP 0x1 ;  /* 0x000000040000795c */ /* 0x000fe20000300000 */
.L_x_18:
[----:B---3--:R-:W-:Y:S05]  /*21b0*/  @P0 BRA `(.L_x_19) ;  /* 0x0000000000080947 */ /* 0x008fea0003800000 */
[----:B------:R-:W3:Y:S02]  /*21c0*/  SYNCS.PHASECHK.TRANS64.TRYWAIT P0, [UR4], R0 ;  /* 0x00000000ff0075a7 */ /* 0x000ee40008000144 */
[----:B---3--:R-:W-:Y:S05]  /*21d0*/  @!P0 BRA `(.L_x_20) ;  /* 0x000000cc007c8947 */ /* 0x008fea0003800000 */
.L_x_19:
[----:B------:R-:W-:Y:S01]  /*21e0*/  UIADD3 UR4, UR51, 0x26200, URZ ;  /* 0x0002620033047890 */ /* 0x000fe2000fffe03f */
[----:B------:R-:W-:Y:S01]  /*21f0*/  WARPGROUP.ARRIVE ;  /* 0x00000000000079c5 */ /* 0x000fe20000000000 */
[----:B------:R-:W-:Y:S01]  /*2200*/  ULOP3.LUT UR10, UR9, 0x10000, URZ, 0xfc, !UPT ;  /* 0x00010000090a7892 */ /* 0x000fe2000f8efc3f */
[----:B------:R4:W-:Y:S01]  /*2210*/  STL [R1+0xb0], RZ ;  /* 0x0000b0ff01007387 */ /* 0x0009e20000100800 */
[----:B------:R-:W-:Y:S01]  /*2220*/  USHF.R.U32.HI UR4, URZ, 0x4, UR4 ;  /* 0x000000043f047899 */ /* 0x000fe20008011604 */
[----:B------:R-:W-:Y:S01]  /*2230*/  CS2R R228, SRZ ;  /* 0x0000000000e47805 */ /* 0x000fe2000001ff00 */
[----:B------:R-:W-:Y:S01]  /*2240*/  ULEA UR10, UR48, UR10, 0xa ;  /* 0x0000000a300a7291 */ /* 0x000fe2000f8e503f */
[----:B------:R4:W-:Y:S01]  /*2250*/  STL [R1+0xac], RZ ;  /* 0x0000acff01007387 */ /* 0x0009e20000100800 */
[----:B------:R-:W-:Y:S01]  /*2260*/  ULOP3.LUT UR4, UR4, 0x3fff, URZ, 0xc0, !UPT ;  /* 0x00003fff04047892 */ /* 0x000fe2000f8ec03f */
[----:B------:R-:W-:Y:S01]  /*2270*/  MOV R17, RZ ;  /* 0x000000ff00117202 */ /* 0x000fe20000000f00 */
[----:B------:R-:W-:Y:S01]  /*2280*/  UMOV UR5, 0x80000020 ;  /* 0x8000002000057882 */ /* 0x000fe20000000000 */
[----:B------:R-:W-:Y:S01]  /*2290*/  UMOV UR7, 0x80000020 ;  /* 0x8000002000077882 */ /* 0x000fe20000000000 */
[----:B------:R-:W-:Y:S01]  /*22a0*/  ULOP3.LUT UR4, UR4, 0x10000, URZ, 0xfc, !UPT ;  /* 0x0001000004047892 */ /* 0x000fe2000f8efc3f */
[----:B------:R4:W-:Y:S01]  /*22b0*/  STL [R1+0xa8], RZ ;  /* 0x0000a8ff01007387 */ /* 0x0009e20000100800 */
[----:B------:R-:W-:Y:S01]  /*22c0*/  UMOV UR8, 0x2 ;  /* 0x0000000200087882 */ /* 0x000fe20000000000 */
[----:B------:R-:W-:Y:S01]  /*22d0*/  CS2R R18, SRZ ;  /* 0x0000000000127805 */ /* 0x000fe2000001ff00 */
[----:B------:R-:W-:Y:S01]  /*22e0*/  ULEA UR11, UR48, UR4, 0x9 ;  /* 0x00000004300b7291 */ /* 0x000fe2000f8e483f */
[----:B------:R4:W-:Y:S01]  /*22f0*/  STL [R1+0xa4], RZ ;  /* 0x0000a4ff01007387 */ /* 0x0009e20000100800 */
[----:B------:R-:W-:Y:S01]  /*2300*/  CS2R R22, SRZ ;  /* 0x0000000000167805 */ /* 0x000fe2000001ff00 */
[----:B------:R-:W-:Y:S01]  /*2310*/  UMOV UR4, UR10 ;  /* 0x0000000a00047c82 */ /* 0x000fe20008000000 */
[----:B------:R-:W-:Y:S01]  /*2320*/  CS2R R152, SRZ ;  /* 0x0000000000987805 */ /* 0x000fe2000001ff00 */
[----:B------:R4:W-:Y:S01]  /*2330*/  STL [R1+0xa0], RZ ;  /* 0x0000a0ff01007387 */ /* 0x0009e20000100800 */
[----:B------:R-:W-:Y:S01]  /*2340*/  CS2R R154, SRZ ;  /* 0x00000000009a7805 */ /* 0x000fe2000001ff00 */
[----:B------:R-:W-:Y:S01]  /*2350*/  UMOV UR6, UR11 ;  /* 0x0000000b00067c82 */ /* 0x000fe20008000000 */
[----:B------:R-:W-:Y:S01]  /*2360*/  CS2R R156, SRZ ;  /* 0x00000000009c7805 */ /* 0x000fe2000001ff00 */
[----:B------:R-:W-:Y:S01]  /*2370*/  QGMMA.64x128x32.F32.E4M3.E4M3 R88, gdesc[UR4], RZ, !UPT, gsb0 ;  /* 0x01e00000045879f3 */ /* 0x000fe2000c0008ff */
[----:B------:R-:W-:Y:S01]  /*2380*/  UIADD3 UR4, UR10, 0x200, URZ ;  /* 0x000002000a047890 */ /* 0x000fe2000fffe03f */
[----:B------:R4:W-:Y:S01]  /*2390*/  STL [R1+0x9c], RZ ;  /* 0x00009cff01007387 */ /* 0x0009e20000100800 */
[----:B------:R-:W-:Y:S01]  /*23a0*/  UMOV UR5, 0x80000020 ;  /* 0x8000002000057882 */ /* 0x000fe20000000000 */
[----:B------:R-:W-:-:S02]  /*23b0*/  CS2R R158, SRZ ;  /* 0x00000000009e7805 */ /* 0x000fc4000001ff00 */
[----:B------:R-:W-:Y:S01]  /*23c0*/  CS2R R160, SRZ ;  /* 0x0000000000a07805 */ /* 0x000fe2000001ff00 */
[----:B------:R4:W-:Y:S01]  /*23d0*/  STL [R1+0x98], RZ ;  /* 0x000098ff01007387 */ /* 0x0009e20000100800 */
[----:B------:R-:W-:Y:S02]  /*23e0*/  CS2R R162, SRZ ;  /* 0x0000000000a27805 */ /* 0x000fe4000001ff00 */
[----:B------:R-:W-:Y:S02]  /*23f0*/  CS2R R164, SRZ ;  /* 0x0000000000a47805 */ /* 0x000fe4000001ff00 */
[----:B------:R-:W-:Y:S01]  /*2400*/  CS2R R166, SRZ ;  /* 0x0000000000a67805 */ /* 0x000fe2000001ff00 */
[----:B------:R4:W-:Y:S01]  /*2410*/  STL [R1+0x94], RZ ;  /* 0x000094ff01007387 */ /* 0x0009e20000100800 */
[----:B------:R-:W-:Y:S02]  /*2420*/  CS2R R168, SRZ ;  /* 0x0000000000a87805 */ /* 0x000fe4000001ff00 */
        /* <DEDUP_REMOVED lines=38> */
[----:B------:R4:W-:Y:S04]  /*2690*/  STL [R1+0x6c], RZ ;  /* 0x00006cff01007387 */ /* 0x0009e80000100800 */
        /* <DEDUP_REMOVED lines=19> */
[----:B------:R4:W-:Y:S01]  /*27d0*/  STL [R1+0x1c], RZ ;  /* 0x00001cff01007387 */ /* 0x0009e20000100800 */
[----:B------:R-:W-:-:S02]  /*27e0*/  WARPGROUP.DEPBAR.LE gsb0, 0x0 ;  /* 0x00008000000079c5 */ /* 0x000fc40000010000 */
[----:B------:R-:W-:Y:S01]  /*27f0*/  WARPGROUP.ARRIVE ;  /* 0x00000000000079c5 */ /* 0x000fe20000000000 */
[----:B------:R4:W-:Y:S04]  /*2800*/  STL [R1+0x18], RZ ;  /* 0x000018ff01007387 */ /* 0x0009e80000100800 */
[----:B------:R4:W-:Y:S01]  /*2810*/  STL [R1+0x14], RZ ;  /* 0x000014ff01007387 */ /* 0x0009e20000100800 */
[----:B------:R-:W-:Y:S01]  /*2820*/  QGMMA.64x128x32.F32.E4M3.E4M3 R24, gdesc[UR4], RZ, !UPT, gsb0 ;  /* 0x01e00000041879f3 */ /* 0x000fe2000c0008ff */
[----:B------:R-:W-:Y:S02]  /*2830*/  UIADD3 UR4, UR10, 0x2, URZ ;  /* 0x000000020a047890 */ /* 0x000fe4000fffe03f */
[----:B------:R-:W-:Y:S01]  /*2840*/  UIADD3 UR6, UR11, 0x2, URZ ;  /* 0x000000020b067890 */ /* 0x000fe2000fffe03f */
[----:B------:R4:W-:Y:S01]  /*2850*/  STL [R1+0x10], RZ ;  /* 0x000010ff01007387 */ /* 0x0009e20000100800 */
[----:B------:R-:W-:Y:S01]  /*2860*/  UMOV UR5, 0x80000020 ;  /* 0x8000002000057882 */ /* 0x000fe20000000000 */
[----:B------:R-:W-:-:S02]  /*2870*/  UMOV UR7, 0x80000020 ;  /* 0x8000002000077882 */ /* 0x000fc40000000000 */
[----:B------:R4:W-:Y:S04]  /*2880*/  STL [R1+0xc], RZ ;  /* 0x00000cff01007387 */ /* 0x0009e80000100800 */
[----:B------:R4:W-:Y:S04]  /*2890*/  STL [R1+0x8], RZ ;  /* 0x000008ff01007387 */ /* 0x0009e80000100800 */
[----:B------:R4:W-:Y:S04]  /*28a0*/  STL [R1+0x4], RZ ;  /* 0x000004ff01007387 */ /* 0x0009e80000100800 */
[----:B------:R4:W-:Y:S01]  /*28b0*/  STL [R1], RZ ;  /* 0x000000ff01007387 */ /* 0x0009e20000100800 */
[----:B------:R-:W-:-:S02]  /*28c0*/  WARPGROUP.DEPBAR.LE gsb0, 0x0 ;  /* 0x00008000000079c5 */ /* 0x000fc40000010000 */
[----:B------:R-:W-:-:S06]  /*28d0*/  WARPGROUP.ARRIVE ;  /* 0x00000000000079c5 */ /* 0x000fcc0000000000 */
[----:B------:R-:W-:Y:S01]  /*28e0*/  QGMMA.64x128x32.F32.E4M3.E4M3 R88, gdesc[UR4], R88, gsb0 ;  /* 0x01e00000045879f3 */ /* 0x000fe20008000858 */
[----:B------:R-:W-:Y:S01]  /*28f0*/  UIADD3 UR4, UR10, 0x202, URZ ;  /* 0x000002020a047890 */ /* 0x000fe2000fffe03f */
[----:B------:R-:W-:Y:S01]  /*2900*/  UMOV UR5, 0x80000020 ;  /* 0x8000002000057882 */ /* 0x000fe20000000000 */
[----:B------:R-:W-:Y:S02]  /*2910*/  WARPGROUP.DEPBAR.LE gsb0, 0x0 ;  /* 0x00008000000079c5 */ /* 0x000fe40000010000 */
[----:B------:R-:W-:-:S07]  /*2920*/  WARPGROUP.ARRIVE ;  /* 0x00000000000079c5 */ /* 0x000fce0000000000 */
[----:B------:R-:W-:Y:S01]  /*2930*/  QGMMA.64x128x32.F32.E4M3.E4M3 R24, gdesc[UR4], R24, gsb0 ;  /* 0x01e00000041879f3 */ /* 0x000fe20008000818 */
[----:B------:R-:W-:Y:S02]  /*2940*/  ULDC UR4, c[0x0][0x50c] ;  /* 0x0001430000047ab9 */ /* 0x000fe40000000800 */
[----:B------:R-:W-:-:S04]  /*2950*/  UISETP.NE.AND UP0, UPT, UR4, 0x2, UPT ;  /* 0x000000020400788c */ /* 0x000fc8000bf05270 */
[----:B------:R-:W-:-:S06]  /*2960*/  USEL UR4, URZ, 0x1, UP0 ;  /* 0x000000013f047887 */ /* 0x000fcc0008000000 */
[----:B------:R-:W-:Y:S01]  /*2970*/  ISETP.NE.AND P0, PT, RZ, UR4, PT ;  /* 0x00000004ff007c0c */ /* 0x000fe2000bf05270 */
[----:B------:R-:W-:-:S12]  /*2980*/  WARPGROUP.DEPBAR.LE gsb0, 0x0 ;  /* 0x00008000000079c5 */ /* 0x000fd80000010000 */
[----:B----4-:R-:W-:Y:S05]  /*2990*/  @!P0 BRA `(.L_x_21) ;  /* 0x0000000800b88947 */ /* 0x010fea0003800000 */
[----:B------:R-:W-:Y:S01]  /*29a0*/  FADD R4, RZ, R43 ;  /* 0x0000002bff047221 */ /* 0x000fe20000000000 */
[----:B-1-3--:R-:W-:-:S01]  /*29b0*/  FADD R0, RZ, R44 ;  /* 0x0000002cff007221 */ /* 0x00afc20000000000 */
[----:B------:R-:W-:Y:S01]  /*29c0*/  FADD R3, RZ, R45 ;  /* 0x0000002dff037221 */ /* 0x000fe20000000000 */
[----:B------:R-:W-:-:S01]  /*29d0*/  FADD R227, RZ, R88 ;  /* 0x00000058ffe37221 */ /* 0x000fc20000000000 */
[----:B------:R-:W-:Y:S01]  /*29e0*/  FADD R226, RZ, R89 ;  /* 0x00000059ffe27221 */ /* 0x000fe20000000000 */
[----:B------:R1:W-:Y:S01]  /*29f0*/  STL [R1], R4 ;  /* 0x0000000401007387 */ /* 0x0003e20000100800 */
[----:B------:R-:W-:-:S01]  /*2a00*/  FADD R225, RZ, R90 ;  /* 0x0000005affe17221 */ /* 0x000fc20000000000 */
[----:B------:R-:W-:Y:S01]  /*2a10*/  FADD R224, RZ, R91 ;  /* 0x0000005bffe07221 */ /* 0x000fe20000000000 */
[----:B------:R-:W-:-:S01]  /*2a20*/  FADD R223, RZ, R92 ;  /* 0x0000005cffdf7221 */ /* 0x000fc20000000000 */
[----:B------:R3:W-:Y:S01]  /*2a30*/  STL [R1+0x4], R0 ;  /* 0x0000040001007387 */ /* 0x0007e20000100800 */
[----:B------:R-:W-:-:S01]  /*2a40*/  FADD R222, RZ, R93 ;  /* 0x0000005dffde7221 */ /* 0x000fc20000000000 */
[----:B------:R-:W-:Y:S01]  /*2a50*/  FADD R221, RZ, R94 ;  /* 0x0000005effdd7221 */ /* 0x000fe20000000000 */
[----:B------:R-:W-:-:S01]  /*2a60*/  FADD R220, RZ, R95 ;  /* 0x0000005fffdc7221 */ /* 0x000fc20000000000 */
[----:B------:R4:W-:Y:S01]  /*2a70*/  STL [R1+0x8], R3 ;  /* 0x0000080301007387 */ /* 0x0009e20000100800 */
[----:B------:R-:W-:-:S01]  /*2a80*/  FADD R219, RZ, R96 ;  /* 0x00000060ffdb7221 */ /* 0x000fc20000000000 */
[----:B-1----:R-:W-:Y:S01]  /*2a90*/  FADD R4, RZ, R46 ;  /* 0x0000002eff047221 */ /* 0x002fe20000000000 */
[----:B------:R-:W-:-:S01]  /*2aa0*/  FADD R218, RZ, R97 ;  /* 0x00000061ffda7221 */ /* 0x000fc20000000000 */
[----:B------:R-:W-:Y:S01]  /*2ab0*/  FADD R217, RZ, R98 ;  /* 0x00000062ffd97221 */ /* 0x000fe20000000000 */
[----:B------:R-:W-:-:S01]  /*2ac0*/  FADD R216, RZ, R99 ;  /* 0x00000063ffd87221 */ /* 0x000fc20000000000 */
[----:B---3--:R-:W-:Y:S01]  /*2ad0*/  FADD R0, RZ, R47 ;  /* 0x0000002fff007221 */ /* 0x008fe20000000000 */
[----:B------:R1:W-:Y:S01]  /*2ae0*/  STL [R1+0xc], R4 ;  /* 0x00000c0401007387 */ /* 0x0003e20000100800 */
[----:B------:R-:W-:-:S01]  /*2af0*/  FADD R215, RZ, R100 ;  /* 0x00000064ffd77221 */ /* 0x000fc20000000000 */
[----:B------:R-:W-:Y:S01]  /*2b00*/  FADD R214, RZ, R101 ;  /* 0x00000065ffd67221 */ /* 0x000fe20000000000 */
[----:B----4-:R-:W-:-:S01]  /*2b10*/  FADD R3, RZ, R48 ;  /* 0x00000030ff037221 */ /* 0x010fc20000000000 */
        /* <DEDUP_REMOVED lines=90> */
[----:B------:R-:W-:Y:S01]  /*30c0*/  FADD R159, RZ, R28 ;  /* 0x0000001cff9f7221 */ /* 0x000fe20000000000 */
[----:B------:R-:W-:-:S01]  /*30d0*/  FADD R158, RZ, R29 ;  /* 0x0000001dff9e7221 */ /* 0x000fc20000000000 */
[----:B------:R-:W-:Y:S01]  /*30e0*/  FADD R157, RZ, R30 ;  /* 0x0000001eff9d7221 */ /* 0x000fe20000000000 */
[----:B------:R-:W-:-:S01]  /*30f0*/  FADD R156, RZ, R31 ;  /* 0x0000001fff9c7221 */ /* 0x000fc20000000000 */
[----:B------:R3:W-:Y:S01]  /*3100*/  STL [R1+0x5c], R3 ;  /* 0x00005c0301007387 */ /* 0x0007e20000100800 */
[----:B------:R-:W-:-:S01]  /*3110*/  FADD R155, RZ, R32 ;  /* 0x00000020ff9b7221 */ /* 0x000fc20000000000 */
[----:B-1----:R-:W-:Y:S01]  /*3120*/  FADD R4, RZ, R70 ;  /* 0x00000046ff047221 */ /* 0x002fe20000000000 */
[----:B------:R-:W-:-:S01]  /*3130*/  FADD R154, RZ, R33 ;  /* 0x00000021ff9a7221 */ /* 0x000fc20000000000 */
[----:B------:R1:W-:Y:S01]  /*3140*/  STL [R1+0x58], R0 ;  /* 0x0000580001007387 */ /* 0x0003e20000100800 */
[----:B------:R-:W-:-:S01]  /*3150*/  FADD R153, RZ, R34 ;  /* 0x00000022ff997221 */ /* 0x000fc20000000000 */
[----:B------:R-:W-:Y:S01]  /*3160*/  FADD R152, RZ, R35 ;  /* 0x00000023ff987221 */ /* 0x000fe20000000000 */
[----:B------:R-:W-:-:S01]  /*3170*/  FADD R23, RZ, R36 ;  /* 0x00000024ff177221 */ /* 0x000fc20000000000 */
[----:B------:R-:W-:Y:S01]  /*3180*/  FADD R22, RZ, R37 ;  /* 0x00000025ff167221 */ /* 0x000fe20000000000 */
[----:B------:R-:W-:-:S01]  /*3190*/  FADD R19, RZ, R38 ;  /* 0x00000026ff137221 */ /* 0x000fc20000000000 */
[----:B---3--:R-:W-:Y:S01]  /*31a0*/  FADD R3, RZ, R68 ;  /* 0x00000044ff037221 */ /* 0x008fe20000000000 */
[----:B------:R-:W-:-:S01]  /*31b0*/  FADD R18, RZ, R39 ;  /* 0x00000027ff127221 */ /* 0x000fc20000000000 */
[----:B------:R-:W-:Y:S01]  /*31c0*/  FADD R17, RZ, R40 ;  /* 0x00000028ff117221 */ /* 0x000fe20000000000 */
[----:B------:R-:W-:-:S01]  /*31d0*/  FADD R228, RZ, R41 ;  /* 0x00000029ffe47221 */ /* 0x000fc20000000000 */
[----:B-1----:R-:W-:Y:S01]  /*31e0*/  FADD R0, RZ, R67 ;  /* 0x00000043ff007221 */ /* 0x002fe20000000000 */
[----:B------:R-:W-:-:S01]  /*31f0*/  FADD R229, RZ, R42 ;  /* 0x0000002affe57221 */ /* 0x000fc20000000000 */
[----:B------:R-:W-:-:S03]  /*3200*/  UMOV UR8, URZ ;  /* 0x0000003f00087c82 */ /* 0x000fc60008000000 */
[----:B------:R1:W-:Y:S04]  /*3210*/  STL [R1+0x60], R0 ;  /* 0x0000600001007387 */ /* 0x0003e80000100800 */
[----:B------:R3:W-:Y:S01]  /*3220*/  STL [R1+0x64], R3 ;  /* 0x0000640301007387 */ /* 0x0007e20000100800 */
[----:B-1----:R-:W-:-:S01]  /*3230*/  FADD R0, RZ, R69 ;  /* 0x00000045ff007221 */ /* 0x002fc20000000000 */
[----:B---3--:R-:W-:-:S04]  /*3240*/  FADD R3, RZ, R71 ;  /* 0x00000047ff037221 */ /* 0x008fc80000000000 */
[----:B------:R1:W-:Y:S04]  /*3250*/  STL [R1+0x68], R0 ;  /* 0x0000680001007387 */ /* 0x0003e80000100800 */
[----:B------:R3:W-:Y:S04]  /*3260*/  STL [R1+0x6c], R4 ;  /* 0x00006c0401007387 */ /* 0x0007e80000100800 */
[----:B------:R4:W-:Y:S01]  /*3270*/  STL [R1+0x70], R3 ;  /* 0x0000700301007387 */ /* 0x0009e20000100800 */
[----:B-1----:R-:W-:-:S01]  /*3280*/  FADD R0, RZ, R72 ;  /* 0x00000048ff007221 */ /* 0x002fc20000000000 */
[----:B---3--:R-:W-:-:S04]  /*3290*/  FADD R4, RZ, R73 ;  /* 0x00000049ff047221 */ /* 0x008fc80000000000 */
[----:B------:R1:W-:Y:S01]  /*32a0*/  STL [R1+0x74], R0 ;  /* 0x0000740001007387 */ /* 0x0003e20000100800 */
[----:B----4-:R-:W-:-:S03]  /*32b0*/  FADD R3, RZ, R74 ;  /* 0x0000004aff037221 */ /* 0x010fc60000000000 */
        /* <DEDUP_REMOVED lines=26> */
[----:B-1----:R-:W-:-:S05]  /*3460*/  FADD R0, RZ, R87 ;  /* 0x00000057ff007221 */ /* 0x002fca0000000000 */
[----:B------:R4:W-:Y:S02]  /*3470*/  STL [R1+0xb0], R0 ;  /* 0x0000b00001007387 */ /* 0x0009e40000100800 */
.L_x_21:
[----:B------:R-:W-:-:S04]  /*3480*/  UIADD3 UR10, UR48, 0x1, URZ ;  /* 0x00000001300a7890 */ /* 0x000fc8000fffe03f */
[----:B------:R-:W-:-:S04]  /*3490*/  UISETP.NE.AND UP0, UPT, UR10, 0x8, UPT ;  /* 0x000000080a00788c */ /* 0x000fc8000bf05270 */
[----:B------:R-:W-:Y:S02]  /*34a0*/  USEL UR5, URZ, 0x1, UP0 ;  /* 0x000000013f057887 */ /* 0x000fe40008000000 */
[----:B------:R-:W-:Y:S02]  /*34b0*/  USEL UR10, UR10, URZ, UP0 ;  /* 0x0000003f0a0a7287 */ /* 0x000fe40008000000 */
[----:B------:R-:W-:-:S06]  /*34c0*/  ULOP3.LUT UR5, UR36, UR5, URZ, 0x3c, !UPT ;  /* 0x0000000524057292 */ /* 0x000fcc000f8e3c3f */
[----:B-1-34-:R-:W-:Y:S01]  /*34d0*/  IMAD.U32 R0, RZ, RZ, UR5 ;  /* 0x00000005ff007e24 */ /* 0x01afe2000f8e00ff */
[----:B------:R-:W-:-:S06]  /*34e0*/  UMOV UR5, 0x1 ;  /* 0x0000000100057882 */ /* 0x000fcc0000000000 */
.L_x_16:
[----:B------:R-:W-:-:S04]  /*34f0*/  UISETP.LT.AND UP0, UPT, UR52, 0x1, UPT ;  /* 0x000000013400788c */ /* 0x000fc8000bf01270 */
[----:B------:R-:W-:-:S04]  /*3500*/  USEL UR6, UR52, 0x1, UP0 ;  /* 0x0000000134067887 */ /* 0x000fc80008000000 */
[----:B------:R-:W-:-:S04]  /*3510*/  UIADD3 UR11, UR52, -UR6, URZ ;  /* 0x80000006340b7290 */ /* 0x000fc8000fffe03f */
[----:B------:R-:W-:-:S06]  /*3520*/  UISETP.GE.AND UP0, UPT, UR11, 0x1, UPT ;  /* 0x000000010b00788c */ /* 0x000fcc000bf06270 */
[----:B------:R-:W-:-:S13]  /*3530*/  PLOP3.LUT P0, PT, PT, PT, UP0, 0x80, 0x0 ;  /* 0x000000000000781c */ /* 0x000fda0003f0f008 */
[----:B------:R-:W-:Y:S05]  /*3540*/  @!P0 BRA `(.L_x_22) ;  /* 0x0000001000ac8947 */ /* 0x000fea0003800000 */
[----:B------:R-:W-:Y:S01]  /*3550*/  UMOV UR12, UR48 ;  /* 0x00000030000c7c82 */ /* 0x000fe20008000000 */
[----:B------:R-:W-:-:S05]  /*3560*/  ULDC UR15, c[0x0][0x50c] ;  /* 0x00014300000f7ab9 */ /* 0x000fca0000000800 */
.L_x_30:
[----:B------:R-:W-:-:S06]  /*3570*/  UISETP.NE.AND UP0, UPT, UR49, 0x3, UPT ;  /* 0x000000033100788c */ /* 0x000fcc000bf05270 */
[----:B------:R-:W-:-:S13]  /*3580*/  PLOP3.LUT P1, PT, PT, PT, UP0, 0x80, 0x0 ;  /* 0x000000000000781c */ /* 0x000fda0003f2f008 */
[----:B-1-3--:R-:W-:Y:S05]  /*3590*/  @!P1 BRA `(.L_x_23) ;  /* 0x0000000000049947 */ /* 0x00afea0003800000 */
[----:B------:R-:W-:Y:S01]  /*35a0*/  BPT.TRAP 0x1 ;  /* 0x000000040000795c */ /* 0x000fe20000300000 */
.L_x_23:
[----:B------:R-:W-:Y:S01]  /*35b0*/  ULEA UR6, UR10, UR51, 0x3 ;  /* 0x000000330a067291 */ /* 0x000fe2000f8e183f */
[----:B------:R-:W-:-:S08]  /*35c0*/  SHF.L.U32 R3, R0, 0x1f, RZ ;  /* 0x0000001f00037819 */ /* 0x000fd000000006ff */
[----:B------:R1:W3:Y:S01]  /*35d0*/  SYNCS.PHASECHK.TRANS64.TRYWAIT P0, [UR6], R3 ;  /* 0x00000003ff0075a7 */ /* 0x0002e20008000146 */
[----:B------:R-:W-:Y:S05]  /*35e0*/  @!P1 BRA `(.L_x_24) ;  /* 0x0000000000049947 */ /* 0x000fea0003800000 */
[----:B------:R-:W-:Y:S01]  /*35f0*/  BPT.TRAP 0x1 ;  /* 0x000000040000795c */ /* 0x000fe20000300000 */
.L_x_24:
[----:B---3--:R-:W-:Y:S05]  /*3600*/  @P0 BRA `(.L_x_25) ;  /* 0x0000000000080947 */ /* 0x008fea0003800000 */
[----:B------:R-:W3:Y:S02]  /*3610*/  SYNCS.PHASECHK.TRANS64.TRYWAIT P0, [UR6], R3 ;  /* 0x00000003ff0075a7 */ /* 0x000ee40008000146 */
[----:B---3--:R-:W-:Y:S05]  /*3620*/  @!P0 BRA `(.L_x_26) ;  /* 0x000000b800808947 */ /* 0x008fea0003800000 */
.L_x_25:
[----:B------:R-:W-:Y:S01]  /*3630*/  UIADD3 UR6, UR51, 0x26200, URZ ;  /* 0x0002620033067890 */ /* 0x000fe2000fffe03f */
[----:B------:R-:W-:Y:S01]  /*3640*/  WARPGROUP.ARRIVE ;  /* 0x00000000000079c5 */ /* 0x000fe20000000000 */
[----:B------:R-:W-:Y:S02]  /*3650*/  UISETP.NE.AND UP0, UPT, UR4, URZ, UPT ;  /* 0x0000003f0400728c */ /* 0x000fe4000bf05270 */
[----:B------:R-:W-:Y:S02]  /*3660*/  USHF.R.U32.HI UR6, URZ, 0x4, UR6 ;  /* 0x000000043f067899 */ /* 0x000fe40008011606 */
[----:B------:R-:W-:Y:S02]  /*3670*/  USEL UR5, UR5, URZ, !UP0 ;  /* 0x0000003f05057287 */ /* 0x000fe4000c000000 */
[----:B------:R-:W-:Y:S02]  /*3680*/  ULOP3.LUT UR6, UR6, 0x3fff, URZ, 0xc0, !UPT ;  /* 0x00003fff06067892 */ /* 0x000fe4000f8ec03f */
[----:B------:R-:W-:-:S02]  /*3690*/  ULOP3.LUT UR13, UR9, 0x10000, URZ, 0xfc, !UPT ;  /* 0x00010000090d7892 */ /* 0x000fc4000f8efc3f */
[----:B------:R-:W-:Y:S02]  /*36a0*/  ULOP3.LUT UR6, UR6, 0x10000, URZ, 0xfc, !UPT ;  /* 0x0001000006067892 */ /* 0x000fe4000f8efc3f */
[----:B------:R-:W-:Y:S02]  /*36b0*/  UISETP.NE.U32.AND UP0, UPT, UR5, URZ, UPT ;  /* 0x0000003f0500728c */ /* 0x000fe4000bf05070 */
[----:B------:R-:W-:Y:S02]  /*36c0*/  ULEA UR13, UR10, UR13, 0xa ;  /* 0x0000000d0a0d7291 */ /* 0x000fe4000f8e503f */
[----:B------:R-:W-:Y:S01]  /*36d0*/  ULEA UR14, UR10, UR6, 0x9 ;  /* 0x000000060a0e7291 */ /* 0x000fe2000f8e483f */
[----:B------:R-:W-:Y:S01]  /*36e0*/  UMOV UR5, 0x80000020 ;  /* 0x8000002000057882 */ /* 0x000fe20000000000 */
[----:B------:R-:W-:Y:S01]  /*36f0*/  UMOV UR7, 0x80000020 ;  /* 0x8000002000077882 */ /* 0x000fe20000000000 */
[----:B------:R-:W-:Y:S02]  /*3700*/  UIADD3 UR8, UR8, 0x2, URZ ;  /* 0x0000000208087890 */ /* 0x000fe4000fffe03f */
[----:B------:R-:W-:-:S02]  /*3710*/  UMOV UR4, UR13 ;  /* 0x0000000d00047c82 */ /* 0x000fc40008000000 */
[----:B------:R-:W-:Y:S02]  /*3720*/  UMOV UR6, UR14 ;  /* 0x0000000e00067c82 */ /* 0x000fe40008000000 */
[----:B------:R-:W-:Y:S01]  /*3730*/  QGMMA.64x128x32.F32.E4M3.E4M3 R88, gdesc[UR4], R88, UP0, gsb0 ;  /* 0x01e00000045879f3 */ /* 0x000fe2000b800858 */
[----:B------:R-:W-:Y:S01]  /*3740*/  UIADD3 UR4, UR13, 0x200, URZ ;  /* 0x000002000d047890 */ /* 0x000fe2000fffe03f */
[----:B------:R-:W-:Y:S01]  /*3750*/  UMOV UR5, 0x80000020 ;  /* 0x8000002000057882 */ /* 0x000fe20000000000 */
[----:B------:R-:W-:Y:S02]  /*3760*/  WARPGROUP.DEPBAR.LE gsb0, 0x0 ;  /* 0x00008000000079c5 */ /* 0x000fe40000010000 */
[----:B------:R-:W-:-:S07]  /*3770*/  WARPGROUP.ARRIVE ;  /* 0x00000000000079c5 */ /* 0x000fce0000000000 */
[----:B------:R-:W-:Y:S01]  /*3780*/  QGMMA.64x128x32.F32.E4M3.E4M3 R24, gdesc[UR4], R24, UP0, gsb0 ;  /* 0x01e00000041879f3 */ /* 0x000fe2000b800818 */
[----:B------:R-:W-:Y:S02]  /*3790*/  UIADD3 UR4, UR13, 0x2, URZ ;  /* 0x000000020d047890 */ /* 0x000fe4000fffe03f */
[----:B------:R-:W-:Y:S01]  /*37a0*/  UIADD3 UR6, UR14, 0x2, URZ ;  /* 0x000000020e067890 */ /* 0x000fe2000fffe03f */
[----:B------:R-:W-:Y:S01]  /*37b0*/  UMOV UR5, 0x80000020 ;  /* 0x8000002000057882 */ /* 0x000fe20000000000 */
[----:B------:R-:W-:Y:S01]  /*37c0*/  UMOV UR7, 0x80000020 ;  /* 0x8000002000077882 */ /* 0x000fe20000000000 */
[----:B------:R-:W-:Y:S01]  /*37d0*/  UISETP.NE.AND UP0, UPT, UR8, UR15, UPT ;  /* 0x0000000f0800728c */ /* 0x000fe2000bf05270 */
[----:B------:R-:W-:Y:S02]  /*37e0*/  WARPGROUP.DEPBAR.LE gsb0, 0x0 ;  /* 0x00008000000079c5 */ /* 0x000fe40000010000 */
[----:B------:R-:W-:-:S06]  /*37f0*/  WARPGROUP.ARRIVE ;  /* 0x00000000000079c5 */ /* 0x000fcc0000000000 */
[----:B------:R-:W-:Y:S01]  /*3800*/  QGMMA.64x128x32.F32.E4M3.E4M3 R88, gdesc[UR4], R88, gsb0 ;  /* 0x01e00000045879f3 */ /* 0x000fe20008000858 */
[----:B------:R-:W-:Y:S01]  /*3810*/  UIADD3 UR4, UR13, 0x202, URZ ;  /* 0x000002020d047890 */ /* 0x000fe2000fffe03f */
[----:B------:R-:W-:Y:S01]  /*3820*/  UMOV UR5, 0x80000020 ;  /* 0x8000002000057882 */ /* 0x000fe20000000000 */
[----:B------:R-:W-:Y:S02]  /*3830*/  WARPGROUP.DEPBAR.LE gsb0, 0x0 ;  /* 0x00008000000079c5 */ /* 0x000fe40000010000 */
[----:B------:R-:W-:-:S07]  /*3840*/  WARPGROUP.ARRIVE ;  /* 0x00000000000079c5 */ /* 0x000fce0000000000 */
[----:B------:R-:W-:Y:S01]  /*3850*/  QGMMA.64x128x32.F32.E4M3.E4M3 R24, gdesc[UR4], R24, gsb0 ;  /* 0x01e00000041879f3 */ /* 0x000fe20008000818 */
[----:B------:R-:W-:-:S06]  /*3860*/  USEL UR4, URZ, 0x1, UP0 ;  /* 0x000000013f047887 */ /* 0x000fcc0008000000 */
[----:B------:R-:W-:Y:S01]  /*3870*/  ISETP.NE.AND P0, PT, RZ, UR4, PT ;  /* 0x00000004ff007c0c */ /* 0x000fe2000bf05270 */
[----:B------:R-:W-:-:S12]  /*3880*/  WARPGROUP.DEPBAR.LE gsb0, 0x0 ;  /* 0x00008000000079c5 */ /* 0x000fd80000010000 */
[----:B------:R-:W-:Y:S05]  /*3890*/  @!P0 BRA `(.L_x_27) ;  /* 0x0000000c007c8947 */ /* 0x000fea0003800000 */
[----:B------:R-:W4:Y:S04]  /*38a0*/  LDL.LU R14, [R1] ;  /* 0x00000000010e7983 */ /* 0x000f280000300800 */
[----:B------:R-:W2:Y:S04]  /*38b0*/  LDL.LU R13, [R1+0x4] ;  /* 0x00000400010d7983 */ /* 0x000ea80000300800 */
        /* <DEDUP_REMOVED lines=8> */
[----:B---3--:R-:W3:Y:S01]  /*3940*/  LDL.LU R4, [R1+0x28] ;  /* 0x0000280001047983 */ /* 0x008ee20000300800 */
[----:B------:R-:W-:-:S01]  /*3950*/  FADD R227, R88, R227 ;  /* 0x000000e358e37221 */ /* 0x000fc20000000000 */
[----:B------:R-:W-:Y:S01]  /*3960*/  FADD R226, R89, R226 ;  /* 0x000000e259e27221 */ /* 0x000fe20000000000 */
[----:B------:R-:W-:-:S01]  /*3970*/  FADD R225, R90, R225 ;  /* 0x000000e15ae17221 */ /* 0x000fc20000000000 */
[----:B------:R-:W-:Y:S01]  /*3980*/  STL [R1+0xe0], R2 ;  /* 0x0000e00201007387 */ /* 0x000fe20000100800 */
[----:B------:R-:W-:-:S01]  /*3990*/  FADD R224, R91, R224 ;  /* 0x000000e05be07221 */ /* 0x000fc20000000000 */
[----:B------:R-:W-:Y:S01]  /*39a0*/  FADD R223, R92, R223 ;  /* 0x000000df5cdf7221 */ /* 0x000fe20000000000 */
[----:B------:R-:W-:-:S01]  /*39b0*/  FADD R222, R93, R222 ;  /* 0x000000de5dde7221 */ /* 0x000fc20000000000 */
[----:B------:R-:W-:Y:S01]  /*39c0*/  STL [R1+0xdc], R0 ;  /* 0x0000dc0001007387 */ /* 0x000fe20000100800 */
[----:B------:R-:W-:-:S01]  /*39d0*/  FADD R221, R94, R221 ;  /* 0x000000dd5edd7221 */ /* 0x000fc20000000000 */
[----:B------:R-:W-:Y:S01]  /*39e0*/  FADD R220, R95, R220 ;  /* 0x000000dc5fdc7221 */ /* 0x000fe20000000000 */
        /* <DEDUP_REMOVED lines=75> */
[----:B----4-:R-:W-:Y:S01]  /*3ea0*/  FADD R14, R43, R14 ;  /* 0x0000000e2b0e7221 */ /* 0x010fe20000000000 */
[----:B--2---:R-:W-:-:S04]  /*3eb0*/  FADD R13, R44, R13 ;  /* 0x0000000d2c0d7221 */ /* 0x004fc80000000000 */
[----:B------:R2:W-:Y:S01]  /*3ec0*/  STL [R1], R14 ;  /* 0x0000000e01007387 */ /* 0x0005e20000100800 */
[----:B------:R-:W-:-:S03]  /*3ed0*/  FADD R12, R45, R12 ;  /* 0x0000000c2d0c7221 */ /* 0x000fc60000000000 */
[----:B------:R4:W-:Y:S01]  /*3ee0*/  STL [R1+0x4], R13 ;  /* 0x0000040d01007387 */ /* 0x0009e20000100800 */
        /* <DEDUP_REMOVED lines=13> */
[----:B------:R-:W4:Y:S01]  /*3fc0*/  LDL.LU R21, [R1+0x2c] ;  /* 0x00002c0001157983 */ /* 0x000f220000300800 */
[----:B---3--:R-:W-:-:S03]  /*3fd0*/  FADD R4, R53, R4 ;  /* 0x0000000435047221 */ /* 0x008fc60000000000 */
[----:B------:R3:W-:Y:S04]  /*3fe0*/  STL [R1+0x20], R6 ;  /* 0x0000200601007387 */ /* 0x0007e80000100800 */
[----:B------:R-:W3:Y:S04]  /*3ff0*/  LDL.LU R20, [R1+0x30] ;  /* 0x0000300001147983 */ /* 0x000ee80000300800 */
[----:B------:R3:W-:Y:S04]  /*4000*/  STL [R1+0x24], R5 ;  /* 0x0000240501007387 */ /* 0x0007e80000100800 */
[----:B------:R-:W3:Y:S04]  /*4010*/  LDL.LU R15, [R1+0x34] ;  /* 0x00003400010f7983 */ /* 0x000ee80000300800 */
[----:B------:R3:W-:Y:S04]  /*4020*/  STL [R1+0x28], R4 ;  /* 0x0000280401007387 */ /* 0x0007e80000100800 */
[----:B--2---:R-:W2:Y:S04]  /*4030*/  LDL.LU R14, [R1+0x38] ;  /* 0x00003800010e7983 */ /* 0x004ea80000300800 */
[----:B----4-:R-:W4:Y:S04]  /*4040*/  LDL.LU R13, [R1+0x3c] ;  /* 0x00003c00010d7983 */ /* 0x010f280000300800 */
[----:B-1----:R-:W4:Y:S04]  /*4050*/  LDL.LU R12, [R1+0x40] ;  /* 0x00004000010c7983 */ /* 0x002f280000300800 */
[----:B------:R-:W4:Y:S04]  /*4060*/  LDL.LU R11, [R1+0x44] ;  /* 0x00004400010b7983 */ /* 0x000f280000300800 */
[----:B------:R-:W4:Y:S04]  /*4070*/  LDL.LU R10, [R1+0x48] ;  /* 0x00004800010a7983 */ /* 0x000f280000300800 */
[----:B------:R-:W4:Y:S04]  /*4080*/  LDL.LU R9, [R1+0x4c] ;  /* 0x00004c0001097983 */ /* 0x000f280000300800 */
[----:B------:R-:W4:Y:S04]  /*4090*/  LDL.LU R8, [R1+0x50] ;  /* 0x0000500001087983 */ /* 0x000f280000300800 */
[----:B------:R-:W4:Y:S04]  /*40a0*/  LDL.LU R7, [R1+0x54] ;  /* 0x0000540001077983 */ /* 0x000f280000300800 */
[----:B---3--:R-:W3:Y:S04]  /*40b0*/  LDL.LU R6, [R1+0x58] ;  /* 0x0000580001067983 */ /* 0x008ee80000300800 */
[----:B------:R-:W3:Y:S04]  /*40c0*/  LDL.LU R5, [R1+0x5c] ;  /* 0x00005c0001057983 */ /* 0x000ee80000300800 */
[----:B------:R-:W3:Y:S04]  /*40d0*/  LDL.LU R4, [R1+0x60] ;  /* 0x0000600001047983 */ /* 0x000ee80000300800 */
[----:B------:R-:W3:Y:S04]  /*40e0*/  LDL.LU R3, [R1+0x64] ;  /* 0x0000640001037983 */ /* 0x000ee80000300800 */
[----:B------:R-:W3:Y:S04]  /*40f0*/  LDL.LU R2, [R1+0x68] ;  /* 0x0000680001027983 */ /* 0x000ee80000300800 */
[----:B------:R-:W3:Y:S01]  /*4100*/  LDL.LU R0, [R1+0x6c] ;  /* 0x00006c0001007983 */ /* 0x000ee20000300800 */
[----:B------:R-:W-:-:S01]  /*4110*/  FADD R21, R54, R21 ;  /* 0x0000001536157221 */ /* 0x000fc20000000000 */
[----:B------:R-:W-:-:S04]  /*4120*/  FADD R20, R55, R20 ;  /* 0x0000001437147221 */ /* 0x000fc80000000000 */
[----:B------:R-:W-:Y:S01]  /*4130*/  STL [R1+0x2c], R21 ;  /* 0x00002c1501007387 */ /* 0x000fe20000100800 */
[----:B------:R-:W-:-:S03]  /*4140*/  FADD R15, R56, R15 ;  /* 0x0000000f380f7221 */ /* 0x000fc60000000000 */
[----:B------:R-:W-:Y:S01]  /*4150*/  STL [R1+0x30], R20 ;  /* 0x0000301401007387 */ /* 0x000fe20000100800 */
[----:B--2---:R-:W-:-:S03]  /*4160*/  FADD R14, R57, R14 ;  /* 0x0000000e390e7221 */ /* 0x004fc60000000000 */
[----:B------:R-:W-:Y:S01]  /*4170*/  STL [R1+0x34], R15 ;  /* 0x0000340f01007387 */ /* 0x000fe20000100800 */
[----:B----4-:R-:W-:-:S03]  /*4180*/  FADD R13, R58, R13 ;  /* 0x0000000d3a0d7221 */ /* 0x010fc60000000000 */
[----:B------:R-:W-:Y:S01]  /*4190*/  STL [R1+0x38], R14 ;  /* 0x0000380e01007387 */ /* 0x000fe20000100800 */
[----:B------:R-:W-:-:S03]  /*41a0*/  FADD R12, R59, R12 ;  /* 0x0000000c3b0c7221 */ /* 0x000fc60000000000 */
        /* <DEDUP_REMOVED lines=11> */
[----:B---3--:R-:W-:-:S03]  /*4260*/  FADD R6, R65, R6 ;  /* 0x0000000641067221 */ /* 0x008fc60000000000 */
[----:B------:R-:W-:Y:S01]  /*4270*/  STL [R1+0x54], R7 ;  /* 0x0000540701007387 */ /* 0x000fe20000100800 */
[----:B------:R-:W-:-:S03]  /*4280*/  FADD R5, R66, R5 ;  /* 0x0000000542057221 */ /* 0x000fc60000000000 */
[----:B------:R-:W-:Y:S01]  /*4290*/  STL [R1+0x58], R6 ;  /* 0x0000580601007387 */ /* 0x000fe20000100800 */
[----:B------:R-:W-:-:S03]  /*42a0*/  FADD R4, R67, R4 ;  /* 0x0000000443047221 */ /* 0x000fc60000000000 */
[----:B------:R-:W-:Y:S01]  /*42b0*/  STL [R1+0x5c], R5 ;  /* 0x00005c0501007387 */ /* 0x000fe20000100800 */
[----:B------:R-:W-:-:S01]  /*42c0*/  FADD R3, R68, R3 ;  /* 0x0000000344037221 */ /* 0x000fc20000000000 */
[----:B------:R-:W-:Y:S02]  /*42d0*/  FADD R2, R69, R2 ;  /* 0x0000000245027221 */ /* 0x000fe40000000000 */
[----:B------:R-:W-:Y:S01]  /*42e0*/  STL [R1+0x60], R4 ;  /* 0x0000600401007387 */ /* 0x000fe20000100800 */
[----:B------:R-:W-:-:S03]  /*42f0*/  FADD R0, R70, R0 ;  /* 0x0000000046007221 */ /* 0x000fc60000000000 */
[----:B------:R1:W-:Y:S04]  /*4300*/  STL [R1+0x68], R2 ;  /* 0x0000680201007387 */ /* 0x0003e80000100800 */
[----:B------:R-:W-:Y:S04]  /*4310*/  STL [R1+0x64], R3 ;  /* 0x0000640301007387 */ /* 0x000fe80000100800 */
[----:B-1----:R-:W2:Y:S04]  /*4320*/  LDL.LU R2, [R1+0x70] ;  /* 0x0000700001027983 */ /* 0x002ea80000300800 */
[----:B------:R1:W-:Y:S04]  /*4330*/  STL [R1+0x6c], R0 ;  /* 0x00006c0001007387 */ /* 0x0003e80000100800 */
[----:B-1----:R-:W3:Y:S04]  /*4340*/  LDL.LU R0, [R1+0x74] ;  /* 0x0000740001007983 */ /* 0x002ee80000300800 */
[----:B------:R-:W4:Y:S04]  /*4350*/  LDL.LU R21, [R1+0x78] ;  /* 0x0000780001157983 */ /* 0x000f280000300800 */
        /* <DEDUP_REMOVED lines=13> */
[----:B------:R-:W4:Y:S01]  /*4430*/  LDL.LU R3, [R1+0xb0] ;  /* 0x0000b00001037983 */ /* 0x000f220000300800 */
[----:B------:R-:W-:Y:S01]  /*4440*/  UMOV UR8, URZ ;  /* 0x0000003f00087c82 */ /* 0x000fe20008000000 */
[----:B--2---:R-:W-:-:S05]  /*4450*/  FADD R2, R71, R2 ;  /* 0x0000000247027221 */ /* 0x004fca0000000000 */
[----:B------:R1:W-:Y:S01]  /*4460*/  STL [R1+0x70], R2 ;  /* 0x0000700201007387 */ /* 0x0003e20000100800 */
[----:B---3--:R-:W-:-:S03]  /*4470*/  FADD R0, R72, R0 ;  /* 0x0000000048007221 */ /* 0x008fc60000000000 */
[----:B-1----:R1:W5:Y:S01]  /*4480*/  LDL.LU R2, [R1+0xe0] ;  /* 0x0000e00001027983 */ /* 0x0023620000300800 */
[----:B----4-:R-:W-:-:S03]  /*4490*/  FADD R21, R73, R21 ;  /* 0x0000001549157221 */ /* 0x010fc60000000000 */
[----:B------:R2:W-:Y:S01]  /*44a0*/  STL [R1+0x74], R0 ;  /* 0x0000740001007387 */ /* 0x0005e20000100800 */
[----:B------:R-:W-:-:S01]  /*44b0*/  FADD R20, R74, R20 ;  /* 0x000000144a147221 */ /* 0x000fc20000000000 */
[----:B------:R-:W-:Y:S02]  /*44c0*/  FADD R15, R75, R15 ;  /* 0x0000000f4b0f7221 */ /* 0x000fe40000000000 */
[----:B--2---:R1:W5:Y:S01]  /*44d0*/  LDL.LU R0, [R1+0xdc] ;  /* 0x0000dc0001007983 */ /* 0x0043620000300800 */
        /* <DEDUP_REMOVED lines=20> */
[----:B------:R-:W-:-:S01]  /*4620*/  FADD R4, R86, R4 ;  /* 0x0000000456047221 */ /* 0x000fc20000000000 */
[----:B------:R-:W-:Y:S02]  /*4630*/  FADD R3, R3, R87 ;  /* 0x0000005703037221 */ /* 0x000fe40000000000 */
[----:B------:R1:W-:Y:S04]  /*4640*/  STL [R1+0xa0], R7 ;  /* 0x0000a00701007387 */ /* 0x0003e80000100800 */
[----:B------:R1:W-:Y:S04]  /*4650*/  STL [R1+0xa4], R6 ;  /* 0x0000a40601007387 */ /* 0x0003e80000100800 */
[----:B------:R1:W-:Y:S04]  /*4660*/  STL [R1+0xa8], R5 ;  /* 0x0000a80501007387 */ /* 0x0003e80000100800 */
[----:B------:R1:W-:Y:S04]  /*4670*/  STL [R1+0xb0], R3 ;  /* 0x0000b00301007387 */ /* 0x0003e80000100800 */
[----:B------:R1:W-:Y:S02]  /*4680*/  STL [R1+0xac], R4 ;  /* 0x0000ac0401007387 */ /* 0x0003e40000100800 */
.L_x_27:
[----:B------:R-:W-:Y:S05]  /*4690*/  @!P1 BRA `(.L_x_28) ;  /* 0x0000000000049947 */ /* 0x000fea0003800000 */
[----:B------:R-:W-:Y:S01]  /*46a0*/  BPT.TRAP 0x1 ;  /* 0x000000040000795c */ /* 0x000fe20000300000 */
.L_x_28:
[----:B------:R-:W-:Y:S02]  /*46b0*/  UISETP.GT.U32.AND UP0, UPT, UR41, 0x1, UPT ;  /* 0x000000012900788c */ /* 0x000fe4000bf04070 */
[----:B------:R-:W-:-:S04]  /*46c0*/  ULEA UR5, UR12, UR51, 0x3 ;  /* 0x000000330c057291 */ /* 0x000fc8000f8e183f */
[----:B------:R-:W-:Y:S01]  /*46d0*/  UIADD3 UR5, UR5, 0x40, URZ ;  /* 0x0000004005057890 */ /* 0x000fe2000fffe03f */
[----:B------:R-:W-:-:S03]  /*46e0*/  PLOP3.LUT P0, PT, PT, PT, UP0, 0x80, 0x0 ;  /* 0x000000000000781c */ /* 0x000fc60003f0f008 */
[----:B------:R-:W-:-:S09]  /*46f0*/  UPRMT UR5, URZ, 0x654, UR5 ;  /* 0x000006543f057896 */ /* 0x000fd20008000005 */
[----:B------:R-:W-:Y:S01]  /*4700*/  SYNCS.ARRIVE.TRANS64.RED.A1T0 RZ, [UR5], RZ ;  /* 0x000000ffffff79a7 */ /* 0x000fe20008100405 */
[----:B------:R-:W-:Y:S05]  /*4710*/  @P0 BRA `(.L_x_29) ;  /* 0x0000000000040947 */ /* 0x000fea0003800000 */
[----:B------:R-:W-:Y:S01]  /*4720*/  BPT.TRAP 0x1 ;  /* 0x000000040000795c */ /* 0x000fe20000300000 */
.L_x_29:
[----:B------:R-:W-:Y:S02]  /*4730*/  UISETP.GT.AND UP2, UPT, UR11, 0x1, UPT ;  /* 0x000000010b00788c */ /* 0x000fe4000bf44270 */
[----:B------:R-:W-:Y:S02]  /*4740*/  UIADD3 UR10, UR10, 0x1, URZ ;  /* 0x000000010a0a7890 */ /* 0x000fe4000fffe03f */
[----:B------:R-:W-:Y:S02]  /*4750*/  UIADD3 UR12, UR12, 0x1, URZ ;  /* 0x000000010c0c7890 */ /* 0x000fe4000fffe03f */
[----:B------:R-:W-:Y:S01]  /*4760*/  PLOP3.LUT P0, PT, PT, PT, UP2, 0x80, 0x0 ;  /* 0x000000000000781c */ /* 0x000fe20003f0f028 */
[----:B------:R-:W-:Y:S02]  /*4770*/  UISETP.NE.AND UP0, UPT, UR10, 0x8, UPT ;  /* 0x000000080a00788c */ /* 0x000fe4000bf05270 */
[----:B------:R-:W-:Y:S02]  /*4780*/  UISETP.NE.AND UP1, UPT, UR12, 0x8, UPT ;  /* 0x000000080c00788c */ /* 0x000fe4000bf25270 */
[----:B------:R-:W-:-:S02]  /*4790*/  USEL UR5, URZ, 0x1, UP0 ;  /* 0x000000013f057887 */ /* 0x000fc40008000000 */
[----:B------:R-:W-:Y:S02]  /*47a0*/  UIADD3 UR11, UR11, -0x1, URZ ;  /* 0xffffffff0b0b7890 */ /* 0x000fe4000fffe03f */
[----:B------:R-:W-:Y:S02]  /*47b0*/  USEL UR10, UR10, URZ, UP0 ;  /* 0x0000003f0a0a7287 */ /* 0x000fe40008000000 */
[----:B-----5:R-:W-:Y:S01]  /*47c0*/  LOP3.LUT R0, R0, UR5, RZ, 0x3c, !PT ;  /* 0x0000000500007c12 */ /* 0x020fe2000f8e3cff */
[----:B------:R-:W-:Y:S01]  /*47d0*/  USEL UR12, UR12, URZ, UP1 ;  /* 0x0000003f0c0c7287 */ /* 0x000fe20008800000 */
[----:B------:R-:W-:Y:S01]  /*47e0*/  UMOV UR5, 0x1 ;  /* 0x0000000100057882 */ /* 0x000fe20000000000 */
[----:B------:R-:W-:Y:S10]  /*47f0*/  @P0 BRA `(.L_x_30) ;  /* 0xffffffec005c0947 */ /* 0x000ff4000383ffff */
.L_x_22:
[----:B------:R-:W-:-:S04]  /*4800*/  UISETP.NE.AND UP0, UPT, UR8, URZ, UPT ;  /* 0x0000003f0800728c */ /* 0x000fc8000bf05270 */
[----:B------:R-:W-:-:S06]  /*4810*/  USEL UR4, URZ, 0x1, !UP0 ;  /* 0x000000013f047887 */ /* 0x000fcc000c000000 */
[----:B------:R-:W-:-:S13]  /*4820*/  ISETP.NE.AND P0, PT, RZ, UR4, PT ;  /* 0x00000004ff007c0c */ /* 0x000fda000bf05270 */
[----:B------:R-:W-:Y:S05]  /*4830*/  @!P0 BRA `(.L_x_31) ;  /* 0x0000000c00688947 */ /* 0x000fea0003800000 */
[----:B-1-3--:R-:W3:Y:S04]  /*4840*/  LDL.LU R3, [R1+0xb0] ;  /* 0x0000b00001037983 */ /* 0x00aee80000300800 */
[----:B------:R-:W4:Y:S04]  /*4850*/  LDL.LU R4, [R1+0xac] ;  /* 0x0000ac0001047983 */ /* 0x000f280000300800 */
[----:B------:R-:W2:Y:S04]  /*4860*/  LDL.LU R5, [R1+0xa8] ;  /* 0x0000a80001057983 */ /* 0x000ea80000300800 */
[----:B------:R-:W3:Y:S04]  /*4870*/  LDL.LU R6, [R1+0xa4] ;  /* 0x0000a40001067983 */ /* 0x000ee80000300800 */
[----:B------:R-:W4:Y:S04]  /*4880*/  LDL.LU R7, [R1+0xa0] ;  /* 0x0000a00001077983 */ /* 0x000f280000300800 */
[----:B------:R-:W2:Y:S04]  /*4890*/  LDL.LU R8, [R1+0x9c] ;  /* 0x00009c0001087983 */ /* 0x000ea80000300800 */
[----:B------:R-:W3:Y:S04]  /*48a0*/  LDL.LU R9, [R1+0x98] ;  /* 0x0000980001097983 */ /* 0x000ee80000300800 */
[----:B------:R-:W4:Y:S04]  /*48b0*/  LDL.LU R10, [R1+0x94] ;  /* 0x00009400010a7983 */ /* 0x000f280000300800 */
[----:B------:R-:W2:Y:S04]  /*48c0*/  LDL.LU R11, [R1+0x90] ;  /* 0x00009000010b7983 */ /* 0x000ea80000300800 */
[----:B------:R-:W3:Y:S04]  /*48d0*/  LDL.LU R12, [R1+0x8c] ;  /* 0x00008c00010c7983 */ /* 0x000ee80000300800 */
[----:B------:R-:W4:Y:S04]  /*48e0*/  LDL.LU R13, [R1+0x88] ;  /* 0x00008800010d7983 */ /* 0x000f280000300800 */
[----:B------:R-:W2:Y:S01]  /*48f0*/  LDL.LU R14, [R1+0x84] ;  /* 0x00008400010e7983 */ /* 0x000ea20000300800 */
[----:B------:R-:W-:-:S03]  /*4900*/  FADD R227, R88, R227 ;  /* 0x000000e358e37221 */ /* 0x000fc60000000000 */
[----:B------:R-:W3:Y:S01]  /*4910*/  LDL.LU R15, [R1+0x80] ;  /* 0x00008000010f7983 */ /* 0x000ee20000300800 */
[----:B------:R-:W-:-:S03]  /*4920*/  FADD R226, R89, R226 ;  /* 0x000000e259e27221 */ /* 0x000fc60000000000 */
[----:B------:R-:W4:Y:S01]  /*4930*/  LDL.LU R0, [R1+0x2c] ;  /* 0x00002c0001007983 */ /* 0x000f220000300800 */
[----:B------:R-:W-:-:S03]  /*4940*/  FADD R225, R90, R225 ;  /* 0x000000e15ae17221 */ /* 0x000fc60000000000 */
[----:B------:R-:W2:Y:S01]  /*4950*/  LDL.LU R21, [R1+0x30] ;  /* 0x0000300001157983 */ /* 0x000ea20000300800 */
[----:B------:R-:W-:-:S03]  /*4960*/  FADD R224, R91, R224 ;  /* 0x000000e05be07221 */ /* 0x000fc60000000000 */
[----:B------:R-:W3:Y:S01]  /*4970*/  LDL.LU R20, [R1+0x34] ;  /* 0x0000340001147983 */ /* 0x000ee20000300800 */
        /* <DEDUP_REMOVED lines=13> */
[----:B------:R-:W3:Y:S04]  /*4a50*/  LDL.LU R94, [R1+0x10] ;  /* 0x00001000015e7983 */ /* 0x000ee80000300800 */
[----:B------:R-:W3:Y:S04]  /*4a60*/  LDL.LU R95, [R1+0xc] ;  /* 0x00000c00015f7983 */ /* 0x000ee80000300800 */
[----:B------:R-:W3:Y:S04]  /*4a70*/  LDL.LU R96, [R1+0x8] ;  /* 0x0000080001607983 */ /* 0x000ee80000300800 */
[----:B------:R-:W3:Y:S04]  /*4a80*/  LDL.LU R97, [R1+0x4] ;  /* 0x0000040001617983 */ /* 0x000ee80000300800 */
[----:B------:R-:W3:Y:S01]  /*4a90*/  LDL.LU R98, [R1] ;  /* 0x0000000001627983 */ /* 0x000ee20000300800 */
[----:B------:R-:W-:Y:S01]  /*4aa0*/  FADD R213, R102, R213 ;  /* 0x000000d566d57221 */ /* 0x000fe20000000000 */
        /* <DEDUP_REMOVED lines=71> */
[----:B----4-:R-:W-:Y:S01]  /*4f20*/  FADD R0, R54, R0 ;  /* 0x0000000036007221 */ /* 0x010fe20000000000 */
[----:B--2---:R-:W-:Y:S01]  /*4f30*/  FADD R21, R55, R21 ;  /* 0x0000001537157221 */ /* 0x004fe20000000000 */
[----:B---3--:R-:W-:Y:S01]  /*4f40*/  FADD R20, R56, R20 ;  /* 0x0000001438147221 */ /* 0x008fe20000000000 */
        /* <DEDUP_REMOVED lines=10> */
[----:B------:R-:W-:-:S05]  /*4ff0*/  FADD R98, R43, R98 ;  /* 0x000000622b627221 */ /* 0x000fca0000000000 */
[----:B------:R1:W-:Y:S04]  /*5000*/  STL [R1], R98 ;  /* 0x0000006201007387 */ /* 0x0003e80000100800 */
[----:B------:R2:W-:Y:S04]  /*5010*/  STL [R1+0x4], R97 ;  /* 0x0000046101007387 */ /* 0x0005e80000100800 */
        /* <DEDUP_REMOVED lines=12> */
[----:B------:R-:W4:Y:S04]  /*50e0*/  LDL.LU R102, [R1+0x38] ;  /* 0x0000380001667983 */ /* 0x000f280000300800 */
[----:B------:R-:W4:Y:S04]  /*50f0*/  LDL.LU R101, [R1+0x3c] ;  /* 0x00003c0001657983 */ /* 0x000f280000300800 */
[----:B------:R-:W4:Y:S04]  /*5100*/  LDL.LU R100, [R1+0x40] ;  /* 0x0000400001647983 */ /* 0x000f280000300800 */
[----:B------:R-:W4:Y:S04]  /*5110*/  LDL.LU R99, [R1+0x44] ;  /* 0x0000440001637983 */ /* 0x000f280000300800 */
[----:B-1----:R-:W4:Y:S04]  /*5120*/  LDL.LU R98, [R1+0x48] ;  /* 0x0000480001627983 */ /* 0x002f280000300800 */
[----:B--2---:R-:W2:Y:S04]  /*5130*/  LDL.LU R97, [R1+0x4c] ;  /* 0x00004c0001617983 */ /* 0x004ea80000300800 */
[----:B---3--:R-:W3:Y:S04]  /*5140*/  LDL.LU R96, [R1+0x50] ;  /* 0x0000500001607983 */ /* 0x008ee80000300800 */
[----:B----4-:R-:W4:Y:S04]  /*5150*/  LDL.LU R95, [R1+0x54] ;  /* 0x00005400015f7983 */ /* 0x010f280000300800 */
        /* <DEDUP_REMOVED lines=24> */
[----:B------:R-:W-:-:S04]  /*52e0*/  FADD R101, R58, R101 ;  /* 0x000000653a657221 */ /* 0x000fc80000000000 */
[----:B------:R1:W-:Y:S01]  /*52f0*/  STL [R1+0x38], R102 ;  /* 0x0000386601007387 */ /* 0x0003e20000100800 */
[----:B------:R-:W-:-:S03]  /*5300*/  FADD R100, R59, R100 ;  /* 0x000000643b647221 */ /* 0x000fc60000000000 */
[----:B------:R1:W-:Y:S01]  /*5310*/  STL [R1+0x3c], R101 ;  /* 0x00003c6501007387 */ /* 0x0003e20000100800 */
[----:B------:R-:W-:-:S03]  /*5320*/  FADD R99, R60, R99 ;  /* 0x000000633c637221 */ /* 0x000fc60000000000 */
[----:B------:R1:W-:Y:S01]  /*5330*/  STL [R1+0x40], R100 ;  /* 0x0000406401007387 */ /* 0x0003e20000100800 */
[----:B------:R-:W-:-:S03]  /*5340*/  FADD R98, R61, R98 ;  /* 0x000000623d627221 */ /* 0x000fc60000000000 */
[----:B------:R1:W-:Y:S01]  /*5350*/  STL [R1+0x44], R99 ;  /* 0x0000446301007387 */ /* 0x0003e20000100800 */
[----:B--2---:R-:W-:-:S03]  /*5360*/  FADD R97, R62, R97 ;  /* 0x000000613e617221 */ /* 0x004fc60000000000 */
[----:B------:R1:W-:Y:S01]  /*5370*/  STL [R1+0x48], R98 ;  /* 0x0000486201007387 */ /* 0x0003e20000100800 */
[----:B---3--:R-:W-:-:S03]  /*5380*/  FADD R96, R63, R96 ;  /* 0x000000603f607221 */ /* 0x008fc60000000000 */
[----:B------:R1:W-:Y:S01]  /*5390*/  STL [R1+0x4c], R97 ;  /* 0x00004c6101007387 */ /* 0x0003e20000100800 */
[----:B----4-:R-:W-:-:S03]  /*53a0*/  FADD R95, R64, R95 ;  /* 0x0000005f405f7221 */ /* 0x010fc60000000000 */
        /* <DEDUP_REMOVED lines=34> */
[----:B------:R1:W-:Y:S02]  /*55d0*/  STL [R1+0xac], R4 ;  /* 0x0000ac0401007387 */ /* 0x0003e40000100800 */
.L_x_31:
[----:B-1----:R-:W1:Y:S02]  /*55e0*/  LDC R0, c[0x0][0x28c] ;  /* 0x0000a300ff007b82 */ /* 0x002e640000000800 */
[----:B-1----:R-:W-:-:S13]  /*55f0*/  ISETP.GE.AND P0, PT, R0, 0x1, PT ;  /* 0x000000010000780c */ /* 0x002fda0003f06270 */
[----:B------:R-:W-:Y:S05]  /*5600*/  @!P0 BRA `(.L_x_32) ;  /* 0x0000000000408947 */ /* 0x000fea0003800000 */
[----:B------:R-:W-:-:S06]  /*5610*/  UISETP.NE.AND UP0, UPT, UR49, 0x3, UPT ;  /* 0x000000033100788c */ /* 0x000fcc000bf05270 */
[----:B------:R-:W-:-:S13]  /*5620*/  PLOP3.LUT P0, PT, PT, PT, UP0, 0x80, 0x0 ;  /* 0x000000000000781c */ /* 0x000fda0003f0f008 */
[----:B------:R-:W-:Y:S05]  /*5630*/  @!P0 BRA `(.L_x_33) ;  /* 0x0000000000048947 */ /* 0x000fea0003800000 */
[----:B------:R-:W-:Y:S01]  /*5640*/  BPT.TRAP 0x1 ;  /* 0x000000040000795c */ /* 0x000fe20000300000 */
.L_x_33:
[----:B------:R-:W-:-:S04]  /*5650*/  UISETP.LT.AND UP0, UPT, UR52, 0x1, UPT ;  /* 0x000000013400788c */ /* 0x000fc8000bf01270 */
[----:B------:R-:W-:Y:S02]  /*5660*/  USEL UR4, UR52, 0x1, UP0 ;  /* 0x0000000134047887 */ /* 0x000fe40008000000 */
[----:B------:R-:W-:Y:S02]  /*5670*/  UISETP.GT.U32.AND UP0, UPT, UR41, 0x1, UPT ;  /* 0x000000012900788c */ /* 0x000fe4000bf04070 */
[----:B------:R-:W-:-:S04]  /*5680*/  UIADD3 UR4, UR48, UR52, -UR4 ;  /* 0x0000003430047290 */ /* 0x000fc8000fffe804 */
[----:B------:R-:W-:Y:S01]  /*5690*/  USHF.L.U32 UR4, UR4, 0x3, URZ ;  /* 0x0000000304047899 */ /* 0x000fe2000800063f */
[----:B------:R-:W-:-:S03]  /*56a0*/  PLOP3.LUT P0, PT, PT, PT, UP0, 0x80, 0x0 ;  /* 0x000000000000781c */ /* 0x000fc60003f0f008 */
[----:B------:R-:W-:-:S04]  /*56b0*/  ULOP3.LUT UR4, UR4, 0x38, URZ, 0xc0, !UPT ;  /* 0x0000003804047892 */ /* 0x000fc8000f8ec03f */
[----:B------:R-:W-:-:S04]  /*56c0*/  UIADD3 UR4, UR51, 0x40, UR4 ;  /* 0x0000004033047890 */ /* 0x000fc8000fffe004 */
[----:B------:R-:W-:-:S09]  /*56d0*/  UPRMT UR4, URZ, 0x654, UR4 ;  /* 0x000006543f047896 */ /* 0x000fd20008000004 */
[----:B------:R-:W-:Y:S01]  /*56e0*/  SYNCS.ARRIVE.TRANS64.RED.A1T0 RZ, [UR4], RZ ;  /* 0x000000ffffff79a7 */ /* 0x000fe20008100404 */
[----:B------:R-:W-:Y:S05]  /*56f0*/  @P0 BRA `(.L_x_32) ;  /* 0x0000000000040947 */ /* 0x000fea0003800000 */
[----:B------:R-:W-:Y:S01]  /*5700*/  BPT.TRAP 0x1 ;  /* 0x000000040000795c */ /* 0x000fe20000300000 */
.L_x_32:
[----:B------:R-:W4:Y:S01]  /*5710*/  LDL R24, [R1+0xd8] ;  /* 0x0000d80001187983 */ /* 0x000f220000100800 */
[----:B------:R-:W-:Y:S02]  /*5720*/  UIADD3 UR4, UR51, 0x100, URZ ;  /* 0x0000010033047890 */ /* 0x000fe4000fffe03f */
[----:B------:R-:W-:Y:S02]  /*5730*/  USHF.L.U32 UR45, UR53, 0x7, URZ ;  /* 0x00000007352d7899 */ /* 0x000fe4000800063f */
[----:B------:R-:W-:-:S06]  /*5740*/  ULOP3.LUT UP0, URZ, UR4, 0x9f, URZ, 0xc0, !UPT ;  /* 0x0000009f043f7892 */ /* 0x000fcc000f80c03f */
[----:B------:R-:W-:Y:S02]  /*5750*/  PLOP3.LUT P0, PT, PT, PT, UP0, 0x80, 0x0 ;  /* 0x000000000000781c */ /* 0x000fe40003f0f008 */
[----:B----4-:R-:W-:-:S13]  /*5760*/  R2UR UR46, R24 ;  /* 0x00000000182e72ca */ /* 0x010fda00000e0000 */
[----:B------:R-:W-:Y:S01]  /*5770*/  USHF.L.U32 UR46, UR46, 0x8, URZ ;  /* 0x000000082e2e7899 */ /* 0x000fe2000800063f */
[----:B------:R-:W-:Y:S11]  /*5780*/  @!P0 BRA `(.L_x_34) ;  /* 0x0000000000408947 */ /* 0x000ff60003800000 */
[----:B------:R-:W-:Y:S01]  /*5790*/  MOV R14, 0x0 ;  /* 0x00000000000e7802 */ /* 0x000fe20000000f00 */
[----:B------:R-:W-:Y:S01]  /*57a0*/  ULDC.64 UR4, c[0x4][0x70] ;  /* 0x01001c0000047ab9 */ /* 0x000fe20000000a00 */
[----:B------:R-:W-:Y:S01]  /*57b0*/  ULDC.64 UR6, c[0x4][0x8] ;  /* 0x0100020000067ab9 */ /* 0x000fe20000000a00 */
[----:B---3--:R-:W-:Y:S01]  /*57c0*/  MOV R4, UR4 ;  /* 0x0000000400047c02 */ /* 0x008fe20008000f00 */
[----:B------:R-:W-:Y:S01]  /*57d0*/  IMAD.U32 R5, RZ, RZ, UR5 ;  /* 0x00000005ff057e24 */ /* 0x000fe2000f8e00ff */
[----:B------:R-:W-:Y:S01]  /*57e0*/  ULDC.64 UR4, c[0x4][0x78] ;  /* 0x01001e0000047ab9 */ /* 0x000fe20000000a00 */
[----:B------:R-:W1:Y:S01]  /*57f0*/  LDC.64 R14, c[0x4][R14] ;  /* 0x010000000e0e7b82 */ /* 0x000e620000000a00 */
[----:B------:R-:W-:Y:S01]  /*5800*/  MOV R6, UR4 ;  /* 0x0000000400067c02 */ /* 0x000fe20008000f00 */
[----:B------:R-:W-:Y:S01]  /*5810*/  IMAD.U32 R7, RZ, RZ, UR5 ;  /* 0x00000005ff077e24 */ /* 0x000fe2000f8e00ff */
[----:B------:R-:W-:Y:S01]  /*5820*/  MOV R10, UR6 ;  /* 0x00000006000a7c02 */ /* 0x000fe20008000f00 */
[----:B------:R-:W-:Y:S01]  /*5830*/  IMAD.U32 R11, RZ, RZ, UR7 ;  /* 0x00000007ff0b7e24 */ /* 0x000fe2000f8e00ff */
[----:B------:R-:W-:Y:S01]  /*5840*/  MOV R8, 0x70 ;  /* 0x0000007000087802 */ /* 0x000fe20000000f00 */
[----:B------:R-:W-:Y:S01]  /*5850*/  IMAD.MOV.U32 R12, RZ, RZ, 0x1 ;  /* 0x00000001ff0c7424 */ /* 0x000fe200078e00ff */
[----:B------:R-:W-:-:S07]  /*5860*/  MOV R13, RZ ;  /* 0x000000ff000d7202 */ /* 0x000fce0000000f00 */
[----:B------:R-:W-:-:S07]  /*5870*/  LEPC R20, `(.L_x_34) ;  /* 0x000000001014794e */ /* 0x000fce0000000000 */
[----:B-12--5:R-:W-:Y:S05]  /*5880*/  CALL.ABS.NOINC R14 ;  /* 0x000000000e007343 */ /* 0x026fea0003c00000 */
.L_x_34:
[----:B------:R-:W-:-:S04]  /*5890*/  UIADD3 UR4, UR51, 0x4100, URZ ;  /* 0x0000410033047890 */ /* 0x000fc8000fffe03f */
[----:B------:R-:W-:-:S06]  /*58a0*/  ULOP3.LUT UP0, URZ, UR4, 0x9f, URZ, 0xc0, !UPT ;  /* 0x0000009f043f7892 */ /* 0x000fcc000f80c03f */
[----:B------:R-:W-:-:S13]  /*58b0*/  PLOP3.LUT P0, PT, PT, PT, UP0, 0x80, 0x0 ;  /* 0x000000000000781c */ /* 0x000fda0003f0f008 */
[----:B------:R-:W-:Y:S05]  /*58c0*/  @!P0 BRA `(.L_x_35) ;  /* 0x0000000000408947 */ /* 0x000fea0003800000 */
[----:B------:R-:W-:Y:S01]  /*58d0*/  MOV R14, 0x0 ;  /* 0x00000000000e7802 */ /* 0x000fe20000000f00 */
[----:B------:R-:W-:Y:S01]  /*58e0*/  ULDC.64 UR4, c[0x4][0x70] ;  /* 0x01001c0000047ab9 */ /* 0x000fe20000000a00 */
[----:B------:R-:W-:Y:S01]  /*58f0*/  ULDC.64 UR6, c[0x4][0x78] ;  /* 0x01001e0000067ab9 */ /* 0x000fe20000000a00 */
[----:B---3--:R-:W-:Y:S01]  /*5900*/  IMAD.U32 R4, RZ, RZ, UR4 ;  /* 0x00000004ff047e24 */ /* 0x008fe2000f8e00ff */
[----:B------:R-:W-:Y:S01]  /*5910*/  MOV R5, UR5 ;  /* 0x0000000500057c02 */ /* 0x000fe20008000f00 */
[----:B------:R-:W-:Y:S01]  /*5920*/  ULDC.64 UR4, c[0x4][0x10] ;  /* 0x0100040000047ab9 */ /* 0x000fe20000000a00 */
[----:B------:R-:W1:Y:S01]  /*5930*/  LDC.64 R14, c[0x4][R14] ;  /* 0x010000000e0e7b82 */ /* 0x000e620000000a00 */
[----:B------:R-:W-:Y:S01]  /*5940*/  IMAD.U32 R6, RZ, RZ, UR6 ;  /* 0x00000006ff067e24 */ /* 0x000fe2000f8e00ff */
[----:B------:R-:W-:Y:S01]  /*5950*/  MOV R7, UR7 ;  /* 0x0000000700077c02 */ /* 0x000fe20008000f00 */
[----:B------:R-:W-:Y:S01]  /*5960*/  IMAD.U32 R10, RZ, RZ, UR4 ;  /* 0x00000004ff0a7e24 */ /* 0x000fe2000f8e00ff */
[----:B------:R-:W-:Y:S01]  /*5970*/  MOV R11, UR5 ;  /* 0x00000005000b7c02 */ /* 0x000fe20008000f00 */
[----:B------:R-:W-:Y:S01]  /*5980*/  IMAD.MOV.U32 R8, RZ, RZ, 0x70 ;  /* 0x00000070ff087424 */ /* 0x000fe200078e00ff */
[----:B------:R-:W-:Y:S01]  /*5990*/  MOV R12, 0x1 ;  /* 0x00000001000c7802 */ /* 0x000fe20000000f00 */
[----:B------:R-:W-:-:S07]  /*59a0*/  IMAD.MOV.U32 R13, RZ, RZ, RZ ;  /* 0x000000ffff0d7224 */ /* 0x000fce00078e00ff */
[----:B------:R-:W-:-:S07]  /*59b0*/  LEPC R20, `(.L_x_35) ;  /* 0x000000001014794e */ /* 0x000fce0000000000 */
[----:B-12--5:R-:W-:Y:S05]  /*59c0*/  CALL.ABS.NOINC R14 ;  /* 0x000000000e007343 */ /* 0x026fea0003c00000 */
.L_x_35:
[----:B------:R-:W1:Y:S01]  /*59d0*/  S2R R20, SR_TID.X ;  /* 0x0000000000147919 */ /* 0x000e620000002100 */
[----:B---3--:R-:W3:Y:S01]  /*59e0*/  LDC.64 R4, c[0x0][0x590] ;  /* 0x00016400ff047b82 */ /* 0x008ee20000000a00 */
[----:B------:R-:W-:-:S07]  /*59f0*/  ULDC UR4, c[0x0][0x284] ;  /* 0x0000a10000047ab9 */ /* 0x000fce0000000800 */
[----:B------:R-:W4:Y:S01]  /*5a00*/  LDC R6, c[0x0][0x288] ;  /* 0x0000a200ff067b82 */ /* 0x000f220000000800 */
[----:B---3--:R-:W-:-:S04]  /*5a10*/  ISETP.NE.U32.AND P1, PT, R4, RZ, PT ;  /* 0x000000ff0400720c */ /* 0x008fc80003f25070 */
[----:B------:R-:W-:Y:S02]  /*5a20*/  ISETP.NE.AND.EX P1, PT, R5, RZ, PT, P1 ;  /* 0x000000ff0500720c */ /* 0x000fe40003f25310 */
[----:B-1----:R-:W-:Y:S02]  /*5a30*/  SHF.R.U32.HI R0, RZ, 0x2, R20 ;  /* 0x00000002ff007819 */ /* 0x002fe40000011614 */
[----:B------:R-:W-:Y:S02]  /*5a40*/  LOP3.LUT R12, R20, 0xe0, RZ, 0xc0, !PT ;  /* 0x000000e0140c7812 */ /* 0x000fe400078ec0ff */
[----:B------:R-:W-:Y:S02]  /*5a50*/  LOP3.LUT R15, R0, 0x7, RZ, 0xc0, !PT ;  /* 0x00000007000f7812 */ /* 0x000fe400078ec0ff */
[----:B------:R-:W-:Y:S02]  /*5a60*/  LOP3.LUT R3, R20, 0x3, RZ, 0xc0, !PT ;  /* 0x0000000314037812 */ /* 0x000fe400078ec0ff */
[----:B------:R-:W-:-:S02]  /*5a70*/  SHF.R.U32.HI R0, RZ, 0x1, R12 ;  /* 0x00000001ff007819 */ /* 0x000fc4000001160c */
[----:B------:R-:W-:Y:S01]  /*5a80*/  MOV R20, UR53 ;  /* 0x0000003500147c02 */ /* 0x000fe20008000f00 */
[----:B----4-:R-:W-:Y:S01]  /*5a90*/  IMAD R3, R3, -0x2, R6 ;  /* 0xfffffffe03037824 */ /* 0x010fe200078e0206 */
[----:B------:R-:W-:-:S03]  /*5aa0*/  IADD3 R0, -R0, UR4, -R15 ;  /* 0x0000000400007c10 */ /* 0x000fc6000fffe90f */
[----:B------:R-:W-:Y:S02]  /*5ab0*/  IMAD R20, R20, -0x80, R3 ;  /* 0xffffff8014147824 */ /* 0x000fe400078e0203 */
[----:B------:R-:W-:Y:S01]  /*5ac0*/  IMAD R14, R24, -0x100, R0 ;  /* 0xffffff00180e7824 */ /* 0x000fe200078e0200 */
[----:B------:R-:W-:Y:S06]  /*5ad0*/  @!P1 BRA `(.L_x_36) ;  /* 0x0000000000909947 */ /* 0x000fec0003800000 */
[----:B------:R-:W-:Y:S02]  /*5ae0*/  ULDC.64 UR4, c[0x0][0x588] ;  /* 0x0001620000047ab9 */ /* 0x000fe40000000a00 */
[----:B------:R-:W-:-:S04]  /*5af0*/  ISETP.NE.U32.AND P0, PT, RZ, UR4, PT ;  /* 0x00000004ff007c0c */ /* 0x000fc8000bf05070 */
[----:B------:R-:W-:-:S13]  /*5b00*/  ISETP.NE.AND.EX P0, PT, RZ, UR5, PT, P0 ;  /* 0x00000005ff007c0c */ /* 0x000fda000bf05300 */
[----:B------:R-:W-:Y:S05]  /*5b10*/  @!P0 BRA `(.L_x_37) ;  /* 0x0000000000448947 */ /* 0x000fea0003800000 */
[----:B------:R-:W1:Y:S01]  /*5b20*/  LDC.64 R2, c[0x0][0x588] ;  /* 0x00016200ff027b82 */ /* 0x000e620000000a00 */
[----:B------:R-:W-:-:S04]  /*5b30*/  IMAD R7, R4, UR47, RZ ;  /* 0x0000002f04077c24 */ /* 0x000fc8000f8e02ff */
[----:B-1----:R-:W-:-:S05]  /*5b40*/  IMAD.WIDE R2, R7, 0x4, R2 ;  /* 0x0000000407027825 */ /* 0x002fca00078e0202 */
[----:B------:R1:W3:Y:S01]  /*5b50*/  LDG.E R8, desc[UR56][R2.64] ;  /* 0x0000003802087981 */ /* 0x0002e2000c1e1900 */
[----:B------:R-:W-:Y:S01]  /*5b60*/  IMAD.MOV.U32 R0, RZ, RZ, 0x1 ;  /* 0x00000001ff007424 */ /* 0x000fe200078e00ff */
[----:B------:R-:W-:Y:S01]  /*5b70*/  MOV R6, 0x1 ;  /* 0x0000000100067802 */ /* 0x000fe20000000f00 */
[----:B------:R-:W-:-:S03]  /*5b80*/  IMAD.MOV.U32 R7, RZ, RZ, 0x1 ;  /* 0x00000001ff077424 */ /* 0x000fc600078e00ff */
[----:B-1----:R-:W-:Y:S02]  /*5b90*/  PRMT R3, R0, 0x7610, R3 ;  /* 0x0000761000037816 */ /* 0x002fe40000000003 */
[----:B------:R-:W-:Y:S02]  /*5ba0*/  PRMT R2, R6, 0x7610, R2 ;  /* 0x0000761006027816 */ /* 0x000fe40000000002 */
[----:B------:R-:W-:Y:S01]  /*5bb0*/  PRMT R0, R7, 0x7610, R0 ;  /* 0x0000761007007816 */ /* 0x000fe20000000000 */
[----:B------:R-:W-:Y:S04]  /*5bc0*/  STL.S16 [R1+0xd4], R3 ;  /* 0x0000d40301007387 */ /* 0x000fe80000100600 */
[----:B---3--:R-:W-:Y:S04]  /*5bd0*/  STL [R1+0xbc], R8 ;  /* 0x0000bc0801007387 */ /* 0x008fe80000100800 */
[----:B------:R1:W-:Y:S04]  /*5be0*/  STL.S16 [R1+0xd0], R2 ;  /* 0x0000d00201007387 */ /* 0x0003e80000100600 */
[----:B------:R3:W-:Y:S04]  /*5bf0*/  STL.S16 [R1+0xcc], R0 ;  /* 0x0000cc0001007387 */ /* 0x0007e80000100600 */
[----:B------:R3:W-:Y:S01]  /*5c00*/  STL [R1+0xc8], R8 ;  /* 0x0000c80801007387 */ /* 0x0007e20000100800 */
[----:B-1----:R-:W-:Y:S01]  /*5c10*/  MOV R2, R8 ;  /* 0x0000000800027202 */ /* 0x002fe20000000f00 */
[----:B------:R-:W-:Y:S06]  /*5c20*/  BRA `(.L_x_36) ;  /* 0x00000000003c7947 */ /* 0x000fec0003800000 */
.L_x_37:
[----:B------:R-:W-:Y:S01]  /*5c30*/  IMAD.MOV.U32 R0, RZ, RZ, 0x1 ;  /* 0x00000001ff007424 */ /* 0x000fe200078e00ff */
[----:B------:R-:W-:Y:S01]  /*5c40*/  MOV R2, 0x1 ;  /* 0x0000000100027802 */ /* 0x000fe20000000f00 */
[----:B------:R-:W-:Y:S01]  /*5c50*/  IMAD.MOV.U32 R3, RZ, RZ, 0x1 ;  /* 0x00000001ff037424 */ /* 0x000fe200078e00ff */
[----:B------:R-:W-:Y:S02]  /*5c60*/  ULDC UR4, c[0x0][0x580] ;  /* 0x0001600000047ab9 */ /* 0x000fe40000000800 */
[----:B------:R-:W-:Y:S02]  /*5c70*/  PRMT R6, R0, 0x7610, R6 ;  /* 0x0000761000067816 */ /* 0x000fe40000000006 */
[----:B------:R-:W-:Y:S02]  /*5c80*/  PRMT R0, R2, 0x7610, R0 ;  /* 0x0000761002007816 */ /* 0x000fe40000000000 */
[----:B------:R-:W-:Y:S01]  /*5c90*/  PRMT R2, R3, 0x7610, R2 ;  /* 0x0000761003027816 */ /* 0x000fe20000000002 */
[----:B------:R-:W-:Y:S01]  /*5ca0*/  STL.S16 [R1+0xd4], R6 ;  /* 0x0000d40601007387 */ /* 0x000fe20000100600 */
[----:B------:R-:W-:-:S03]  /*5cb0*/  MOV R3, UR4 ;  /* 0x0000000400037c02 */ /* 0x000fc60008000f00 */
[----:B------:R1:W-:Y:S04]  /*5cc0*/  STL.S16 [R1+0xd0], R0 ;  /* 0x0000d00001007387 */ /* 0x0003e80000100600 */
[----:B------:R3:W-:Y:S04]  /*5cd0*/  STL.S16 [R1+0xcc], R2 ;  /* 0x0000cc0201007387 */ /* 0x0007e80000100600 */
[----:B------:R4:W-:Y:S01]  /*5ce0*/  STL [R1+0xbc], R3 ;  /* 0x0000bc0301007387 */ /* 0x0009e20000100800 */
[----:B-1----:R-:W-:Y:S01]  /*5cf0*/  IMAD.U32 R0, RZ, RZ, UR4 ;  /* 0x00000004ff007e24 */ /* 0x002fe2000f8e00ff */
[----:B---3--:R-:W-:-:S04]  /*5d00*/  MOV R2, UR4 ;  /* 0x0000000400027c02 */ /* 0x008fc80008000f00 */
[----:B------:R4:W-:Y:S03]  /*5d10*/  STL [R1+0xc8], R0 ;  /* 0x0000c80001007387 */ /* 0x0009e60000100800 */
.L_x_36:
[----:B------:R-:W1:Y:S02]  /*5d20*/  LDC.64 R6, c[0x0][0x5b0] ;  /* 0x00016c00ff067b82 */ /* 0x000e640000000a00 */
[----:B-1----:R-:W-:-:S04]  /*5d30*/  ISETP.NE.U32.AND P0, PT, R6, RZ, PT ;  /* 0x000000ff0600720c */ /* 0x002fc80003f05070 */
[----:B------:R-:W-:-:S13]  /*5d40*/  ISETP.NE.AND.EX P0, PT, R7, RZ, PT, P0 ;  /* 0x000000ff0700720c */ /* 0x000fda0003f05300 */
[----:B------:R-:W-:Y:S05]  /*5d50*/  @!P0 BRA `(.L_x_38) ;  /* 0x00000000002c8947 */ /* 0x000fea0003800000 */
[----:B------:R-:W-:Y:S02]  /*5d60*/  ULDC.64 UR4, c[0x0][0x5a8] ;  /* 0x00016a0000047ab9 */ /* 0x000fe40000000a00 */
[----:B------:R-:W-:-:S04]  /*5d70*/  ISETP.NE.U32.AND P0, PT, RZ, UR4, PT ;  /* 0x00000004ff007c0c */ /* 0x000fc8000bf05070 */
[----:B------:R-:W-:-:S13]  /*5d80*/  ISETP.NE.AND.EX P0, PT, RZ, UR5, PT, P0 ;  /* 0x00000005ff007c0c */ /* 0x000fda000bf05300 */
[----:B------:R-:W-:Y:S05]  /*5d90*/  @!P0 BRA `(.L_x_39) ;  /* 0x0000000000148947 */ /* 0x000fea0003800000 */
[----:B---3--:R-:W1:Y:S01]  /*5da0*/  LDC.64 R8, c[0x0][0x5a8] ;  /* 0x00016a00ff087b82 */ /* 0x008e620000000a00 */
[----:B------:R-:W-:-:S04]  /*5db0*/  IMAD R7, R6, UR47, RZ ;  /* 0x0000002f06077c24 */ /* 0x000fc8000f8e02ff */
[----:B-1----:R-:W-:-:S05]  /*5dc0*/  IMAD.WIDE R6, R7, 0x4, R8 ;  /* 0x0000000407067825 */ /* 0x002fca00078e0208 */
[----:B-----5:R1:W5:Y:S01]  /*5dd0*/  LDG.E R16, desc[UR56][R6.64] ;  /* 0x0000003806107981 */ /* 0x020362000c1e1900 */
[----:B------:R-:W-:Y:S05]  /*5de0*/  BRA `(.L_x_38) ;  /* 0x0000000000087947 */ /* 0x000fea0003800000 */
.L_x_39:
[----:B------:R-:W-:Y:S02]  /*5df0*/  ULDC UR4, c[0x0][0x5a0] ;  /* 0x0001680000047ab9 */ /* 0x000fe40000000800 */
[----:B-----5:R-:W-:-:S07]  /*5e00*/  IMAD.U32 R16, RZ, RZ, UR4 ;  /* 0x00000004ff107e24 */ /* 0x020fce000f8e00ff */
.L_x_38:
[----:B---34-:R-:W3:Y:S01]  /*5e10*/  LDL R0, [R1+0xcc] ;  /* 0x0000cc0001007983 */ /* 0x018ee20000100800 */
[----:B-1----:R-:W1:Y:S01]  /*5e20*/  LDC.64 R6, c[0x0][0x5c0] ;  /* 0x00017000ff067b82 */ /* 0x002e620000000a00 */
[----:B------:R-:W-:Y:S02]  /*5e30*/  ULDC.64 UR4, c[0x0][0x588] ;  /* 0x0001620000047ab9 */ /* 0x000fe40000000a00 */
[----:B------:R-:W4:Y:S04]  /*5e40*/  LDL.LU R10, [R1+0xc8] ;  /* 0x0000c800010a7983 */ /* 0x000f280000300800 */
[----:B------:R-:W2:Y:S01]  /*5e50*/  LDL R9, [R1+0xbc] ;  /* 0x0000bc0001097983 */ /* 0x000ea20000100800 */
[----:B------:R-:W1:Y:S01]  /*5e60*/  LDC R8, c[0x0][0x5c8] ;  /* 0x00017200ff087b82 */ /* 0x000e620000000800 */
[----:B------:R-:W-:Y:S01]  /*5e70*/  ISETP.NE.U32.AND P0, PT, RZ, UR4, PT ;  /* 0x00000004ff007c0c */ /* 0x000fe2000bf05070 */
[----:B------:R-:W-:Y:S01]  /*5e80*/  IMAD.MOV.U32 R3, RZ, RZ, 0x1 ;  /* 0x00000001ff037424 */ /* 0x000fe200078e00ff */
[----:B------:R-:W-:-:S02]  /*5e90*/  ISETP.EQ.U32.AND P3, PT, R4, RZ, PT ;  /* 0x000000ff0400720c */ /* 0x000fc40003f62070 */
[----:B------:R-:W-:Y:S02]  /*5ea0*/  ISETP.NE.AND.EX P0, PT, RZ, UR5, PT, P0 ;  /* 0x00000005ff007c0c */ /* 0x000fe4000bf05300 */
[----:B------:R-:W-:Y:S02]  /*5eb0*/  MOV R4, 0x1 ;  /* 0x0000000100047802 */ /* 0x000fe40000000f00 */
[----:B------:R-:W-:Y:S02]  /*5ec0*/  ISETP.EQ.OR.EX P3, PT, R5, RZ, !P0, P3 ;  /* 0x000000ff0500720c */ /* 0x000fe40004762730 */
[----:B------:R-:W-:Y:S02]  /*5ed0*/  PLOP3.LUT P0, PT, P0, PT, PT, 0x8, 0x0 ;  /* 0x000000000000781c */ /* 0x000fe4000070e170 */
[----:B-1----:R-:W-:-:S04]  /*5ee0*/  ISETP.NE.U32.AND P2, PT, R6, RZ, PT ;  /* 0x000000ff0600720c */ /* 0x002fc80003f45070 */
[----:B------:R-:W-:-:S04]  /*5ef0*/  ISETP.NE.AND.EX P2, PT, R7, RZ, PT, P2 ;  /* 0x000000ff0700720c */ /* 0x000fc80003f45320 */
[----:B------:R-:W-:Y:S02]  /*5f00*/  FSEL R5, R8, RZ, !P2 ;  /* 0x000000ff08057208 */ /* 0x000fe40005000000 */
[----:B---3--:R-:W-:-:S04]  /*5f10*/  LOP3.LUT P4, RZ, R0, 0xff, RZ, 0xc0, !PT ;  /* 0x000000ff00ff7812 */ /* 0x008fc8000788c0ff */
[-C--:B----4-:R-:W-:Y:S02]  /*5f20*/  FSEL R0, R2, R10.reuse, !P4 ;  /* 0x0000000a02007208 */ /* 0x090fe40006000000 */
[C---:B--2---:R-:W-:Y:S02]  /*5f30*/  FSEL R10, R9.reuse, R10, !P1 ;  /* 0x0000000a090a7208 */ /* 0x044fe40004800000 */
[----:B------:R-:W-:-:S03]  /*5f40*/  FSEL R0, R9, R0, !P1 ;  /* 0x0000000009007208 */ /* 0x000fc60004800000 */
[----:B------:R1:W-:Y:S01]  /*5f50*/  STL [R1+0xc8], R10 ;  /* 0x0000c80a01007387 */ /* 0x0003e20000100800 */
[----:B------:R-:W-:Y:S05]  /*5f60*/  @!P3 BRA `(.L_x_40) ;  /* 0x00000000004cb947 */ /* 0x000fea0003800000 */
[----:B------:R-:W-:Y:S04]  /*5f70*/  BSSY B0, `(.L_x_41) ;  /* 0x0000011000007945 */ /* 0x000fe80003800000 */
[----:B------:R-:W-:Y:S05]  /*5f80*/  @!P1 BRA `(.L_x_42) ;  /* 0x0000000000309947 */ /* 0x000fea0003800000 */
[----:B-1----:R-:W2:Y:S01]  /*5f90*/  LDL R10, [R1+0xd0] ;  /* 0x0000d000010a7983 */ /* 0x002ea20000100800 */
[----:B------:R-:W-:Y:S02]  /*5fa0*/  PRMT R8, RZ, 0x7610, R8 ;  /* 0x00007610ff087816 */ /* 0x000fe40000000008 */
[----:B------:R-:W-:-:S03]  /*5fb0*/  PLOP3.LUT P3, PT, P0, PT, PT, 0x80, 0x0 ;  /* 0x000000000000781c */ /* 0x000fc6000076f070 */
[----:B------:R3:W-:Y:S01]  /*5fc0*/  STL.S16 [R1+0xcc], R8 ;  /* 0x0000cc0801007387 */ /* 0x0007e20000100600 */
[----:B--2---:R-:W-:-:S13]  /*5fd0*/  LOP3.LUT P4, RZ, R10, 0xff, RZ, 0xc0, !PT ;  /* 0x000000ff0aff7812 */ /* 0x004fda000788c0ff */
[----:B---3--:R-:W-:Y:S05]  /*5fe0*/  @!P4 BRA `(.L_x_43) ;  /* 0x000000000024c947 */ /* 0x008fea0003800000 */
[----:B------:R-:W-:Y:S01]  /*5ff0*/  PRMT R4, R10, 0x7610, R4 ;  /* 0x000076100a047816 */ /* 0x000fe20000000004 */
[----:B------:R3:W-:Y:S01]  /*6000*/  STL [R1+0xc8], R9 ;  /* 0x0000c80901007387 */ /* 0x0007e20000100800 */
[----:B------:R-:W-:Y:S02]  /*6010*/  FSETP.EQ.AND P3, PT, R9, RZ, PT ;  /* 0x000000ff0900720b */ /* 0x000fe40003f62000 */
[----:B------:R-:W-:Y:S01]  /*6020*/  MOV R0, R9 ;  /* 0x0000000900007202 */ /* 0x000fe20000000f00 */
[----:B------:R3:W-:Y:S01]  /*6030*/  STL.S16 [R1+0xcc], R4 ;  /* 0x0000cc0401007387 */ /* 0x0007e20000100600 */
[----:B------:R-:W-:Y:S09]  /*6040*/  BRA `(.L_x_43) ;  /* 0x00000000000c7947 */ /* 0x000ff20003800000 */
.L_x_42:
[----:B------:R2:W-:Y:S01]  /*6050*/  STL [R1+0xc8], R9 ;  /* 0x0000c80901007387 */ /* 0x0005e20000100800 */
[----:B------:R-:W-:Y:S01]  /*6060*/  FSETP.EQ.AND P3, PT, R9, RZ, PT ;  /* 0x000000ff0900720b */ /* 0x000fe20003f62000 */
[----:B------:R-:W-:-:S12]  /*6070*/  IMAD.MOV.U32 R0, RZ, RZ, R9 ;  /* 0x000000ffff007224 */ /* 0x000fd800078e0009 */
.L_x_43:
[----:B------:R-:W-:Y:S05]  /*6080*/  BSYNC B0 ;  /* 0x0000000000007941 */ /* 0x000fea0003800000 */
.L_x_41:
[----:B---3--:R-:W-:-:S07]  /*6090*/  SEL R4, RZ, 0x1, P3 ;  /* 0x00000001ff047807 */ /* 0x008fce0001800000 */
.L_x_40:
[----:B------:R-:W-:Y:S04]  /*60a0*/  BSSY B0, `(.L_x_44) ;  /* 0x0000014000007945 */ /* 0x000fe80003800000 */
[----:B------:R-:W-:Y:S05]  /*60b0*/  @!P1 BRA `(.L_x_45) ;  /* 0x00000000003c9947 */ /* 0x000fea0003800000 */
[----:B-1----:R-:W3:Y:S01]  /*60c0*/  LDL R10, [R1+0xd4] ;  /* 0x0000d400010a7983 */ /* 0x002ee20000100800 */
[----:B------:R-:W-:Y:S02]  /*60d0*/  PRMT R11, RZ, 0x7610, R11 ;  /* 0x00007610ff0b7816 */ /* 0x000fe4000000000b */
[----:B------:R-:W-:-:S03]  /*60e0*/  PRMT R13, RZ, 0x7610, R13 ;  /* 0x00007610ff0d7816 */ /* 0x000fc6000000000d */
[----:B------:R1:W-:Y:S04]  /*60f0*/  STL.S16 [R1+0xcc], R11 ;  /* 0x0000cc0b01007387 */ /* 0x0003e80000100600 */
[----:B------:R1:W-:Y:S01]  /*6100*/  STL.S16 [R1+0xd0], R13 ;  /* 0x0000d00d01007387 */ /* 0x0003e20000100600 */
[----:B---3--:R-:W-:-:S13]  /*6110*/  LOP3.LUT P1, RZ, R10, 0xff, RZ, 0xc0, !PT ;  /* 0x000000ff0aff7812 */ /* 0x008fda000782c0ff */
[----:B-1----:R-:W-:Y:S05]  /*6120*/  @!P1 BRA `(.L_x_46) ;  /* 0x00000000002c9947 */ /* 0x002fea0003800000 */
[C---:B------:R-:W-:Y:S01]  /*6130*/  PRMT R0, R10.reuse, 0x7610, R0 ;  /* 0x000076100a007816 */ /* 0x040fe20000000000 */
[----:B------:R-:W-:Y:S01]  /*6140*/  STL [R1+0xc8], R9 ;  /* 0x0000c80901007387 */ /* 0x000fe20000100800 */
[----:B------:R-:W-:Y:S02]  /*6150*/  PRMT R8, R10, 0x7610, R8 ;  /* 0x000076100a087816 */ /* 0x000fe40000000008 */
[----:B------:R-:W-:Y:S01]  /*6160*/  FSETP.EQ.AND P0, PT, R9, RZ, PT ;  /* 0x000000ff0900720b */ /* 0x000fe20003f02000 */
[----:B------:R1:W-:Y:S04]  /*6170*/  STL.S16 [R1+0xd0], R0 ;  /* 0x0000d00001007387 */ /* 0x0003e80000100600 */
[----:B------:R3:W-:Y:S01]  /*6180*/  STL.S16 [R1+0xcc], R8 ;  /* 0x0000cc0801007387 */ /* 0x0007e20000100600 */
[----:B-1----:R-:W-:Y:S01]  /*6190*/  MOV R0, R9 ;  /* 0x0000000900007202 */ /* 0x002fe20000000f00 */
[----:B------:R-:W-:Y:S06]  /*61a0*/  BRA `(.L_x_46) ;  /* 0x00000000000c7947 */ /* 0x000fec0003800000 */
.L_x_45:
[----:B------:R4:W-:Y:S01]  /*61b0*/  STL [R1+0xc8], R9 ;  /* 0x0000c80901007387 */ /* 0x0009e20000100800 */
[----:B------:R-:W-:Y:S01]  /*61c0*/  FSETP.EQ.AND P0, PT, R9, RZ, PT ;  /* 0x000000ff0900720b */ /* 0x000fe20003f02000 */
[----:B------:R-:W-:-:S12]  /*61d0*/  IMAD.MOV.U32 R0, RZ, RZ, R9 ;  /* 0x000000ffff007224 */ /* 0x000fd800078e0009 */
.L_x_46:
[----:B------:R-:W-:Y:S05]  /*61e0*/  BSYNC B0 ;  /* 0x0000000000007941 */ /* 0x000fea0003800000 */
.L_x_44:
[----:B------:R-:W-:Y:S01]  /*61f0*/  PRMT R4, R4, 0x9910, RZ ;  /* 0x0000991004047816 */ /* 0x000fe200000000ff */
[--C-:B------:R-:W-:Y:S01]  /*6200*/  IMAD.MOV.U32 R13, RZ, RZ, R5.reuse ;  /* 0x000000ffff0d7224 */ /* 0x100fe200078e0005 */
[----:B------:R-:W-:Y:S01]  /*6210*/  MOV R11, R5 ;  /* 0x00000005000b7202 */ /* 0x000fe20000000f00 */
[----:B--2-4-:R-:W-:Y:S01]  /*6220*/  IMAD.MOV.U32 R9, RZ, RZ, R5 ;  /* 0x000000ffff097224 */ /* 0x014fe200078e0005 */
[----:B------:R-:W-:Y:S02]  /*6230*/  ISETP.NE.AND P3, PT, R4, RZ, PT ;  /* 0x000000ff0400720c */ /* 0x000fe40003f65270 */
[----:B-1----:R-:W-:Y:S01]  /*6240*/  MOV R10, RZ ;  /* 0x000000ff000a7202 */ /* 0x002fe20000000f00 */
[----:B------:R-:W-:Y:S10]  /*6250*/  @!P2 BRA `(.L_x_47) ;  /* 0x000000000088a947 */ /* 0x000ff40003800000 */
[----:B---3--:R-:W1:Y:S01]  /*6260*/  LDC.64 R8, c[0x0][0x5d0] ;  /* 0x00017400ff087b82 */ /* 0x008e620000000a00 */
[----:B------:R-:W-:Y:S01]  /*6270*/  SHF.R.U32.HI R12, RZ, 0x5, R12 ;  /* 0x00000005ff0c7819 */ /* 0x000fe2000001160c */
[----:B------:R-:W-:Y:S01]  /*6280*/  USHF.R.S32.HI UR4, URZ, 0x1f, UR47 ;  /* 0x0000001f3f047899 */ /* 0x000fe2000801142f */
[----:B------:R-:W-:Y:S02]  /*6290*/  ISETP.GE.AND P1, PT, R20, 0x1, PT ;  /* 0x000000011400780c */ /* 0x000fe40003f26270 */
[----:B------:R-:W-:Y:S02]  /*62a0*/  SHF.L.U32 R4, R12, 0x4, RZ ;  /* 0x000000040c047819 */ /* 0x000fe400000006ff */
[----:B------:R-:W-:Y:S02]  /*62b0*/  ISETP.LT.OR P2, PT, R14, 0x9, !P1 ;  /* 0x000000090e00780c */ /* 0x000fe40004f41670 */
[----:B------:R-:W-:Y:S02]  /*62c0*/  LOP3.LUT R4, R4, 0xfffffff0, R15, 0xe2, !PT ;  /* 0xfffffff004047812 */ /* 0x000fe400078ee20f */
[----:B------:R-:W-:-:S03]  /*62d0*/  ISETP.LT.OR P5, PT, R14, 0x1, !P1 ;  /* 0x000000010e00780c */ /* 0x000fc60004fa1670 */
[----:B------:R-:W-:-:S05]  /*62e0*/  VIADD R4, R4, UR46 ;  /* 0x0000002e04047c36 */ /* 0x000fca0008000000 */
[--C-:B------:R-:W-:Y:S01]  /*62f0*/  SHF.R.S32.HI R5, RZ, 0x1f, R4.reuse ;  /* 0x0000001fff057819 */ /* 0x100fe20000011404 */
[C---:B-1----:R-:W-:Y:S02]  /*6300*/  IMAD R12, R8.reuse, UR4, RZ ;  /* 0x00000004080c7c24 */ /* 0x042fe4000f8e02ff */
[----:B------:R-:W-:-:S04]  /*6310*/  IMAD.WIDE.U32 R4, R8, UR47, R4 ;  /* 0x0000002f08047c25 */ /* 0x000fc8000f8e0004 */
[----:B------:R-:W-:Y:S01]  /*6320*/  IMAD R9, R9, UR47, R12 ;  /* 0x0000002f09097c24 */ /* 0x000fe2000f8e020c */
[----:B------:R-:W-:Y:S02]  /*6330*/  IADD3 R4, P4, R4, R6, RZ ;  /* 0x0000000604047210 */ /* 0x000fe40007f9e0ff */
[----:B------:R-:W-:Y:S02]  /*6340*/  MOV R6, RZ ;  /* 0x000000ff00067202 */ /* 0x000fe40000000f00 */
[----:B------:R-:W-:Y:S02]  /*6350*/  IADD3.X R5, R7, R5, R9, P4, !PT ;  /* 0x0000000507057210 */ /* 0x000fe400027fe409 */
[----:B------:R-:W-:-:S03]  /*6360*/  ISETP.LT.OR P4, PT, R14, 0x81, !P1 ;  /* 0x000000810e00780c */ /* 0x000fc60004f81670 */
[----:B------:R-:W2:Y:S01]  /*6370*/  @!P2 LDG.E.U8 R7, desc[UR56][R4.64+0x8] ;  /* 0x000008380407a981 */ /* 0x000ea2000c1e1100 */
[----:B------:R-:W-:-:S03]  /*6380*/  ISETP.LT.OR P1, PT, R14, 0x89, !P1 ;  /* 0x000000890e00780c */ /* 0x000fc60004f21670 */
[----:B------:R-:W3:Y:S06]  /*6390*/  @!P5 LDG.E.U8 R6, desc[UR56][R4.64] ;  /* 0x000000380406d981 */ /* 0x000eec000c1e1100 */
[----:B------:R-:W4:Y:S04]  /*63a0*/  @!P4 LDG.E.U8 R8, desc[UR56][R4.64+0x80] ;  /* 0x000080380408c981 */ /* 0x000f28000c1e1100 */
[----:B------:R-:W4:Y:S01]  /*63b0*/  @!P1 LDG.E.U8 R9, desc[UR56][R4.64+0x88] ;  /* 0x0000883804099981 */ /* 0x000f22000c1e1100 */
[----:B--2---:R-:W-:-:S05]  /*63c0*/  @!P2 IMAD.SHL.U32 R7, R7, 0x100, RZ ;  /* 0x000001000707a824 */ /* 0x004fca00078e00ff */
[----:B---3--:R-:W-:-:S04]  /*63d0*/  @!P2 LOP3.LUT R6, R6, R7, RZ, 0xfc, !PT ;  /* 0x000000070606a212 */ /* 0x008fc800078efcff */
[----:B------:R-:W-:-:S04]  /*63e0*/  @!P4 LOP3.LUT R7, R6, 0xff00ffff, RZ, 0xc0, !PT ;  /* 0xff00ffff0607c812 */ /* 0x000fc800078ec0ff */
[----:B----4-:R-:W-:-:S04]  /*63f0*/  @!P4 LEA R6, R8, R7, 0x10 ;  /* 0x000000070806c211 */ /* 0x010fc800078e80ff */
[----:B------:R-:W-:-:S04]  /*6400*/  @!P1 LOP3.LUT R8, R6, 0xffffff, RZ, 0xc0, !PT ;  /* 0x00ffffff06089812 */ /* 0x000fc800078ec0ff */
[----:B------:R-:W-:-:S04]  /*6410*/  @!P1 PRMT R6, R9, 0x654, R8 ;  /* 0x0000065409069816 */ /* 0x000fc80000000008 */
[-C--:B------:R-:W-:Y:S02]  /*6420*/  F2FP.F16.E4M3.UNPACK_B R5, R6.reuse ;  /* 0x00000006ff05723e */ /* 0x080fe400020006ff */
[----:B------:R-:W-:-:S03]  /*6430*/  F2FP.F16.E4M3.UNPACK_B R6, R6.H1 ;  /* 0x00000006ff06723e */ /* 0x000fc600030006ff */
[--C-:B------:R-:W-:Y:S02]  /*6440*/  HADD2.F32 R9, -RZ, R5.reuse.H0_H0 ;  /* 0x20000005ff097230 */ /* 0x100fe40000004100 */
[----:B------:R-:W-:Y:S02]  /*6450*/  HADD2.F32 R13, -RZ, R5.H1_H1 ;  /* 0x30000005ff0d7230 */ /* 0x000fe40000004100 */
[--C-:B------:R-:W-:Y:S02]  /*6460*/  HADD2.F32 R11, -RZ, R6.reuse.H0_H0 ;  /* 0x20000006ff0b7230 */ /* 0x100fe40000004100 */
[----:B------:R-:W-:-:S07]  /*6470*/  HADD2.F32 R5, -RZ, R6.H1_H1 ;  /* 0x30000006ff057230 */ /* 0x000fce0000004100 */
.L_x_47:
[----:B------:R-:W-:Y:S01]  /*6480*/  BSSY B0, `(.L_x_48) ;  /* 0x0000049000007945 */ /* 0x000fe20003800000 */
[----:B------:R-:W-:Y:S01]  /*6490*/  CS2R R6, SRZ ;  /* 0x0000000000067805 */ /* 0x000fe2000001ff00 */
[----:B------:R-:W-:Y:S02]  /*64a0*/  IMAD.MOV.U32 R4, RZ, RZ, RZ ;  /* 0x000000ffff047224 */ /* 0x000fe400078e00ff */
[----:B------:R-:W-:Y:S05]  /*64b0*/  @!P3 BRA `(.L_x_49) ;  /* 0x000000040014b947 */ /* 0x000fea0003800000 */
[----:B------:R-:W-:-:S04]  /*64c0*/  MOV R4, UR50 ;  /* 0x0000003200047c02 */ /* 0x000fc80008000f00 */
[----:B------:R-:W-:-:S13]  /*64d0*/  ISETP.NE.AND P2, PT, R4, 0x3, PT ;  /* 0x000000030400780c */ /* 0x000fda0003f45270 */
[----:B------:R-:W-:Y:S05]  /*64e0*/  @!P2 BRA `(.L_x_50) ;  /* 0x000000000004a947 */ /* 0x000fea0003800000 */
[----:B------:R-:W-:Y:S01]  /*64f0*/  BPT.TRAP 0x1 ;  /* 0x000000040000795c */ /* 0x000fe20000300000 */
.L_x_50:
[----:B------:R-:W2:Y:S04]  /*6500*/  LDL R6, [R1+0xb4] ;  /* 0x0000b40001067983 */ /* 0x000ea80000100800 */
[----:B------:R-:W4:Y:S01]  /*6510*/  LDL R4, [R1+0xb8] ;  /* 0x0000b80001047983 */ /* 0x000f220000100800 */
[----:B------:R-:W-:Y:S01]  /*6520*/  BSSY B1, `(.L_x_51) ;  /* 0x0000007000017945 */ /* 0x000fe20003800000 */
[----:B------:R-:W-:Y:S01]  /*6530*/  IMAD.MOV.U32 R10, RZ, RZ, RZ ;  /* 0x000000ffff0a7224 */ /* 0x000fe200078e00ff */
[----:B------:R-:W-:Y:S02]  /*6540*/  MOV R7, RZ ;  /* 0x000000ff00077202 */ /* 0x000fe40000000f00 */
[----:B--2---:R-:W-:Y:S02]  /*6550*/  LEA R27, R6, UR51, 0x3 ;  /* 0x00000033061b7c11 */ /* 0x004fe4000f8e18ff */
[----:B----4-:R-:W-:-:S04]  /*6560*/  SHF.L.U32 R4, R4, 0x1f, RZ ;  /* 0x0000001f04047819 */ /* 0x010fc800000006ff */
[----:B------:R-:W1:Y:S02]  /*6570*/  SYNCS.PHASECHK.TRANS64.TRYWAIT P1, [R27+URZ+0x80], R4 ;  /* 0x000080041b0075a7 */ /* 0x000e64000802017f */
[----:B-1----:R-:W-:Y:S05]  /*6580*/  @!P1 BRA `(.L_x_52) ;  /* 0x0000008800c09947 */ /* 0x002fea0003800000 */
.L_x_240:
[----:B------:R-:W-:Y:S05]  /*6590*/  BSYNC B1 ;  /* 0x0000000000017941 */ /* 0x000fea0003800000 */
.L_x_51:
[----:B------:R2:W5:Y:S01]  /*65a0*/  LDL R20, [R1+0xb4] ;  /* 0x0000b40001147983 */ /* 0x0005620000100800 */
[----:B------:R-:W-:Y:S01]  /*65b0*/  BSSY B1, `(.L_x_53) ;  /* 0x0000021000017945 */ /* 0x000fe20003800000 */
[----:B------:R-:W-:Y:S01]  /*65c0*/  IMAD.MOV.U32 R6, RZ, RZ, RZ ;  /* 0x000000ffff067224 */ /* 0x000fe200078e00ff */
[----:B-1----:R-:W-:Y:S02]  /*65d0*/  MOV R4, RZ ;  /* 0x000000ff00047202 */ /* 0x002fe40000000f00 */
[----:B------:R-:W-:Y:S05]  /*65e0*/  @P0 BRA `(.L_x_54) ;  /* 0x0000000000740947 */ /* 0x000fea0003800000 */
[----:B---3--:R-:W1:Y:S02]  /*65f0*/  S2R R8, SR_TID.X ;  /* 0x0000000000087919 */ /* 0x008e640000002100 */
[C---:B-1----:R-:W-:Y:S01]  /*6600*/  IMAD.SHL.U32 R4, R8.reuse, 0x10, RZ ;  /* 0x0000001008047824 */ /* 0x042fe200078e00ff */
[C---:B------:R-:W-:Y:S01]  /*6610*/  SHF.L.U32 R7, R8.reuse, 0x1, RZ ;  /* 0x0000000108077819 */ /* 0x040fe200000006ff */
[----:B------:R-:W-:-:S03]  /*6620*/  IMAD.SHL.U32 R15, R8, 0x8, RZ ;  /* 0x00000008080f7824 */ /* 0x000fc600078e00ff */
[----:B------:R-:W-:Y:S02]  /*6630*/  LOP3.LUT R4, R4, 0xe00, RZ, 0xc0, !PT ;  /* 0x00000e0004047812 */ /* 0x000fe400078ec0ff */
[----:B------:R-:W-:Y:S02]  /*6640*/  LOP3.LUT R6, R15, 0x80, RZ, 0xc0, !PT ;  /* 0x000000800f067812 */ /* 0x000fe400078ec0ff */
[----:B------:R-:W-:Y:S02]  /*6650*/  LOP3.LUT R4, R4, 0x6, R7, 0xf8, !PT ;  /* 0x0000000604047812 */ /* 0x000fe400078ef807 */
[--C-:B------:R-:W-:Y:S02]  /*6660*/  LOP3.LUT R7, R6, 0x10, R8.reuse, 0xf8, !PT ;  /* 0x0000001006077812 */ /* 0x100fe400078ef808 */
[----:B------:R-:W-:Y:S02]  /*6670*/  LOP3.LUT R4, R4, 0x60, R15, 0xf8, !PT ;  /* 0x0000006004047812 */ /* 0x000fe400078ef80f */
[----:B------:R-:W-:-:S02]  /*6680*/  SHF.R.U32.HI R6, RZ, 0x4, R8 ;  /* 0x00000004ff067819 */ /* 0x000fc40000011608 */
[----:B------:R-:W-:Y:S02]  /*6690*/  LOP3.LUT R4, R4, R7, RZ, 0xfc, !PT ;  /* 0x0000000704047212 */ /* 0x000fe400078efcff */
[----:B------:R-:W-:Y:S02]  /*66a0*/  LOP3.LUT P1, RZ, R6, 0x1, RZ, 0xc0, !PT ;  /* 0x0000000106ff7812 */ /* 0x000fe4000782c0ff */
[----:B-----5:R-:W-:-:S05]  /*66b0*/  LEA R4, R20, R4, 0xc ;  /* 0x0000000414047211 */ /* 0x020fca00078e60ff */
[----:B------:R-:W-:Y:S01]  /*66c0*/  VIADD R6, R4, UR51 ;  /* 0x0000003304067c36 */ /* 0x000fe20008000000 */
[----:B------:R-:W-:Y:S03]  /*66d0*/  LDS.U16 R8, [R4+UR51+0x208] ;  /* 0x0002083304087984 */ /* 0x000fe60008000400 */
[C---:B------:R-:W-:Y:S01]  /*66e0*/  VIADD R10, R6.reuse, 0x110 ;  /* 0x00000110060a7836 */ /* 0x040fe20000000000 */
[----:B------:R-:W-:Y:S01]  /*66f0*/  IADD3 R7, R6, 0x100, RZ ;  /* 0x0000010006077810 */ /* 0x000fe20007ffe0ff */
[----:B------:R-:W-:Y:S03]  /*6700*/  LDS.U16 R15, [R4+UR51+0x108] ;  /* 0x00010833040f7984 */ /* 0x000fe60008000400 */
[----:B------:R-:W-:Y:S01]  /*6710*/  @P1 IADD3 R10, R7, -0x10, RZ ;  /* 0xfffffff0070a1810 */ /* 0x000fe20007ffe0ff */
[----:B------:R-:W-:Y:S04]  /*6720*/  LDS.U16 R6, [R4+UR51+0x200] ;  /* 0x0002003304067984 */ /* 0x000fe80008000400 */
[----:B------:R-:W1:Y:S04]  /*6730*/  LDS.U16 R7, [R4+UR51+0x100] ;  /* 0x0001003304077984 */ /* 0x000e680008000400 */
[----:B------:R-:W-:Y:S04]  /*6740*/  LDS.U16 R12, [R10+0x100] ;  /* 0x000100000a0c7984 */ /* 0x000fe80000000400 */
[----:B------:R-:W3:Y:S04]  /*6750*/  LDS.U16 R21, [R10] ;  /* 0x000000000a157984 */ /* 0x000ee80000000400 */
[----:B------:R-:W-:Y:S04]  /*6760*/  LDS.U16 R14, [R10+0x108] ;  /* 0x000108000a0e7984 */ /* 0x000fe80000000400 */
[----:B------:R-:W4:Y:S01]  /*6770*/  LDS.U16 R25, [R10+0x8] ;  /* 0x000008000a197984 */ /* 0x000f220000000400 */
[----:B-1----:R-:W-:-:S02]  /*6780*/  PRMT R4, R7, 0x5410, R6 ;  /* 0x0000541007047816 */ /* 0x002fc40000000006 */
[----:B------:R-:W-:Y:S02]  /*6790*/  PRMT R6, R15, 0x5410, R8 ;  /* 0x000054100f067816 */ /* 0x000fe40000000008 */
[----:B---3--:R-:W-:Y:S02]  /*67a0*/  PRMT R7, R21, 0x5410, R12 ;  /* 0x0000541015077816 */ /* 0x008fe4000000000c */
[----:B----4-:R-:W-:-:S07]  /*67b0*/  PRMT R10, R25, 0x5410, R14 ;  /* 0x00005410190a7816 */ /* 0x010fce000000000e */
.L_x_54:
[----:B------:R-:W-:Y:S05]  /*67c0*/  BSYNC B1 ;  /* 0x0000000000017941 */ /* 0x000fea0003800000 */
.L_x_53:
[----:B------:R-:W-:Y:S01]  /*67d0*/  @!PT LDS RZ, [RZ] ;  /* 0x00000000fffff984 */ /* 0x000fe20000000800 */
[----:B------:R-:W-:Y:S01]  /*67e0*/  @!PT LDS RZ, [RZ] ;  /* 0x00000000fffff984 */ /* 0x000fe20000000800 */
[----:B------:R-:W-:Y:S01]  /*67f0*/  @!PT LDS RZ, [RZ] ;  /* 0x00000000fffff984 */ /* 0x000fe20000000800 */
[----:B------:R-:W-:Y:S01]  /*6800*/  @!PT LDS RZ, [RZ] ;  /* 0x00000000fffff984 */ /* 0x000fe20000000800 */
[----:B------:R1:W-:Y:S06]  /*6810*/  MEMBAR.ALL.CTA ;  /* 0x0000000000007992 */ /* 0x0003ec0000008000 */
[----:B-1----:R-:W1:Y:S01]  /*6820*/  FENCE.VIEW.ASYNC.S ;  /* 0x00000000000073c6 */ /* 0x002e620000000000 */
[----:B------:R-:W-:Y:S05]  /*6830*/  @!P2 BRA `(.L_x_55) ;  /* 0x000000000004a947 */ /* 0x000fea0003800000 */
[----:B------:R-:W-:Y:S01]  /*6840*/  BPT.TRAP 0x1 ;  /* 0x000000040000795c */ /* 0x000fe20000300000 */
.L_x_55:
[----:B------:R-:W4:Y:S01]  /*6850*/  LDL.LU R14, [R1+0xb8] ;  /* 0x0000b800010e7983 */ /* 0x000f220000300800 */
[----:B---3--:R-:W-:Y:S01]  /*6860*/  VIADD R8, R27, 0xa0 ;  /* 0x000000a01b087836 */ /* 0x008fe20000000000 */
[----:B------:R-:W3:Y:S04]  /*6870*/  S2R R15, SR_CgaCtaId ;  /* 0x00000000000f7919 */ /* 0x000ee80000008800 */
[----:B---3--:R-:W-:-:S04]  /*6880*/  PRMT R8, R15, 0x654, R8 ;  /* 0x000006540f087816 */ /* 0x008fc80000000008 */
[----:B-1----:R1:W-:Y:S02]  /*6890*/  SYNCS.ARRIVE.TRANS64.RED.A1T0 RZ, [R8+URZ], RZ ;  /* 0x000000ff08ff79a7 */ /* 0x0023e4000810043f */
[----:B-1---5:R-:W-:-:S04]  /*68a0*/  IADD3 R8, R20, 0x1, RZ ;  /* 0x0000000114087810 */ /* 0x022fc80007ffe0ff */
[----:B------:R-:W-:-:S04]  /*68b0*/  ISETP.NE.AND P1, PT, R8, 0x4, PT ;  /* 0x000000040800780c */ /* 0x000fc80003f25270 */
[----:B------:R-:W-:Y:S02]  /*68c0*/  SEL R12, RZ, 0x1, P1 ;  /* 0x00000001ff0c7807 */ /* 0x000fe40000800000 */
[----:B------:R-:W-:Y:S02]  /*68d0*/  SEL R8, R8, RZ, P1 ;  /* 0x000000ff08087207 */ /* 0x000fe40000800000 */
[----:B----4-:R-:W-:-:S05]  /*68e0*/  LOP3.LUT R14, R14, R12, RZ, 0x3c, !PT ;  /* 0x0000000c0e0e7212 */ /* 0x010fca00078e3cff */
[----:B------:R1:W-:Y:S04]  /*68f0*/  STL [R1+0xb8], R14 ;  /* 0x0000b80e01007387 */ /* 0x0003e80000100800 */
[----:B------:R1:W-:Y:S02]  /*6900*/  STL [R1+0xb4], R8 ;  /* 0x0000b40801007387 */ /* 0x0003e40000100800 */
.L_x_49:
[----:B------:R-:W-:Y:S05]  /*6910*/  BSYNC B0 ;  /* 0x0000000000007941 */ /* 0x000fea0003800000 */
.L_x_48:
[----:B------:R-:W4:Y:S01]  /*6920*/  S2R R29, SR_TID.X ;  /* 0x00000000001d7919 */ /* 0x000f220000002100 */
[-C--:B-1-3--:R-:W-:Y:S01]  /*6930*/  F2FP.F16.E4M3.UNPACK_B R8, R4.reuse ;  /* 0x00000004ff08723e */ /* 0x08afe200020006ff */
[C---:B-----5:R-:W-:Y:S01]  /*6940*/  FFMA R227, R16.reuse, R227, R9 ;  /* 0x000000e310e37223 */ /* 0x060fe20000000009 */
[----:B------:R-:W-:Y:S01]  /*6950*/  F2FP.F16.E4M3.UNPACK_B R12, R4.H1 ;  /* 0x00000004ff0c723e */ /* 0x000fe200030006ff */
[C-C-:B------:R-:W-:Y:S01]  /*6960*/  FFMA R21, R16.reuse, R224, R13.reuse ;  /* 0x000000e010157223 */ /* 0x140fe2000000000d */
[----:B------:R-:W-:Y:S01]  /*6970*/  F2FP.F16.E4M3.UNPACK_B R20, R6 ;  /* 0x00000006ff14723e */ /* 0x000fe200020006ff */
[--C-:B------:R-:W-:Y:S02]  /*6980*/  HADD2.F32 R14, -RZ, R8.reuse.H0_H0 ;  /* 0x20000008ff0e7230 */ /* 0x100fe40000004100 */
[C-C-:B------:R-:W-:Y:S01]  /*6990*/  FFMA R225, R16.reuse, R225, R13.reuse ;  /* 0x000000e110e17223 */ /* 0x140fe2000000000d */
[----:B------:R-:W-:Y:S02]  /*69a0*/  HADD2.F32 R8, -RZ, R8.H1_H1 ;  /* 0x30000008ff087230 */ /* 0x000fe40000004100 */
[C---:B------:R-:W-:Y:S01]  /*69b0*/  FFMA R221, R16.reuse, R221, R13 ;  /* 0x000000dd10dd7223 */ /* 0x040fe2000000000d */
[----:B------:R-:W-:Y:S01]  /*69c0*/  FFMA R223, R16, R223, R9 ;  /* 0x000000df10df7223 */ /* 0x000fe20000000009 */
[----:B------:R-:W-:Y:S01]  /*69d0*/  FFMA R227, R14, R2, R227 ;  /* 0x000000020ee37223 */ /* 0x000fe200000000e3 */
[----:B------:R-:W-:-:S02]  /*69e0*/  HADD2.F32 R14, -RZ, R12.H0_H0 ;  /* 0x2000000cff0e7230 */ /* 0x000fc40000004100 */
[C---:B------:R-:W-:Y:S01]  /*69f0*/  FFMA R219, R16.reuse, R219, R9 ;  /* 0x000000db10db7223 */ /* 0x040fe20000000009 */
[----:B------:R-:W-:Y:S02]  /*6a00*/  HADD2.F32 R12, -RZ, R12.H1_H1 ;  /* 0x3000000cff0c7230 */ /* 0x000fe40000004100 */
[C-C-:B------:R-:W-:Y:S01]  /*6a10*/  FFMA R217, R16.reuse, R217, R13.reuse ;  /* 0x000000d910d97223 */ /* 0x140fe2000000000d */
[----:B------:R-:W-:Y:S01]  /*6a20*/  FFMA R213, R16, R213, R13 ;  /* 0x000000d510d57223 */ /* 0x000fe2000000000d */
[-C--:B------:R-:W-:Y:S01]  /*6a30*/  FFMA R225, R14, R2.reuse, R225 ;  /* 0x000000020ee17223 */ /* 0x080fe200000000e1 */
[----:B------:R-:W-:Y:S01]  /*6a40*/  FFMA R215, R16, R215, R9 ;  /* 0x000000d710d77223 */ /* 0x000fe20000000009 */
[----:B------:R-:W-:Y:S01]  /*6a50*/  FFMA R28, R12, R2, R21 ;  /* 0x000000020c1c7223 */ /* 0x000fe20000000015 */
[--C-:B------:R-:W-:Y:S01]  /*6a60*/  HADD2.F32 R12, -RZ, R20.reuse.H0_H0 ;  /* 0x20000014ff0c7230 */ /* 0x100fe20000004100 */
[----:B------:R-:W-:Y:S01]  /*6a70*/  F2FP.F16.E4M3.UNPACK_B R21, R7 ;  /* 0x00000007ff15723e */ /* 0x000fe200020006ff */
[----:B------:R-:W-:-:S02]  /*6a80*/  HADD2.F32 R20, -RZ, R20.H1_H1 ;  /* 0x30000014ff147230 */ /* 0x000fc40000004100 */
[----:B------:R-:W-:Y:S01]  /*6a90*/  F2FP.SATFINITE.E4M3.F32.PACK_AB_MERGE_C R225, R28, R225, RZ ;  /* 0x000000e11ce1723e */ /* 0x000fe200048070ff */
[----:B------:R-:W-:Y:S01]  /*6aa0*/  FFMA R223, R12, R2, R223 ;  /* 0x000000020cdf7223 */ /* 0x000fe200000000df */
[----:B------:R-:W-:Y:S02]  /*6ab0*/  F2FP.F16.E4M3.UNPACK_B R12, R7.H1 ;  /* 0x00000007ff0c723e */ /* 0x000fe400030006ff */
[----:B----4-:R-:W-:Y:S02]  /*6ac0*/  SHF.R.U32.HI R15, RZ, 0x4, R29 ;  /* 0x00000004ff0f7819 */ /* 0x010fe4000001161d */
[----:B------:R-:W-:Y:S02]  /*6ad0*/  LOP3.LUT R27, R29, 0xff, RZ, 0xc0, !PT ;  /* 0x000000ff1d1b7812 */ /* 0x000fe400078ec0ff */
[----:B------:R-:W-:Y:S01]  /*6ae0*/  LOP3.LUT P2, RZ, R15, 0x1, RZ, 0xc0, !PT ;  /* 0x000000010fff7812 */ /* 0x000fe2000784c0ff */
[----:B------:R-:W-:Y:S01]  /*6af0*/  FFMA R15, R16, R226, R9 ;  /* 0x000000e2100f7223 */ /* 0x000fe20000000009 */
[----:B------:R-:W-:Y:S01]  /*6b00*/  SHF.L.U32 R25, R29, 0x1, RZ ;  /* 0x000000011d197819 */ /* 0x000fe200000006ff */
[----:B------:R-:W-:-:S02]  /*6b10*/  VIADD R27, R27, 0x1f ;  /* 0x0000001f1b1b7836 */ /* 0x000fc40000000000 */
[----:B------:R-:W-:Y:S01]  /*6b20*/  FFMA R26, R8, R2, R15 ;  /* 0x00000002081a7223 */ /* 0x000fe2000000000f */
[----:B------:R-:W-:Y:S01]  /*6b30*/  F2FP.F16.E4M3.UNPACK_B R8, R6.H1 ;  /* 0x00000006ff08723e */ /* 0x000fe200030006ff */
[----:B------:R-:W-:Y:S01]  /*6b40*/  FFMA R15, R16, R222, R9 ;  /* 0x000000de100f7223 */ /* 0x000fe20000000009 */
[----:B------:R-:W-:Y:S02]  /*6b50*/  ISETP.GT.U32.AND P1, PT, R27, 0x3e, PT ;  /* 0x0000003e1b00780c */ /* 0x000fe40003f24070 */
[----:B------:R-:W-:Y:S01]  /*6b60*/  F2FP.SATFINITE.E4M3.F32.PACK_AB_MERGE_C R227, R26, R227, RZ ;  /* 0x000000e31ae3723e */ /* 0x000fe200048070ff */
[--C-:B------:R-:W-:Y:S02]  /*6b70*/  HADD2.F32 R14, -RZ, R8.reuse.H0_H0 ;  /* 0x20000008ff0e7230 */ /* 0x100fe40000004100 */
[----:B------:R-:W-:Y:S01]  /*6b80*/  FFMA R30, R20, R2, R15 ;  /* 0x00000002141e7223 */ /* 0x000fe2000000000f */
[----:B------:R-:W-:Y:S02]  /*6b90*/  HADD2.F32 R8, -RZ, R8.H1_H1 ;  /* 0x30000008ff087230 */ /* 0x000fe40000004100 */
[----:B------:R-:W-:Y:S01]  /*6ba0*/  FFMA R15, R16, R220, R13 ;  /* 0x000000dc100f7223 */ /* 0x000fe2000000000d */
[----:B------:R-:W-:-:S02]  /*6bb0*/  HADD2.F32 R20, -RZ, R21.H1_H1 ;  /* 0x30000015ff147230 */ /* 0x000fc40000004100 */
[-C--:B------:R-:W-:Y:S01]  /*6bc0*/  FFMA R221, R14, R2.reuse, R221 ;  /* 0x000000020edd7223 */ /* 0x080fe200000000dd */
[----:B------:R-:W-:Y:S02]  /*6bd0*/  HADD2.F32 R14, -RZ, R21.H0_H0 ;  /* 0x20000015ff0e7230 */ /* 0x000fe40000004100 */
[----:B------:R-:W-:Y:S01]  /*6be0*/  FFMA R32, R8, R2, R15 ;  /* 0x0000000208207223 */ /* 0x000fe2000000000f */
[----:B------:R-:W-:Y:S01]  /*6bf0*/  F2FP.F16.E4M3.UNPACK_B R15, R10 ;  /* 0x0000000aff0f723e */ /* 0x000fe200020006ff */
[----:B------:R-:W-:Y:S01]  /*6c00*/  FFMA R21, R16, R218, R9 ;  /* 0x000000da10157223 */ /* 0x000fe20000000009 */
[----:B------:R-:W-:Y:S02]  /*6c10*/  HADD2.F32 R8, -RZ, R12.H0_H0 ;  /* 0x2000000cff087230 */ /* 0x000fe40000004100 */
[----:B------:R-:W-:Y:S01]  /*6c20*/  FFMA R219, R14, R2, R219 ;  /* 0x000000020edb7223 */ /* 0x000fe200000000db */
[----:B------:R-:W-:Y:S01]  /*6c30*/  F2FP.F16.E4M3.UNPACK_B R14, R10.H1 ;  /* 0x0000000aff0e723e */ /* 0x000fe200030006ff */
[----:B------:R-:W-:Y:S01]  /*6c40*/  FFMA R34, R20, R2, R21 ;  /* 0x0000000214227223 */ /* 0x000fe20000000015 */
[----:B------:R-:W-:-:S02]  /*6c50*/  HADD2.F32 R24, -RZ, R15.H1_H1 ;  /* 0x3000000fff187230 */ /* 0x000fc40000004100 */
[----:B------:R-:W-:Y:S01]  /*6c60*/  FFMA R21, R16, R214, R9 ;  /* 0x000000d610157223 */ /* 0x000fe20000000009 */
[----:B------:R-:W-:Y:S02]  /*6c70*/  HADD2.F32 R12, -RZ, R12.H1_H1 ;  /* 0x3000000cff0c7230 */ /* 0x000fe40000004100 */
[-C--:B------:R-:W-:Y:S01]  /*6c80*/  FFMA R217, R8, R2.reuse, R217 ;  /* 0x0000000208d97223 */ /* 0x080fe200000000d9 */
[----:B------:R-:W-:Y:S02]  /*6c90*/  HADD2.F32 R20, -RZ, R15.H0_H0 ;  /* 0x2000000fff147230 */ /* 0x000fe40000004100 */
[----:B------:R-:W-:Y:S01]  /*6ca0*/  FFMA R21, R24, R2, R21 ;  /* 0x0000000218157223 */ /* 0x000fe20000000015 */
[----:B------:R-:W-:Y:S02]  /*6cb0*/  IMAD.SHL.U32 R24, R29, 0x10, RZ ;  /* 0x000000101d187824 */ /* 0x000fe400078e00ff */
[----:B------:R-:W-:Y:S01]  /*6cc0*/  FFMA R15, R16, R216, R13 ;  /* 0x000000d8100f7223 */ /* 0x000fe2000000000d */
[----:B------:R-:W-:-:S02]  /*6cd0*/  HADD2.F32 R8, -RZ, R14.H0_H0 ;  /* 0x2000000eff087230 */ /* 0x000fc40000004100 */
[-C--:B------:R-:W-:Y:S01]  /*6ce0*/  FFMA R20, R20, R2.reuse, R215 ;  /* 0x0000000214147223 */ /* 0x080fe200000000d7 */
[----:B------:R-:W-:Y:S01]  /*6cf0*/  HADD2.F32 R14, -RZ, R14.H1_H1 ;  /* 0x3000000eff0e7230 */ /* 0x000fe20000004100 */
[----:B------:R-:W-:Y:S01]  /*6d00*/  LOP3.LUT R24, R24, 0xe00, RZ, 0xc0, !PT ;  /* 0x00000e0018187812 */ /* 0x000fe200078ec0ff */
[----:B------:R-:W-:Y:S01]  /*6d10*/  FFMA R12, R12, R2, R15 ;  /* 0x000000020c0c7223 */ /* 0x000fe2000000000f */
[----:B------:R-:W-:Y:S01]  /*6d20*/  FFMA R15, R16, R212, R13 ;  /* 0x000000d4100f7223 */ /* 0x000fe2000000000d */
[-C--:B------:R-:W-:Y:S01]  /*6d30*/  FFMA R8, R8, R2.reuse, R213 ;  /* 0x0000000208087223 */ /* 0x080fe200000000d5 */
[----:B------:R-:W-:Y:S02]  /*6d40*/  LOP3.LUT R24, R24, 0x6, R25, 0xf8, !PT ;  /* 0x0000000618187812 */ /* 0x000fe400078ef819 */
[----:B------:R-:W-:Y:S01]  /*6d50*/  SHF.L.U32 R25, R29, 0x3, RZ ;  /* 0x000000031d197819 */ /* 0x000fe200000006ff */
[----:B------:R-:W-:Y:S01]  /*6d60*/  FFMA R15, R14, R2, R15 ;  /* 0x000000020e0f7223 */ /* 0x000fe2000000000f */
[----:B------:R-:W-:Y:S01]  /*6d70*/  F2FP.SATFINITE.E4M3.F32.PACK_AB_MERGE_C R217, R12, R217, RZ ;  /* 0x000000d90cd9723e */ /* 0x000fe200048070ff */
[----:B------:R-:W-:Y:S01]  /*6d80*/  IMAD.MOV.U32 R12, RZ, RZ, 0x10 ;  /* 0x00000010ff0c7424 */ /* 0x000fe200078e00ff */
[----:B------:R-:W-:-:S02]  /*6d90*/  LOP3.LUT R14, R25, 0x80, RZ, 0xc0, !PT ;  /* 0x00000080190e7812 */ /* 0x000fc400078ec0ff */
[----:B------:R-:W-:Y:S02]  /*6da0*/  LOP3.LUT R24, R24, 0x60, R25, 0xf8, !PT ;  /* 0x0000006018187812 */ /* 0x000fe400078ef819 */
[----:B------:R-:W-:Y:S02]  /*6db0*/  LOP3.LUT R27, R14, 0x10, R29, 0xf8, !PT ;  /* 0x000000100e1b7812 */ /* 0x000fe400078ef81d */
[----:B------:R-:W-:Y:S02]  /*6dc0*/  F2FP.SATFINITE.E4M3.F32.PACK_AB_MERGE_C R25, R15, R8, RZ ;  /* 0x000000080f19723e */ /* 0x000fe400048070ff */
[----:B------:R-:W-:Y:S02]  /*6dd0*/  F2FP.SATFINITE.E4M3.F32.PACK_AB_MERGE_C R223, R30, R223, RZ ;  /* 0x000000df1edf723e */ /* 0x000fe400048070ff */
[----:B------:R-:W-:Y:S02]  /*6de0*/  F2FP.SATFINITE.E4M3.F32.PACK_AB_MERGE_C R221, R32, R221, RZ ;  /* 0x000000dd20dd723e */ /* 0x000fe400048070ff */
[----:B------:R-:W-:-:S02]  /*6df0*/  F2FP.SATFINITE.E4M3.F32.PACK_AB_MERGE_C R219, R34, R219, RZ ;  /* 0x000000db22db723e */ /* 0x000fc400048070ff */
[----:B------:R-:W-:Y:S02]  /*6e00*/  F2FP.SATFINITE.E4M3.F32.PACK_AB_MERGE_C R21, R21, R20, RZ ;  /* 0x000000141515723e */ /* 0x000fe400048070ff */
[----:B------:R-:W-:Y:S02]  /*6e10*/  LOP3.LUT R8, R24, R27, RZ, 0xfc, !PT ;  /* 0x0000001b18087212 */ /* 0x000fe400078efcff */
[----:B------:R-:W-:Y:S01]  /*6e20*/  SEL R12, R12, 0xfffffff0, !P2 ;  /* 0xfffffff00c0c7807 */ /* 0x000fe20005000000 */
[----:B------:R-:W-:Y:S06]  /*6e30*/  @P1 BRA `(.L_x_56) ;  /* 0x0000000000041947 */ /* 0x000fec0003800000 */
[----:B------:R-:W-:-:S04]  /*6e40*/  DEPBAR.LE SB0, 0x1 ;  /* 0x000080400000791a */ /* 0x000fc80000000000 */
.L_x_56:
[----:B------:R-:W-:Y:S05]  /*6e50*/  WARPSYNC.ALL ;  /* 0x0000000000007948 */ /* 0x000fea0003800000 */
[----:B------:R-:W-:Y:S01]  /*6e60*/  BAR.SYNC.DEFER_BLOCKING 0x1, 0x100 ;  /* 0x0044000000007b1d */ /* 0x000fe20000010000 */
[----:B------:R-:W-:-:S05]  /*6e70*/  IADD3 R15, R8, UR51, RZ ;  /* 0x00000033080f7c10 */ /* 0x000fca000fffe0ff */
[----:B------:R-:W-:Y:S01]  /*6e80*/  IMAD.IADD R14, R15, 0x1, R12 ;  /* 0x000000010f0e7824 */ /* 0x000fe200078e020c */
[----:B------:R-:W-:Y:S01]  /*6e90*/  BSSY B0, `(.L_x_57) ;  /* 0x0000016000007945 */ /* 0x000fe20003800000 */
[----:B------:R1:W-:Y:S04]  /*6ea0*/  STS.U16 [R8+UR51+0x4100], R227 ;  /* 0x004100e308007988 */ /* 0x0003e80008000433 */
[----:B------:R1:W-:Y:S04]  /*6eb0*/  STS.U16 [R8+UR51+0x4200], R225 ;  /* 0x004200e108007988 */ /* 0x0003e80008000433 */
[----:B------:R1:W-:Y:S04]  /*6ec0*/  STS.U16 [R8+UR51+0x4108], R223 ;  /* 0x004108df08007988 */ /* 0x0003e80008000433 */
[----:B------:R1:W-:Y:S04]  /*6ed0*/  STS.U16 [R8+UR51+0x4208], R221 ;  /* 0x004208dd08007988 */ /* 0x0003e80008000433 */
[----:B------:R1:W-:Y:S04]  /*6ee0*/  STS.U16 [R14+0x4100], R219 ;  /* 0x004100db0e007388 */ /* 0x0003e80000000400 */
[----:B------:R1:W-:Y:S04]  /*6ef0*/  STS.U16 [R14+0x4200], R217 ;  /* 0x004200d90e007388 */ /* 0x0003e80000000400 */
[----:B------:R1:W-:Y:S04]  /*6f00*/  STS.U16 [R14+0x4108], R21 ;  /* 0x004108150e007388 */ /* 0x0003e80000000400 */
[----:B------:R1:W-:Y:S01]  /*6f10*/  STS.U16 [R14+0x4208], R25 ;  /* 0x004208190e007388 */ /* 0x0003e20000000400 */
[----:B------:R-:W-:Y:S01]  /*6f20*/  @!PT LDS RZ, [RZ] ;  /* 0x00000000fffff984 */ /* 0x000fe20000000800 */
[----:B------:R-:W-:Y:S01]  /*6f30*/  @!PT LDS RZ, [RZ] ;  /* 0x00000000fffff984 */ /* 0x000fe20000000800 */
[----:B------:R-:W-:Y:S01]  /*6f40*/  @!PT LDS RZ, [RZ] ;  /* 0x00000000fffff984 */ /* 0x000fe20000000800 */
[----:B------:R-:W-:Y:S01]  /*6f50*/  @!PT LDS RZ, [RZ] ;  /* 0x00000000fffff984 */ /* 0x000fe20000000800 */
[----:B------:R3:W-:Y:S06]  /*6f60*/  MEMBAR.ALL.CTA ;  /* 0x0000000000007992 */ /* 0x0007ec0000008000 */
[----:B---3--:R-:W3:Y:S02]  /*6f70*/  FENCE.VIEW.ASYNC.S ;  /* 0x00000000000073c6 */ /* 0x008ee40000000000 */
[----:B---3--:R-:W-:Y:S06]  /*6f80*/  BAR.SYNC.DEFER_BLOCKING 0x1, 0x100 ;  /* 0x0044000000007b1d */ /* 0x008fec0000010000 */
[----:B-1----:R-:W-:Y:S05]  /*6f90*/  @P1 BRA `(.L_x_58) ;  /* 0x0000000000141947 */ /* 0x002fea0003800000 */
[----:B------:R-:W-:Y:S02]  /*6fa0*/  UIADD3 UR4, UP0, UR58, 0x4f0, URZ ;  /* 0x000004f03a047890 */ /* 0x000fe4000ff1e03f */
[----:B------:R-:W-:Y:S02]  /*6fb0*/  UIADD3 UR44, UR51, 0x4100, URZ ;  /* 0x00004100332c7890 */ /* 0x000fe4000fffe03f */
[----:B------:R-:W-:-:S09]  /*6fc0*/  UIADD3.X UR5, URZ, UR59, URZ, UP0, !UPT ;  /* 0x0000003b3f057290 */ /* 0x000fd200087fe43f */
[----:B------:R1:W-:Y:S02]  /*6fd0*/  UTMASTG.3D [UR44], [UR4] ;  /* 0x0000002c040073b5 */ /* 0x0003e40008010000 */
[----:B-1----:R0:W-:Y:S02]  /*6fe0*/  UTMACMDFLUSH ;  /* 0x00000000000079b7 */ /* 0x0021e40000000000 */
.L_x_58:
[----:B------:R-:W-:Y:S05]  /*6ff0*/  BSYNC B0 ;  /* 0x0000000000007941 */ /* 0x000fea0003800000 */
.L_x_57:
[----:B------:R-:W-:Y:S04]  /*7000*/  BSSY B0, `(.L_x_59) ;  /* 0x0000036000007945 */ /* 0x000fe80003800000 */
[----:B------:R-:W-:Y:S05]  /*7010*/  @!P3 BRA `(.L_x_60) ;  /* 0x0000000000d0b947 */ /* 0x000fea0003800000 */
[----:B------:R-:W-:-:S04]  /*7020*/  MOV R15, UR50 ;  /* 0x00000032000f7c02 */ /* 0x000fc80008000f00 */
[----:B------:R-:W-:-:S13]  /*7030*/  ISETP.NE.AND P4, PT, R15, 0x3, PT ;  /* 0x000000030f00780c */ /* 0x000fda0003f85270 */
[----:B------:R-:W-:Y:S05]  /*7040*/  @!P4 BRA `(.L_x_61) ;  /* 0x000000000004c947 */ /* 0x000fea0003800000 */
[----:B------:R-:W-:Y:S01]  /*7050*/  BPT.TRAP 0x1 ;  /* 0x000000040000795c */ /* 0x000fe20000300000 */
.L_x_61:
[----:B------:R-:W3:Y:S04]  /*7060*/  LDL R15, [R1+0xb8] ;  /* 0x0000b800010f7983 */ /* 0x000ee80000100800 */
[----:B------:R-:W4:Y:S01]  /*7070*/  LDL R20, [R1+0xb4] ;  /* 0x0000b40001147983 */ /* 0x000f220000100800 */
[----:B------:R-:W-:Y:S01]  /*7080*/  BSSY B1, `(.L_x_62) ;  /* 0x0000005000017945 */ /* 0x000fe20003800000 */
[----:B---3--:R-:W-:Y:S02]  /*7090*/  SHF.L.U32 R15, R15, 0x1f, RZ ;  /* 0x0000001f0f0f7819 */ /* 0x008fe400000006ff */
[----:B----4-:R-:W-:-:S04]  /*70a0*/  LEA R26, R20, UR51, 0x3 ;  /* 0x00000033141a7c11 */ /* 0x010fc8000f8e18ff */
[----:B------:R-:W1:Y:S02]  /*70b0*/  SYNCS.PHASECHK.TRANS64.TRYWAIT P2, [R26+URZ+0x80], R15 ;  /* 0x0000800f1a0075a7 */ /* 0x000e64000804017f */
[----:B-1----:R-:W-:Y:S05]  /*70c0*/  @!P2 BRA `(.L_x_63) ;  /* 0x000000800004a947 */ /* 0x002fea0003800000 */
.L_x_241:
[----:B------:R-:W-:Y:S05]  /*70d0*/  BSYNC B1 ;  /* 0x0000000000017941 */ /* 0x000fea0003800000 */
.L_x_62:
[----:B------:R-:W-:Y:S04]  /*70e0*/  BSSY B1, `(.L_x_64) ;  /* 0x0000012000017945 */ /* 0x000fe80003800000 */
[----:B------:R-:W-:Y:S05]  /*70f0*/  @P0 BRA `(.L_x_65) ;  /* 0x0000000000400947 */ /* 0x000fea0003800000 */
[----:B------:R-:W3:Y:S02]  /*7100*/  LDL R20, [R1+0xb4] ;  /* 0x0000b40001147983 */ /* 0x000ee40000100800 */
[----:B---3--:R-:W-:-:S05]  /*7110*/  IMAD R27, R20, 0x1000, R8 ;  /* 0x00001000141b7824 */ /* 0x008fca00078e0208 */
[----:B------:R-:W-:Y:S01]  /*7120*/  IADD3 R7, R27, UR51, RZ ;  /* 0x000000331b077c10 */ /* 0x000fe2000fffe0ff */
[----:B------:R-:W-:Y:S04]  /*7130*/  LDS.U16 R4, [R27+UR51+0x200] ;  /* 0x000200331b047984 */ /* 0x000fe80008000400 */
[----:B------:R-:W-:Y:S01]  /*7140*/  IMAD.IADD R24, R7, 0x1, R12 ;  /* 0x0000000107187824 */ /* 0x000fe200078e020c */
[----:B------:R-:W-:Y:S04]  /*7150*/  LDS.U16 R6, [R27+UR51+0x208] ;  /* 0x000208331b067984 */ /* 0x000fe80008000400 */
[----:B------:R-:W3:Y:S04]  /*7160*/  LDS.U16 R7, [R27+UR51+0x100] ;  /* 0x000100331b077984 */ /* 0x000ee80008000400 */
[----:B------:R-:W-:Y:S04]  /*7170*/  LDS.U16 R10, [R24+0x200] ;  /* 0x00020000180a7984 */ /* 0x000fe80000000400 */
[----:B------:R-:W4:Y:S04]  /*7180*/  LDS.U16 R21, [R24+0x100] ;  /* 0x0001000018157984 */ /* 0x000f280000000400 */
[----:B-1----:R-:W1:Y:S04]  /*7190*/  LDS.U16 R15, [R27+UR51+0x108] ;  /* 0x000108331b0f7984 */ /* 0x002e680008000400 */
[----:B------:R-:W-:Y:S04]  /*71a0*/  LDS.U16 R20, [R24+0x208] ;  /* 0x0002080018147984 */ /* 0x000fe80000000400 */
[----:B------:R-:W5:Y:S01]  /*71b0*/  LDS.U16 R25, [R24+0x108] ;  /* 0x0001080018197984 */ /* 0x000f620000000400 */
[----:B---3--:R-:W-:-:S02]  /*71c0*/  PRMT R4, R7, 0x5410, R4 ;  /* 0x0000541007047816 */ /* 0x008fc40000000004 */
[----:B----4-:R-:W-:Y:S02]  /*71d0*/  PRMT R7, R21, 0x5410, R10 ;  /* 0x0000541015077816 */ /* 0x010fe4000000000a */
[----:B-1----:R-:W-:Y:S02]  /*71e0*/  PRMT R6, R15, 0x5410, R6 ;  /* 0x000054100f067816 */ /* 0x002fe40000000006 */
[----:B-----5:R-:W-:-:S07]  /*71f0*/  PRMT R10, R25, 0x5410, R20 ;  /* 0x00005410190a7816 */ /* 0x020fce0000000014 */
.L_x_65:
[----:B------:R-:W-:Y:S05]  /*7200*/  BSYNC B1 ;  /* 0x0000000000017941 */ /* 0x000fea0003800000 */
.L_x_64:
[----:B------:R-:W-:Y:S01]  /*7210*/  @!PT LDS RZ, [RZ] ;  /* 0x00000000fffff984 */ /* 0x000fe20000000800 */
[----:B------:R-:W-:Y:S01]  /*7220*/  @!PT LDS RZ, [RZ] ;  /* 0x00000000fffff984 */ /* 0x000fe20000000800 */
[----:B------:R-:W-:Y:S01]  /*7230*/  @!PT LDS RZ, [RZ] ;  /* 0x00000000fffff984 */ /* 0x000fe20000000800 */
[----:B------:R-:W-:Y:S01]  /*7240*/  @!PT LDS RZ, [RZ] ;  /* 0x00000000fffff984 */ /* 0x000fe20000000800 */
[----:B------:R3:W-:Y:S06]  /*7250*/  MEMBAR.ALL.CTA ;  /* 0x0000000000007992 */ /* 0x0007ec0000008000 */
[----:B---3--:R-:W3:Y:S01]  /*7260*/  FENCE.VIEW.ASYNC.S ;  /* 0x00000000000073c6 */ /* 0x008ee20000000000 */
[----:B------:R-:W-:Y:S05]  /*7270*/  @!P4 BRA `(.L_x_66) ;  /* 0x000000000004c947 */ /* 0x000fea0003800000 */
[----:B------:R-:W-:Y:S01]  /*7280*/  BPT.TRAP 0x1 ;  /* 0x000000040000795c */ /* 0x000fe20000300000 */
.L_x_66:
[----:B------:R-:W4:Y:S04]  /*7290*/  LDL.LU R24, [R1+0xb4] ;  /* 0x0000b40001187983 */ /* 0x000f280000300800 */
[----:B------:R-:W5:Y:S01]  /*72a0*/  LDL.LU R21, [R1+0xb8] ;  /* 0x0000b80001157983 */ /* 0x000f620000300800 */
[----:B-1----:R-:W-:Y:S01]  /*72b0*/  IADD3 R15, R26, 0xa0, RZ ;  /* 0x000000a01a0f7810 */ /* 0x002fe20007ffe0ff */
[----:B------:R-:W1:Y:S03]  /*72c0*/  S2R R20, SR_CgaCtaId ;  /* 0x0000000000147919 */ /* 0x000e660000008800 */
[----:B-1----:R-:W-:-:S04]  /*72d0*/  PRMT R15, R20, 0x654, R15 ;  /* 0x00000654140f7816 */ /* 0x002fc8000000000f */
[----:B---3--:R4:W-:Y:S02]  /*72e0*/  SYNCS.ARRIVE.TRANS64.RED.A1T0 RZ, [R15+URZ], RZ ;  /* 0x000000ff0fff79a7 */ /* 0x0089e4000810043f */
[----:B----4-:R-:W-:-:S05]  /*72f0*/  VIADD R15, R24, 0x1 ;  /* 0x00000001180f7836 */ /* 0x010fca0000000000 */
[----:B------:R-:W-:-:S04]  /*7300*/  ISETP.NE.AND P2, PT, R15, 0x4, PT ;  /* 0x000000040f00780c */ /* 0x000fc80003f45270 */
[----:B------:R-:W-:Y:S02]  /*7310*/  SEL R20, RZ, 0x1, P2 ;  /* 0x00000001ff147807 */ /* 0x000fe40001000000 */
[----:B------:R-:W-:Y:S02]  /*7320*/  SEL R15, R15, RZ, P2 ;  /* 0x000000ff0f0f7207 */ /* 0x000fe40001000000 */
[----:B-----5:R-:W-:-:S05]  /*7330*/  LOP3.LUT R21, R21, R20, RZ, 0x3c, !PT ;  /* 0x0000001415157212 */ /* 0x020fca00078e3cff */
[----:B------:R1:W-:Y:S04]  /*7340*/  STL [R1+0xb8], R21 ;  /* 0x0000b81501007387 */ /* 0x0003e80000100800 */
[----:B------:R1:W-:Y:S02]  /*7350*/  STL [R1+0xb4], R15 ;  /* 0x0000b40f01007387 */ /* 0x0003e40000100800 */
.L_x_60:
[----:B------:R-:W-:Y:S05]  /*7360*/  BSYNC B0 ;  /* 0x0000000000007941 */ /* 0x000fea0003800000 */
.L_x_59:
[-C--:B-1----:R-:W-:Y:S01]  /*7370*/  F2FP.F16.E4M3.UNPACK_B R15, R4.reuse ;  /* 0x00000004ff0f723e */ /* 0x082fe200020006ff */
[C---:B------:R-:W-:Y:S01]  /*7380*/  FFMA R163, R16.reuse, R163, R11 ;  /* 0x000000a310a37223 */ /* 0x040fe2000000000b */
[----:B------:R-:W-:Y:S01]  /*7390*/  F2FP.F16.E4M3.UNPACK_B R21, R4.H1 ;  /* 0x00000004ff15723e */ /* 0x000fe200030006ff */
[C---:B------:R-:W-:Y:S01]  /*73a0*/  FFMA R161, R16.reuse, R161, R5 ;  /* 0x000000a110a17223 */ /* 0x040fe20000000005 */
[----:B------:R-:W-:Y:S01]  /*73b0*/  F2FP.F16.E4M3.UNPACK_B R25, R6 ;  /* 0x00000006ff19723e */ /* 0x000fe200020006ff */
[----:B------:R-:W-:Y:S02]  /*73c0*/  HADD2.F32 R20, -RZ, R15.H0_H0 ;  /* 0x2000000fff147230 */ /* 0x000fe40000004100 */
[C---:B------:R-:W-:Y:S01]  /*73d0*/  FFMA R159, R16.reuse, R159, R11 ;  /* 0x0000009f109f7223 */ /* 0x040fe2000000000b */
[----:B------:R-:W-:Y:S02]  /*73e0*/  HADD2.F32 R26, -RZ, R21.H0_H0 ;  /* 0x20000015ff1a7230 */ /* 0x000fe40000004100 */
[----:B------:R-:W-:Y:S01]  /*73f0*/  FFMA R157, R16, R157, R5 ;  /* 0x0000009d109d7223 */ /* 0x000fe20000000005 */
[----:B------:R-:W-:-:S02]  /*7400*/  HADD2.F32 R24, -RZ, R15.H1_H1 ;  /* 0x3000000fff187230 */ /* 0x000fc40000004100 */
[----:B------:R-:W-:Y:S01]  /*7410*/  FFMA R15, R16, R162, R11 ;  /* 0x000000a2100f7223 */ /* 0x000fe2000000000b */
[-C--:B------:R-:W-:Y:S01]  /*7420*/  FFMA R163, R20, R2.reuse, R163 ;  /* 0x0000000214a37223 */ /* 0x080fe200000000a3 */
[-C--:B------:R-:W-:Y:S01]  /*7430*/  FFMA R161, R26, R2.reuse, R161 ;  /* 0x000000021aa17223 */ /* 0x080fe200000000a1 */
[----:B------:R-:W-:Y:S02]  /*7440*/  HADD2.F32 R26, -RZ, R25.H0_H0 ;  /* 0x20000019ff1a7230 */ /* 0x000fe40000004100 */
[----:B------:R-:W-:Y:S01]  /*7450*/  FFMA R20, R24, R2, R15 ;  /* 0x0000000218147223 */ /* 0x000fe2000000000f */
[----:B------:R-:W-:Y:S02]  /*7460*/  HADD2.F32 R24, -RZ, R21.H1_H1 ;  /* 0x30000015ff187230 */ /* 0x000fe40000004100 */
[C---:B------:R-:W-:Y:S01]  /*7470*/  FFMA R21, R16.reuse, R158, R11 ;  /* 0x0000009e10157223 */ /* 0x040fe2000000000b */
[----:B------:R-:W-:Y:S01]  /*7480*/  HADD2.F32 R28, -RZ, R25.H1_H1 ;  /* 0x30000019ff1c7230 */ /* 0x000fe20000004100 */
[----:B------:R-:W-:Y:S01]  /*7490*/  F2FP.F16.E4M3.UNPACK_B R25, R6.H1 ;  /* 0x00000006ff19723e */ /* 0x000fe200030006ff */
[----:B------:R-:W-:Y:S01]  /*74a0*/  FFMA R15, R16, R160, R5 ;  /* 0x000000a0100f7223 */ /* 0x000fe20000000005 */
[-C--:B------:R-:W-:Y:S01]  /*74b0*/  FFMA R159, R26, R2.reuse, R159 ;  /* 0x000000021a9f7223 */ /* 0x080fe2000000009f */
[----:B------:R-:W-:Y:S01]  /*74c0*/  FFMA R155, R16, R155, R11 ;  /* 0x0000009b109b7223 */ /* 0x000fe2000000000b */
[----:B------:R-:W-:Y:S01]  /*74d0*/  FFMA R26, R28, R2, R21 ;  /* 0x000000021c1a7223 */ /* 0x000fe20000000015 */
[----:B------:R-:W-:Y:S01]  /*74e0*/  F2FP.F16.E4M3.UNPACK_B R21, R7 ;  /* 0x00000007ff15723e */ /* 0x000fe200020006ff */
[----:B------:R-:W-:-:S02]  /*74f0*/  HADD2.F32 R28, -RZ, R25.H0_H0 ;  /* 0x20000019ff1c7230 */ /* 0x000fc40000004100 */
[----:B------:R-:W-:Y:S01]  /*7500*/  FFMA R24, R24, R2, R15 ;  /* 0x0000000218187223 */ /* 0x000fe2000000000f */
[----:B------:R-:W-:Y:S02]  /*7510*/  HADD2.F32 R30, -RZ, R25.H1_H1 ;  /* 0x30000019ff1e7230 */ /* 0x000fe40000004100 */
[----:B------:R-:W-:Y:S01]  /*7520*/  FFMA R15, R16, R156, R5 ;  /* 0x0000009c100f7223 */ /* 0x000fe20000000005 */
[--C-:B------:R-:W-:Y:S02]  /*7530*/  HADD2.F32 R32, -RZ, R21.reuse.H0_H0 ;  /* 0x20000015ff207230 */ /* 0x100fe40000004100 */
[-C--:B------:R-:W-:Y:S01]  /*7540*/  FFMA R157, R28, R2.reuse, R157 ;  /* 0x000000021c9d7223 */ /* 0x080fe2000000009d */
[----:B------:R-:W-:Y:S01]  /*7550*/  F2FP.F16.E4M3.UNPACK_B R25, R7.H1 ;  /* 0x00000007ff19723e */ /* 0x000fe200030006ff */
[----:B------:R-:W-:Y:S01]  /*7560*/  FFMA R28, R30, R2, R15 ;  /* 0x000000021e1c7223 */ /* 0x000fe2000000000f */
[----:B------:R-:W-:Y:S02]  /*7570*/  HADD2.F32 R30, -RZ, R21.H1_H1 ;  /* 0x30000015ff1e7230 */ /* 0x000fe40000004100 */
[----:B------:R-:W-:Y:S01]  /*7580*/  FFMA R15, R16, R154, R11 ;  /* 0x0000009a100f7223 */ /* 0x000fe2000000000b */
[----:B------:R-:W-:Y:S01]  /*7590*/  FFMA R155, R32, R2, R155 ;  /* 0x00000002209b7223 */ /* 0x000fe2000000009b */
[----:B------:R-:W-:-:S02]  /*75a0*/  HADD2.F32 R32, -RZ, R25.H0_H0 ;  /* 0x20000019ff207230 */ /* 0x000fc40000004100 */
[----:B------:R-:W-:Y:S01]  /*75b0*/  FFMA R153, R16, R153, R5 ;  /* 0x0000009910997223 */ /* 0x000fe20000000005 */
[----:B------:R-:W-:Y:S02]  /*75c0*/  HADD2.F32 R34, -RZ, R25.H1_H1 ;  /* 0x30000019ff227230 */ /* 0x000fe40000004100 */
[----:B------:R-:W-:Y:S01]  /*75d0*/  FFMA R30, R30, R2, R15 ;  /* 0x000000021e1e7223 */ /* 0x000fe2000000000f */
[----:B------:R-:W-:Y:S01]  /*75e0*/  FFMA R21, R16, R152, R5 ;  /* 0x0000009810157223 */ /* 0x000fe20000000005 */
[----:B------:R-:W-:Y:S01]  /*75f0*/  F2FP.F16.E4M3.UNPACK_B R25, R10 ;  /* 0x0000000aff19723e */ /* 0x000fe200020006ff */
[----:B------:R-:W-:Y:S01]  /*7600*/  FFMA R153, R32, R2, R153 ;  /* 0x0000000220997223 */ /* 0x000fe20000000099 */
[----:B------:R-:W-:Y:S01]  /*7610*/  F2FP.F16.E4M3.UNPACK_B R15, R10.H1 ;  /* 0x0000000aff0f723e */ /* 0x000fe200030006ff */
[----:B------:R-:W-:Y:S01]  /*7620*/  FFMA R32, R34, R2, R21 ;  /* 0x0000000222207223 */ /* 0x000fe20000000015 */
[----:B------:R-:W-:Y:S01]  /*7630*/  FFMA R23, R16, R23, R11 ;  /* 0x0000001710177223 */ /* 0x000fe2000000000b */
[----:B------:R-:W-:-:S02]  /*7640*/  HADD2.F32 R34, -RZ, R25.H0_H0 ;  /* 0x20000019ff227230 */ /* 0x000fc40000004100 */
[C-C-:B------:R-:W-:Y:S01]  /*7650*/  FFMA R19, R16.reuse, R19, R5.reuse ;  /* 0x0000001310137223 */ /* 0x140fe20000000005 */
[----:B------:R-:W-:Y:S02]  /*7660*/  HADD2.F32 R36, -RZ, R25.H1_H1 ;  /* 0x30000019ff247230 */ /* 0x000fe40000004100 */
[----:B------:R-:W-:Y:S01]  /*7670*/  FFMA R21, R16, R18, R5 ;  /* 0x0000001210157223 */ /* 0x000fe20000000005 */
[--C-:B------:R-:W-:Y:S02]  /*7680*/  HADD2.F32 R38, -RZ, R15.reuse.H0_H0 ;  /* 0x2000000fff267230 */ /* 0x100fe40000004100 */
[----:B------:R-:W-:Y:S01]  /*7690*/  FFMA R23, R34, R2, R23 ;  /* 0x0000000222177223 */ /* 0x000fe20000000017 */
[----:B------:R-:W-:Y:S02]  /*76a0*/  HADD2.F32 R40, -RZ, R15.H1_H1 ;  /* 0x3000000fff287230 */ /* 0x000fe40000004100 */
[----:B------:R-:W-:Y:S01]  /*76b0*/  FFMA R15, R16, R22, R11 ;  /* 0x00000016100f7223 */ /* 0x000fe2000000000b */
[----:B------:R-:W-:Y:S01]  /*76c0*/  F2FP.SATFINITE.E4M3.F32.PACK_AB_MERGE_C R163, R20, R163, RZ ;  /* 0x000000a314a3723e */ /* 0x000fe200048070ff */
[-C--:B------:R-:W-:Y:S01]  /*76d0*/  FFMA R19, R38, R2.reuse, R19 ;  /* 0x0000000226137223 */ /* 0x080fe20000000013 */
[----:B------:R-:W-:Y:S01]  /*76e0*/  F2FP.SATFINITE.E4M3.F32.PACK_AB_MERGE_C R161, R24, R161, RZ ;  /* 0x000000a118a1723e */ /* 0x000fe200048070ff */
[-C--:B------:R-:W-:Y:S01]  /*76f0*/  FFMA R18, R36, R2.reuse, R15 ;  /* 0x0000000224127223 */ /* 0x080fe2000000000f */
[----:B------:R-:W-:Y:S01]  /*7700*/  FFMA R22, R40, R2, R21 ;  /* 0x0000000228167223 */ /* 0x000fe20000000015 */
[----:B------:R-:W-:-:S02]  /*7710*/  F2FP.SATFINITE.E4M3.F32.PACK_AB_MERGE_C R159, R26, R159, RZ ;  /* 0x0000009f1a9f723e */ /* 0x000fc400048070ff */
[----:B------:R-:W-:Y:S02]  /*7720*/  F2FP.SATFINITE.E4M3.F32.PACK_AB_MERGE_C R157, R28, R157, RZ ;  /* 0x0000009d1c9d723e */ /* 0x000fe400048070ff */
[----:B------:R-:W-:Y:S02]  /*7730*/  F2FP.SATFINITE.E4M3.F32.PACK_AB_MERGE_C R155, R30, R155, RZ ;  /* 0x0000009b1e9b723e */ /* 0x000fe400048070ff */
[----:B------:R-:W-:Y:S02]  /*7740*/  F2FP.SATFINITE.E4M3.F32.PACK_AB_MERGE_C R153, R32, R153, RZ ;  /* 0x000000992099723e */ /* 0x000fe400048070ff */
[----:B------:R-:W-:Y:S02]  /*7750*/  F2FP.SATFINITE.E4M3.F32.PACK_AB_MERGE_C R23, R18, R23, RZ ;  /* 0x000000171217723e */ /* 0x000fe400048070ff */
[----:B------:R-:W-:Y:S01]  /*7760*/  F2FP.SATFINITE.E4M3.F32.PACK_AB_MERGE_C R19, R22, R19, RZ ;  /* 0x000000131613723e */ /* 0x000fe200048070ff */
[----:B------:R-:W-:Y:S06]  /*7770*/  @P1 BRA `(.L_x_67) ;  /* 0x0000000000041947 */ /* 0x000fec0003800000 */
[----:B------:R-:W-:-:S04]  /*7780*/  DEPBAR.LE SB0, 0x1 ;  /* 0x000080400000791a */ /* 0x000fc80000000000 */
.L_x_67:
[----:B------:R-:W-:Y:S05]  /*7790*/  WARPSYNC.ALL ;  /* 0x0000000000007948 */ /* 0x000fea0003800000 */
[----:B------:R-:W-:Y:S06]  /*77a0*/  BAR.SYNC.DEFER_BLOCKING 0x1, 0x100 ;  /* 0x0044000000007b1d */ /* 0x000fec0000010000 */
        /* <DEDUP_REMOVED lines=19> */
[----:B------:R-:W-:Y:S02]  /*78e0*/  UIADD3 UR4, UR51, 0x5100, URZ ;  /* 0x0000510033047890 */ /* 0x000fe4000fffe03f */
[----:B------:R-:W-:Y:S01]  /*78f0*/  UIADD3.X UR9, URZ, UR59, URZ, UP0, !UPT ;  /* 0x0000003b3f097290 */ /* 0x000fe200087fe43f */
[----:B------:R-:W-:Y:S01]  /*7900*/  UMOV UR5, UR45 ;  /* 0x0000002d00057c82 */ /* 0x000fe20008000000 */
[----:B------:R-:W-:-:S07]  /*7910*/  UMOV UR7, UR47 ;  /* 0x0000002f00077c82 */ /* 0x000fce0008000000 */
[----:B------:R1:W-:Y:S02]  /*7920*/  UTMASTG.3D [UR4], [UR8] ;  /* 0x00000004080073b5 */ /* 0x0003e40008010000 */
[----:B-1----:R0:W-:Y:S02]  /*7930*/  UTMACMDFLUSH ;  /* 0x00000000000079b7 */ /* 0x0021e40000000000 */
.L_x_69:
[----:B------:R-:W-:Y:S05]  /*7940*/  BSYNC B0 ;  /* 0x0000000000007941 */ /* 0x000fea0003800000 */
.L_x_68:
[----:B------:R-:W3:Y:S04]  /*7950*/  LDL R20, [R1+0xb4] ;  /* 0x0000b40001147983 */ /* 0x000ee80000100800 */
[----:B------:R-:W4:Y:S01]  /*7960*/  LDL R19, [R1+0xb8] ;  /* 0x0000b80001137983 */ /* 0x000f220000100800 */
[----:B------:R-:W-:Y:S01]  /*7970*/  BSSY B0, `(.L_x_70) ;  /* 0x0000036000007945 */ /* 0x000fe20003800000 */
[----:B---3--:R-:W-:Y:S01]  /*7980*/  MOV R18, R20 ;  /* 0x0000001400127202 */ /* 0x008fe20000000f00 */
[----:B----4-:R-:W-:Y:S02]  /*7990*/  IMAD.MOV.U32 R15, RZ, RZ, R19 ;  /* 0x000000ffff0f7224 */ /* 0x010fe400078e0013 */
[----:B------:R-:W-:Y:S05]  /*79a0*/  @!P3 BRA `(.L_x_71) ;  /* 0x0000000000c8b947 */ /* 0x000fea0003800000 */
[----:B------:R-:W-:-:S04]  /*79b0*/  MOV R15, UR50 ;  /* 0x00000032000f7c02 */ /* 0x000fc80008000f00 */
[----:B------:R-:W-:-:S13]  /*79c0*/  ISETP.NE.AND P4, PT, R15, 0x3, PT ;  /* 0x000000030f00780c */ /* 0x000fda0003f85270 */
[----:B------:R-:W-:Y:S05]  /*79d0*/  @!P4 BRA `(.L_x_72) ;  /* 0x000000000004c947 */ /* 0x000fea0003800000 */
[----:B------:R-:W-:Y:S01]  /*79e0*/  BPT.TRAP 0x1 ;  /* 0x000000040000795c */ /* 0x000fe20000300000 */
.L_x_72:
[----:B------:R-:W-:Y:S01]  /*79f0*/  LEA R20, R20, UR51, 0x3 ;  /* 0x0000003314147c11 */ /* 0x000fe2000f8e18ff */
[----:B------:R-:W-:Y:S01]  /*7a00*/  BSSY B1, `(.L_x_73) ;  /* 0x0000004000017945 */ /* 0x000fe20003800000 */
[----:B------:R-:W-:-:S04]  /*7a10*/  SHF.L.U32 R15, R19, 0x1f, RZ ;  /* 0x0000001f130f7819 */ /* 0x000fc800000006ff */
[----:B------:R-:W1:Y:S02]  /*7a20*/  SYNCS.PHASECHK.TRANS64.TRYWAIT P2, [R20+URZ+0x80], R15 ;  /* 0x0000800f140075a7 */ /* 0x000e64000804017f */
[----:B-1----:R-:W-:Y:S05]  /*7a30*/  @!P2 BRA `(.L_x_74) ;  /* 0x0000007400bca947 */ /* 0x002fea0003800000 */
.L_x_242:
[----:B------:R-:W-:Y:S05]  /*7a40*/  BSYNC B1 ;  /* 0x0000000000017941 */ /* 0x000fea0003800000 */
.L_x_73:
        /* <DEDUP_REMOVED lines=18> */
.L_x_76:
[----:B------:R-:W-:Y:S05]  /*7b70*/  BSYNC B1 ;  /* 0x0000000000017941 */ /* 0x000fea0003800000 */
.L_x_75:
        /* <DEDUP_REMOVED lines=8> */
.L_x_77:
[----:B------:R-:W4:Y:S04]  /*7c00*/  LDL.LU R21, [R1+0xb4] ;  /* 0x0000b40001157983 */ /* 0x000f280000300800 */
[----:B------:R-:W5:Y:S01]  /*7c10*/  LDL.LU R19, [R1+0xb8] ;  /* 0x0000b80001137983 */ /* 0x000f620000300800 */
[----:B-1----:R-:W-:Y:S01]  /*7c20*/  IADD3 R15, R20, 0xa0, RZ ;  /* 0x000000a0140f7810 */ /* 0x002fe20007ffe0ff */
[----:B------:R-:W1:Y:S03]  /*7c30*/  S2R R18, SR_CgaCtaId ;  /* 0x0000000000127919 */ /* 0x000e660000008800 */
[----:B-1----:R-:W-:-:S04]  /*7c40*/  PRMT R15, R18, 0x654, R15 ;  /* 0x00000654120f7816 */ /* 0x002fc8000000000f */
[----:B---3--:R1:W-:Y:S01]  /*7c50*/  SYNCS.ARRIVE.TRANS64.RED.A1T0 RZ, [R15+URZ], RZ ;  /* 0x000000ff0fff79a7 */ /* 0x0083e2000810043f */
[----:B----4-:R-:W-:-:S05]  /*7c60*/  VIADD R18, R21, 0x1 ;  /* 0x0000000115127836 */ /* 0x010fca0000000000 */
[----:B------:R-:W-:-:S04]  /*7c70*/  ISETP.NE.AND P2, PT, R18, 0x4, PT ;  /* 0x000000041200780c */ /* 0x000fc80003f45270 */
[----:B-1----:R-:W-:Y:S02]  /*7c80*/  SEL R15, RZ, 0x1, P2 ;  /* 0x00000001ff0f7807 */ /* 0x002fe40001000000 */
[----:B------:R-:W-:Y:S02]  /*7c90*/  SEL R18, R18, RZ, P2 ;  /* 0x000000ff12127207 */ /* 0x000fe40001000000 */
[----:B-----5:R-:W-:-:S03]  /*7ca0*/  LOP3.LUT R15, R19, R15, RZ, 0x3c, !PT ;  /* 0x0000000f130f7212 */ /* 0x020fc600078e3cff */
[----:B------:R1:W-:Y:S04]  /*7cb0*/  STL [R1+0xb4], R18 ;  /* 0x0000b41201007387 */ /* 0x0003e80000100800 */
[----:B------:R1:W-:Y:S02]  /*7cc0*/  STL [R1+0xb8], R15 ;  /* 0x0000b80f01007387 */ /* 0x0003e40000100800 */
.L_x_71:
[----:B------:R-:W-:Y:S05]  /*7cd0*/  BSYNC B0 ;  /* 0x0000000000007941 */ /* 0x000fea0003800000 */
.L_x_70:
[-C--:B------:R-:W-:Y:S01]  /*7ce0*/  F2FP.F16.E4M3.UNPACK_B R19, R4.reuse ;  /* 0x00000004ff13723e */ /* 0x080fe200020006ff */
        /* <DEDUP_REMOVED lines=27> */
[--C-:B------:R-:W-:Y:S01]  /*7ea0*/  HADD2.F32 R30, -RZ, R21.reuse.H0_H0 ;  /* 0x20000015ff1e7230 */ /* 0x100fe20000004100 */
[----:B------:R-:W-:Y:S01]  /*7eb0*/  F2FP.F16.E4M3.UNPACK_B R23, R7.H1 ;  /* 0x00000007ff17723e */ /* 0x000fe200030006ff */
[-C--:B------:R-:W-:Y:S01]  /*7ec0*/  FFMA R205, R26, R2.reuse, R205 ;  /* 0x000000021acd7223 */ /* 0x080fe200000000cd */
[----:B------:R-:W-:Y:S01]  /*7ed0*/  FFMA R26, R28, R2, R19 ;  /* 0x000000021c1a7223 */ /* 0x000fe20000000013 */
[----:B------:R-:W-:Y:S02]  /*7ee0*/  HADD2.F32 R28, -RZ, R21.H1_H1 ;  /* 0x30000015ff1c7230 */ /* 0x000fe40000004100 */
[----:B------:R-:W-:Y:S01]  /*7ef0*/  FFMA R19, R16, R202, R9 ;  /* 0x000000ca10137223 */ /* 0x000fe20000000009 */
[----:B------:R-:W-:Y:S01]  /*7f00*/  FFMA R203, R30, R2, R203 ;  /* 0x000000021ecb7223 */ /* 0x000fe200000000cb */
[----:B------:R-:W-:-:S02]  /*7f10*/  HADD2.F32 R30, -RZ, R23.H0_H0 ;  /* 0x20000017ff1e7230 */ /* 0x000fc40000004100 */
[C-C-:B------:R-:W-:Y:S01]  /*7f20*/  FFMA R201, R16.reuse, R201, R13.reuse ;  /* 0x000000c910c97223 */ /* 0x140fe2000000000d */
[----:B------:R-:W-:Y:S02]  /*7f30*/  HADD2.F32 R32, -RZ, R23.H1_H1 ;  /* 0x30000017ff207230 */ /* 0x000fe40000004100 */
[----:B------:R-:W-:Y:S01]  /*7f40*/  FFMA R21, R16, R200, R13 ;  /* 0x000000c810157223 */ /* 0x000fe2000000000d */
[----:B------:R-:W-:Y:S01]  /*7f50*/  F2FP.F16.E4M3.UNPACK_B R23, R10 ;  /* 0x0000000aff17723e */ /* 0x000fe200020006ff */
[----:B------:R-:W-:Y:S01]  /*7f60*/  FFMA R28, R28, R2, R19 ;  /* 0x000000021c1c7223 */ /* 0x000fe20000000013 */
[----:B------:R-:W-:Y:S01]  /*7f70*/  F2FP.F16.E4M3.UNPACK_B R19, R10.H1 ;  /* 0x0000000aff13723e */ /* 0x000fe200030006ff */
[-C--:B------:R-:W-:Y:S01]  /*7f80*/  FFMA R201, R30, R2.reuse, R201 ;  /* 0x000000021ec97223 */ /* 0x080fe200000000c9 */
[----:B------:R-:W-:Y:S01]  /*7f90*/  FFMA R30, R32, R2, R21 ;  /* 0x00000002201e7223 */ /* 0x000fe20000000015 */
[--C-:B------:R-:W-:Y:S02]  /*7fa0*/  HADD2.F32 R32, -RZ, R23.reuse.H0_H0 ;  /* 0x20000017ff207230 */ /* 0x100fe40000004100 */
[----:B------:R-:W-:Y:S01]  /*7fb0*/  FFMA R199, R16, R199, R9 ;  /* 0x000000c710c77223 */ /* 0x000fe20000000009 */
[----:B------:R-:W-:-:S02]  /*7fc0*/  HADD2.F32 R34, -RZ, R23.H1_H1 ;  /* 0x30000017ff227230 */ /* 0x000fc40000004100 */
[C-C-:B------:R-:W-:Y:S01]  /*7fd0*/  FFMA R197, R16.reuse, R197, R13.reuse ;  /* 0x000000c510c57223 */ /* 0x140fe2000000000d */
[--C-:B------:R-:W-:Y:S02]  /*7fe0*/  HADD2.F32 R36, -RZ, R19.reuse.H0_H0 ;  /* 0x20000013ff247230 */ /* 0x100fe40000004100 */
[C---:B------:R-:W-:Y:S01]  /*7ff0*/  FFMA R21, R16.reuse, R196, R13 ;  /* 0x000000c410157223 */ /* 0x040fe2000000000d */
[----:B------:R-:W-:Y:S02]  /*8000*/  HADD2.F32 R38, -RZ, R19.H1_H1 ;  /* 0x30000013ff267230 */ /* 0x000fe40000004100 */
[----:B------:R-:W-:Y:S01]  /*8010*/  FFMA R19, R16, R198, R9 ;  /* 0x000000c610137223 */ /* 0x000fe20000000009 */
[-C--:B------:R-:W-:Y:S01]  /*8020*/  FFMA R199, R32, R2.reuse, R199 ;  /* 0x0000000220c77223 */ /* 0x080fe200000000c7 */
        /* <DEDUP_REMOVED lines=9> */
[----:B------:R-:W-:Y:S02]  /*80c0*/  F2FP.SATFINITE.E4M3.F32.PACK_AB_MERGE_C R199, R32, R199, RZ ;  /* 0x000000c720c7723e */ /* 0x000fe400048070ff */
[----:B------:R-:W-:Y:S01]  /*80d0*/  F2FP.SATFINITE.E4M3.F32.PACK_AB_MERGE_C R197, R34, R197, RZ ;  /* 0x000000c522c5723e */ /* 0x000fe200048070ff */
[----:B------:R-:W-:Y:S06]  /*80e0*/  @P1 BRA `(.L_x_78) ;  /* 0x0000000000041947 */ /* 0x000fec0003800000 */
[----:B------:R-:W-:-:S04]  /*80f0*/  DEPBAR.LE SB0, 0x1 ;  /* 0x000080400000791a */ /* 0x000fc80000000000 */
.L_x_78:
        /* <DEDUP_REMOVED lines=16> */
[----:B----4-:R-:W4:Y:S02]  /*8200*/  FENCE.VIEW.ASYNC.S ;  /* 0x00000000000073c6 */ /* 0x010f240000000000 */
[----:B----4-:R-:W-:Y:S06]  /*8210*/  BAR.SYNC.DEFER_BLOCKING 0x1, 0x100 ;  /* 0x0044000000007b1d */ /* 0x010fec0000010000 */
[----:B---3--:R-:W-:Y:S05]  /*8220*/  @P1 BRA `(.L_x_80) ;  /* 0x0000000000201947 */ /* 0x008fea0003800000 */
[----:B------:R-:W-:Y:S02]  /*8230*/  UIADD3 UR8, UP0, UR58, 0x4f0, URZ ;  /* 0x000004f03a087890 */ /* 0x000fe4000ff1e03f */
[----:B------:R-:W-:Y:S02]  /*8240*/  UIADD3 UR5, UR45, 0x20, URZ ;  /* 0x000000202d057890 */ /* 0x000fe4000fffe03f */
[----:B------:R-:W-:Y:S02]  /*8250*/  UIADD3 UR4, UR51, 0x4100, URZ ;  /* 0x0000410033047890 */ /* 0x000fe4000fffe03f */
[----:B------:R-:W-:Y:S01]  /*8260*/  UIADD3.X UR9, URZ, UR59, URZ, UP0, !UPT ;  /* 0x0000003b3f097290 */ /* 0x000fe200087fe43f */
[----:B------:R-:W-:Y:S01]  /*8270*/  UMOV UR6, UR46 ;  /* 0x0000002e00067c82 */ /* 0x000fe20008000000 */
[----:B------:R-:W-:-:S07]  /*8280*/  UMOV UR7, UR47 ;  /* 0x0000002f00077c82 */ /* 0x000fce0008000000 */
[----:B------:R3:W-:Y:S02]  /*8290*/  UTMASTG.3D [UR4], [UR8] ;  /* 0x00000004080073b5 */ /* 0x0007e40008010000 */
[----:B---3--:R0:W-:Y:S02]  /*82a0*/  UTMACMDFLUSH ;  /* 0x00000000000079b7 */ /* 0x0081e40000000000 */
.L_x_80:
[----:B------:R-:W-:Y:S05]  /*82b0*/  BSYNC B0 ;  /* 0x0000000000007941 */ /* 0x000fea0003800000 */
.L_x_79:
[----:B------:R-:W-:Y:S04]  /*82c0*/  BSSY B0, `(.L_x_81) ;  /* 0x000003c000007945 */ /* 0x000fe80003800000 */
[----:B------:R-:W-:Y:S05]  /*82d0*/  @!P3 BRA `(.L_x_82) ;  /* 0x0000000000e8b947 */ /* 0x000fea0003800000 */
[----:B------:R-:W-:-:S04]  /*82e0*/  MOV R19, UR50 ;  /* 0x0000003200137c02 */ /* 0x000fc80008000f00 */
[----:B------:R-:W-:-:S13]  /*82f0*/  ISETP.NE.AND P4, PT, R19, 0x3, PT ;  /* 0x000000031300780c */ /* 0x000fda0003f85270 */
[----:B------:R-:W-:Y:S05]  /*8300*/  @!P4 BRA `(.L_x_83) ;  /* 0x000000000004c947 */ /* 0x000fea0003800000 */
[----:B------:R-:W-:Y:S01]  /*8310*/  BPT.TRAP 0x1 ;  /* 0x000000040000795c */ /* 0x000fe20000300000 */
.L_x_83:
[----:B------:R-:W3:Y:S04]  /*8320*/  LDL R20, [R1+0xb8] ;  /* 0x0000b80001147983 */ /* 0x000ee80000100800 */
[----:B------:R-:W4:Y:S01]  /*8330*/  LDL R19, [R1+0xb4] ;  /* 0x0000b40001137983 */ /* 0x000f220000100800 */
[----:B------:R-:W-:Y:S01]  /*8340*/  BSSY B1, `(.L_x_84) ;  /* 0x0000005000017945 */ /* 0x000fe20003800000 */
[----:B---3--:R-:W-:Y:S02]  /*8350*/  SHF.L.U32 R20, R20, 0x1f, RZ ;  /* 0x0000001f14147819 */ /* 0x008fe400000006ff */
[----:B----4-:R-:W-:-:S04]  /*8360*/  LEA R19, R19, UR51, 0x3 ;  /* 0x0000003313137c11 */ /* 0x010fc8000f8e18ff */
[----:B------:R-:W3:Y:S02]  /*8370*/  SYNCS.PHASECHK.TRANS64.TRYWAIT P2, [R19+URZ+0x80], R20 ;  /* 0x00008014130075a7 */ /* 0x000ee4000804017f */
[----:B---3--:R-:W-:Y:S05]  /*8380*/  @!P2 BRA `(.L_x_85) ;  /* 0x0000006c007ca947 */ /* 0x008fea0003800000 */
.L_x_243:
[----:B------:R-:W-:Y:S05]  /*8390*/  BSYNC B1 ;  /* 0x0000000000017941 */ /* 0x000fea0003800000 */
.L_x_84:
[----:B------:R-:W-:Y:S04]  /*83a0*/  BSSY B1, `(.L_x_86) ;  /* 0x0000012000017945 */ /* 0x000fe80003800000 */
[----:B------:R-:W-:Y:S05]  /*83b0*/  @P0 BRA `(.L_x_87) ;  /* 0x0000000000400947 */ /* 0x000fea0003800000 */
[----:B------:R-:W4:Y:S02]  /*83c0*/  LDL R21, [R1+0xb4] ;  /* 0x0000b40001157983 */ /* 0x000f240000100800 */
[----:B----4-:R-:W-:-:S05]  /*83d0*/  IMAD R22, R21, 0x1000, R8 ;  /* 0x0000100015167824 */ /* 0x010fca00078e0208 */
[----:B------:R-:W-:Y:S01]  /*83e0*/  IADD3 R7, R22, UR51, RZ ;  /* 0x0000003316077c10 */ /* 0x000fe2000fffe0ff */
[----:B------:R-:W-:Y:S04]  /*83f0*/  LDS.U16 R4, [R22+UR51+0x200] ;  /* 0x0002003316047984 */ /* 0x000fe80008000400 */
[----:B------:R-:W-:Y:S01]  /*8400*/  IMAD.IADD R24, R7, 0x1, R12 ;  /* 0x0000000107187824 */ /* 0x000fe200078e020c */
[----:B------:R-:W-:Y:S04]  /*8410*/  LDS.U16 R6, [R22+UR51+0x208] ;  /* 0x0002083316067984 */ /* 0x000fe80008000400 */
[----:B------:R-:W4:Y:S04]  /*8420*/  LDS.U16 R7, [R22+UR51+0x100] ;  /* 0x0001003316077984 */ /* 0x000f280008000400 */
[----:B------:R-:W-:Y:S04]  /*8430*/  LDS.U16 R10, [R24+0x200] ;  /* 0x00020000180a7984 */ /* 0x000fe80000000400 */
[----:B------:R-:W5:Y:S04]  /*8440*/  LDS.U16 R21, [R24+0x100] ;  /* 0x0001000018157984 */ /* 0x000f680000000400 */
[----:B---3--:R-:W3:Y:S04]  /*8450*/  LDS.U16 R19, [R22+UR51+0x108] ;  /* 0x0001083316137984 */ /* 0x008ee80008000400 */
[----:B------:R-:W-:Y:S04]  /*8460*/  LDS.U16 R20, [R24+0x208] ;  /* 0x0002080018147984 */ /* 0x000fe80000000400 */
[----:B------:R-:W1:Y:S01]  /*8470*/  LDS.U16 R23, [R24+0x108] ;  /* 0x0001080018177984 */ /* 0x000e620000000400 */
[----:B----4-:R-:W-:-:S02]  /*8480*/  PRMT R4, R7, 0x5410, R4 ;  /* 0x0000541007047816 */ /* 0x010fc40000000004 */
[----:B-----5:R-:W-:Y:S02]  /*8490*/  PRMT R7, R21, 0x5410, R10 ;  /* 0x0000541015077816 */ /* 0x020fe4000000000a */
[----:B---3--:R-:W-:Y:S02]  /*84a0*/  PRMT R6, R19, 0x5410, R6 ;  /* 0x0000541013067816 */ /* 0x008fe40000000006 */
[----:B-1----:R-:W-:-:S07]  /*84b0*/  PRMT R10, R23, 0x5410, R20 ;  /* 0x00005410170a7816 */ /* 0x002fce0000000014 */
.L_x_87:
[----:B------:R-:W-:Y:S05]  /*84c0*/  BSYNC B1 ;  /* 0x0000000000017941 */ /* 0x000fea0003800000 */
.L_x_86:
[----:B------:R-:W-:Y:S01]  /*84d0*/  @!PT LDS RZ, [RZ] ;  /* 0x00000000fffff984 */ /* 0x000fe20000000800 */
[----:B------:R-:W-:Y:S01]  /*84e0*/  @!PT LDS RZ, [RZ] ;  /* 0x00000000fffff984 */ /* 0x000fe20000000800 */
[----:B------:R-:W-:Y:S01]  /*84f0*/  @!PT LDS RZ, [RZ] ;  /* 0x00000000fffff984 */ /* 0x000fe20000000800 */
[----:B------:R-:W-:Y:S01]  /*8500*/  @!PT LDS RZ, [RZ] ;  /* 0x00000000fffff984 */ /* 0x000fe20000000800 */
[----:B------:R4:W-:Y:S06]  /*8510*/  MEMBAR.ALL.CTA ;  /* 0x0000000000007992 */ /* 0x0009ec0000008000 */
[----:B----4-:R-:W4:Y:S01]  /*8520*/  FENCE.VIEW.ASYNC.S ;  /* 0x00000000000073c6 */ /* 0x010f220000000000 */
[----:B------:R-:W-:Y:S05]  /*8530*/  @!P4 BRA `(.L_x_88) ;  /* 0x000000000004c947 */ /* 0x000fea0003800000 */
[----:B------:R-:W-:Y:S01]  /*8540*/  BPT.TRAP 0x1 ;  /* 0x000000040000795c */ /* 0x000fe20000300000 */
.L_x_88:
[----:B------:R-:W5:Y:S04]  /*8550*/  LDL.LU R21, [R1+0xb4] ;  /* 0x0000b40001157983 */ /* 0x000f680000300800 */
[----:B------:R-:W2:Y:S01]  /*8560*/  LDL.LU R22, [R1+0xb8] ;  /* 0x0000b80001167983 */ /* 0x000ea20000300800 */
[C---:B---3--:R-:W-:Y:S01]  /*8570*/  LEA R19, R18.reuse, UR51, 0x3 ;  /* 0x0000003312137c11 */ /* 0x048fe2000f8e18ff */
[----:B-1----:R-:W-:Y:S01]  /*8580*/  VIADD R18, R18, 0x1 ;  /* 0x0000000112127836 */ /* 0x002fe20000000000 */
[----:B------:R-:W1:Y:S02]  /*8590*/  S2R R20, SR_CgaCtaId ;  /* 0x0000000000147919 */ /* 0x000e640000008800 */
[----:B------:R-:W-:Y:S02]  /*85a0*/  IADD3 R19, R19, 0xa0, RZ ;  /* 0x000000a013137810 */ /* 0x000fe40007ffe0ff */
[----:B------:R-:W-:-:S04]  /*85b0*/  ISETP.NE.AND P2, PT, R18, 0x4, PT ;  /* 0x000000041200780c */ /* 0x000fc80003f45270 */
[----:B------:R-:W-:Y:S02]  /*85c0*/  SEL R18, R18, RZ, P2 ;  /* 0x000000ff12127207 */ /* 0x000fe40001000000 */
[----:B-1----:R-:W-:Y:S02]  /*85d0*/  PRMT R19, R20, 0x654, R19 ;  /* 0x0000065414137816 */ /* 0x002fe40000000013 */
[----:B------:R-:W-:Y:S02]  /*85e0*/  SEL R20, RZ, 0x1, P2 ;  /* 0x00000001ff147807 */ /* 0x000fe40001000000 */
[----:B----4-:R5:W-:Y:S02]  /*85f0*/  SYNCS.ARRIVE.TRANS64.RED.A1T0 RZ, [R19+URZ], RZ ;  /* 0x000000ff13ff79a7 */ /* 0x010be4000810043f */
[----:B------:R-:W-:Y:S02]  /*8600*/  LOP3.LUT R15, R15, R20, RZ, 0x3c, !PT ;  /* 0x000000140f0f7212 */ /* 0x000fe400078e3cff */
[----:B-----5:R-:W-:-:S04]  /*8610*/  IADD3 R19, R21, 0x1, RZ ;  /* 0x0000000115137810 */ /* 0x020fc80007ffe0ff */
[----:B------:R-:W-:-:S04]  /*8620*/  ISETP.NE.AND P4, PT, R19, 0x4, PT ;  /* 0x000000041300780c */ /* 0x000fc80003f85270 */
[----:B------:R-:W-:Y:S02]  /*8630*/  SEL R21, RZ, 0x1, P4 ;  /* 0x00000001ff157807 */ /* 0x000fe40002000000 */
[----:B------:R-:W-:Y:S02]  /*8640*/  SEL R19, R19, RZ, P4 ;  /* 0x000000ff13137207 */ /* 0x000fe40002000000 */
[----:B--2---:R-:W-:-:S03]  /*8650*/  LOP3.LUT R22, R22, R21, RZ, 0x3c, !PT ;  /* 0x0000001516167212 */ /* 0x004fc600078e3cff */
[----:B------:R3:W-:Y:S04]  /*8660*/  STL [R1+0xb4], R19 ;  /* 0x0000b41301007387 */ /* 0x0007e80000100800 */
[----:B------:R3:W-:Y:S02]  /*8670*/  STL [R1+0xb8], R22 ;  /* 0x0000b81601007387 */ /* 0x0007e40000100800 */
.L_x_82:
[----:B------:R-:W-:Y:S05]  /*8680*/  BSYNC B0 ;  /* 0x0000000000007941 */ /* 0x000fea0003800000 */
.L_x_81:
[----:B------:R-:W4:Y:S04]  /*8690*/  LDL.LU R35, [R1] ;  /* 0x0000000001237983 */ /* 0x000f280000300800 */
[----:B------:R-:W5:Y:S04]  /*86a0*/  LDL.LU R28, [R1+0x4] ;  /* 0x00000400011c7983 */ /* 0x000f680000300800 */
[----:B------:R-:W2:Y:S04]  /*86b0*/  LDL.LU R27, [R1+0x8] ;  /* 0x00000800011b7983 */ /* 0x000ea80000300800 */
[----:B------:R-:W2:Y:S04]  /*86c0*/  LDL.LU R34, [R1+0xc] ;  /* 0x00000c0001227983 */ /* 0x000ea80000300800 */
[----:B------:R-:W2:Y:S01]  /*86d0*/  LDL.LU R32, [R1+0x10] ;  /* 0x0000100001207983 */ /* 0x000ea20000300800 */
[----:B---3--:R-:W-:-:S03]  /*86e0*/  F2FP.F16.E4M3.UNPACK_B R19, R4 ;  /* 0x00000004ff13723e */ /* 0x008fc600020006ff */
[----:B------:R-:W3:Y:S04]  /*86f0*/  LDL.LU R29, [R1+0x14] ;  /* 0x00001400011d7983 */ /* 0x000ee80000300800 */
[----:B------:R-:W3:Y:S04]  /*8700*/  LDL.LU R36, [R1+0x18] ;  /* 0x0000180001247983 */ /* 0x000ee80000300800 */
[----:B------:R-:W3:Y:S01]  /*8710*/  LDL.LU R33, [R1+0x1c] ;  /* 0x00001c0001217983 */ /* 0x000ee20000300800 */
[----:B------:R-:W-:-:S03]  /*8720*/  HADD2.F32 R20, -RZ, R19.H0_H0 ;  /* 0x20000013ff147230 */ /* 0x000fc60000004100 */
[----:B------:R-:W3:Y:S01]  /*8730*/  LDL.LU R31, [R1+0x20] ;  /* 0x00002000011f7983 */ /* 0x000ee20000300800 */
[----:B------:R-:W-:Y:S01]  /*8740*/  FFMA R17, R16, R17, R11 ;  /* 0x0000001110117223 */ /* 0x000fe2000000000b */
[----:B------:R-:W-:Y:S01]  /*8750*/  F2FP.F16.E4M3.UNPACK_B R21, R4.H1 ;  /* 0x00000004ff15723e */ /* 0x000fe200030006ff */
[----:B------:R-:W-:Y:S01]  /*8760*/  HADD2.F32 R22, -RZ, R19.H1_H1 ;  /* 0x30000013ff167230 */ /* 0x000fe20000004100 */
[----:B------:R-:W3:Y:S01]  /*8770*/  LDL.LU R40, [R1+0x24] ;  /* 0x0000240001287983 */ /* 0x000ee20000300800 */
[----:B------:R-:W-:Y:S01]  /*8780*/  FFMA R20, R20, R2, R17 ;  /* 0x0000000214147223 */ /* 0x000fe20000000011 */
[C---:B------:R-:W-:Y:S01]  /*8790*/  FFMA R19, R16.reuse, R228, R11 ;  /* 0x000000e410137223 */ /* 0x040fe2000000000b */
[--C-:B------:R-:W-:Y:S01]  /*87a0*/  HADD2.F32 R24, -RZ, R21.reuse.H0_H0 ;  /* 0x20000015ff187230 */ /* 0x100fe20000004100 */
[----:B------:R-:W3:Y:S01]  /*87b0*/  LDL.LU R39, [R1+0x28] ;  /* 0x0000280001277983 */ /* 0x000ee20000300800 */
[----:B------:R-:W-:Y:S01]  /*87c0*/  FFMA R229, R16, R229, R5 ;  /* 0x000000e510e57223 */ /* 0x000fe20000000005 */
[----:B------:R-:W-:Y:S01]  /*87d0*/  F2FP.F16.E4M3.UNPACK_B R23, R6 ;  /* 0x00000006ff17723e */ /* 0x000fe200020006ff */
[-C--:B------:R-:W-:Y:S01]  /*87e0*/  FFMA R25, R22, R2.reuse, R19 ;  /* 0x0000000216197223 */ /* 0x080fe20000000013 */
[----:B------:R-:W3:Y:S01]  /*87f0*/  LDL.LU R37, [R1+0x2c] ;  /* 0x00002c0001257983 */ /* 0x000ee20000300800 */
[----:B------:R-:W-:Y:S01]  /*8800*/  FFMA R229, R24, R2, R229 ;  /* 0x0000000218e57223 */ /* 0x000fe200000000e5 */
[----:B------:R-:W-:-:S02]  /*8810*/  HADD2.F32 R22, -RZ, R21.H1_H1 ;  /* 0x30000015ff167230 */ /* 0x000fc40000004100 */
[--C-:B------:R-:W-:Y:S02]  /*8820*/  HADD2.F32 R24, -RZ, R23.reuse.H0_H0 ;  /* 0x20000017ff187230 */ /* 0x100fe40000004100 */
[----:B------:R-:W-:Y:S02]  /*8830*/  HADD2.F32 R26, -RZ, R23.H1_H1 ;  /* 0x30000017ff1a7230 */ /* 0x000fe40000004100 */
[C---:B----4-:R-:W-:Y:S02]  /*8840*/  FFMA R17, R16.reuse, R35, R5 ;  /* 0x0000002310117223 */ /* 0x050fe40000000005 */
[----:B------:R-:W4:Y:S01]  /*8850*/  LDL.LU R35, [R1+0x30] ;  /* 0x0000300001237983 */ /* 0x000f220000300800 */
[----:B------:R-:W-:Y:S01]  /*8860*/  F2FP.F16.E4M3.UNPACK_B R23, R6.H1 ;  /* 0x00000006ff17723e */ /* 0x000fe200030006ff */
[C-C-:B-----5:R-:W-:Y:S01]  /*8870*/  FFMA R19, R16.reuse, R28, R11.reuse ;  /* 0x0000001c10137223 */ /* 0x160fe2000000000b */
[----:B------:R-:W-:Y:S01]  /*8880*/  F2FP.F16.E4M3.UNPACK_B R30, R7 ;  /* 0x00000007ff1e723e */ /* 0x000fe200020006ff */
[----:B--2---:R-:W-:Y:S01]  /*8890*/  FFMA R21, R16, R27, R11 ;  /* 0x0000001b10157223 */ /* 0x004fe2000000000b */
[-C--:B------:R-:W-:Y:S01]  /*88a0*/  FFMA R22, R22, R2.reuse, R17 ;  /* 0x0000000216167223 */ /* 0x080fe20000000011 */
[----:B------:R-:W-:-:S02]  /*88b0*/  FFMA R24, R24, R2, R19 ;  /* 0x0000000218187223 */ /* 0x000fc40000000013 */
[----:B------:R-:W-:Y:S01]  /*88c0*/  FFMA R27, R26, R2, R21 ;  /* 0x000000021a1b7223 */ /* 0x000fe20000000015 */
[--C-:B------:R-:W-:Y:S02]  /*88d0*/  HADD2.F32 R26, -RZ, R23.reuse.H0_H0 ;  /* 0x20000017ff1a7230 */ /* 0x100fe40000004100 */
[C-C-:B------:R-:W-:Y:S01]  /*88e0*/  FFMA R17, R16.reuse, R34, R5.reuse ;  /* 0x0000002210117223 */ /* 0x140fe20000000005 */
[----:B------:R-:W-:Y:S02]  /*88f0*/  HADD2.F32 R28, -RZ, R23.H1_H1 ;  /* 0x30000017ff1c7230 */ /* 0x000fe40000004100 */
[----:B------:R-:W-:Y:S01]  /*8900*/  FFMA R19, R16, R32, R5 ;  /* 0x0000002010137223 */ /* 0x000fe20000000005 */
[--C-:B------:R-:W-:Y:S01]  /*8910*/  HADD2.F32 R32, -RZ, R30.reuse.H0_H0 ;  /* 0x2000001eff207230 */ /* 0x100fe20000004100 */
[----:B------:R-:W-:Y:S01]  /*8920*/  F2FP.F16.E4M3.UNPACK_B R23, R7.H1 ;  /* 0x00000007ff17723e */ /* 0x000fe200030006ff */
[----:B------:R-:W-:Y:S01]  /*8930*/  FFMA R26, R26, R2, R17 ;  /* 0x000000021a1a7223 */ /* 0x000fe20000000011 */
[----:B---3--:R-:W-:Y:S01]  /*8940*/  FFMA R21, R16, R29, R11 ;  /* 0x0000001d10157223 */ /* 0x008fe2000000000b */
[----:B------:R-:W-:-:S02]  /*8950*/  HADD2.F32 R30, -RZ, R30.H1_H1 ;  /* 0x3000001eff1e7230 */ /* 0x000fc40000004100 */
[----:B------:R-:W-:Y:S01]  /*8960*/  FFMA R29, R28, R2, R19 ;  /* 0x000000021c1d7223 */ /* 0x000fe20000000013 */
[----:B------:R-:W-:Y:S01]  /*8970*/  FFMA R17, R16, R36, R11 ;  /* 0x0000002410117223 */ /* 0x000fe2000000000b */
[----:B------:R-:W-:Y:S01]  /*8980*/  FFMA R28, R32, R2, R21 ;  /* 0x00000002201c7223 */ /* 0x000fe20000000015 */
[--C-:B------:R-:W-:Y:S02]  /*8990*/  HADD2.F32 R32, -RZ, R23.reuse.H0_H0 ;  /* 0x20000017ff207230 */ /* 0x100fe40000004100 */
[----:B------:R-:W-:Y:S02]  /*89a0*/  HADD2.F32 R34, -RZ, R23.H1_H1 ;  /* 0x30000017ff227230 */ /* 0x000fe40000004100 */
[C-C-:B------:R-:W-:Y:S01]  /*89b0*/  FFMA R19, R16.reuse, R33, R5.reuse ;  /* 0x0000002110137223 */ /* 0x140fe20000000005 */
[----:B------:R-:W-:Y:S01]  /*89c0*/  F2FP.F16.E4M3.UNPACK_B R23, R10 ;  /* 0x0000000aff17723e */ /* 0x000fe200020006ff */
[----:B------:R-:W-:Y:S01]  /*89d0*/  FFMA R21, R16, R31, R5 ;  /* 0x0000001f10157223 */ /* 0x000fe20000000005 */
[----:B------:R-:W-:Y:S01]  /*89e0*/  FFMA R31, R30, R2, R17 ;  /* 0x000000021e1f7223 */ /* 0x000fe20000000011 */
[----:B------:R-:W-:Y:S01]  /*89f0*/  F2FP.F16.E4M3.UNPACK_B R17, R10.H1 ;  /* 0x0000000aff11723e */ /* 0x000fe200030006ff */
[-C--:B------:R-:W-:Y:S01]  /*8a00*/  FFMA R30, R32, R2.reuse, R19 ;  /* 0x00000002201e7223 */ /* 0x080fe20000000013 */
[----:B------:R-:W-:Y:S01]  /*8a10*/  FFMA R33, R34, R2, R21 ;  /* 0x0000000222217223 */ /* 0x000fe20000000015 */
[----:B------:R-:W-:-:S02]  /*8a20*/  HADD2.F32 R32, -RZ, R23.H0_H0 ;  /* 0x20000017ff207230 */ /* 0x000fc40000004100 */
[--C-:B------:R-:W-:Y:S02]  /*8a30*/  HADD2.F32 R36, -RZ, R17.reuse.H0_H0 ;  /* 0x20000011ff247230 */ /* 0x100fe40000004100 */
[----:B------:R-:W-:Y:S02]  /*8a40*/  HADD2.F32 R38, -RZ, R17.H1_H1 ;  /* 0x30000011ff267230 */ /* 0x000fe40000004100 */
[C-C-:B------:R-:W-:Y:S01]  /*8a50*/  FFMA R17, R16.reuse, R40, R11.reuse ;  /* 0x0000002810117223 */ /* 0x140fe2000000000b */
[----:B------:R-:W-:Y:S02]  /*8a60*/  HADD2.F32 R34, -RZ, R23.H1_H1 ;  /* 0x30000017ff227230 */ /* 0x000fe40000004100 */
[C---:B------:R-:W-:Y:S01]  /*8a70*/  FFMA R19, R16.reuse, R39, R11 ;  /* 0x0000002710137223 */ /* 0x040fe2000000000b */
[----:B------:R-:W-:Y:S01]  /*8a80*/  FFMA R21, R16, R37, R5 ;  /* 0x0000002510157223 */ /* 0x000fe20000000005 */
[-C--:B------:R-:W-:Y:S02]  /*8a90*/  FFMA R17, R32, R2.reuse, R17 ;  /* 0x0000000220117223 */ /* 0x080fe40000000011 */
        /* <DEDUP_REMOVED lines=9> */
[----:B----4-:R-:W-:-:S04]  /*8b30*/  FFMA R23, R16, R35, R5 ;  /* 0x0000002310177223 */ /* 0x010fc80000000005 */
[----:B------:R-:W-:-:S05]  /*8b40*/  FFMA R34, R38, R2, R23 ;  /* 0x0000000226227223 */ /* 0x000fca0000000017 */
[----:B------:R-:W-:Y:S01]  /*8b50*/  F2FP.SATFINITE.E4M3.F32.PACK_AB_MERGE_C R21, R34, R21, RZ ;  /* 0x000000152215723e */ /* 0x000fe200048070ff */
[----:B------:R-:W-:Y:S06]  /*8b60*/  @P1 BRA `(.L_x_89) ;  /* 0x0000000000041947 */ /* 0x000fec0003800000 */
[----:B------:R-:W-:-:S04]  /*8b70*/  DEPBAR.LE SB0, 0x1 ;  /* 0x000080400000791a */ /* 0x000fc80000000000 */
.L_x_89:
        /* <DEDUP_REMOVED lines=18> */
[----:B--2---:R-:W-:Y:S05]  /*8ca0*/  @P1 BRA `(.L_x_91) ;  /* 0x0000000000201947 */ /* 0x004fea0003800000 */
[----:B------:R-:W-:Y:S02]  /*8cb0*/  UIADD3 UR8, UP0, UR58, 0x4f0, URZ ;  /* 0x000004f03a087890 */ /* 0x000fe4000ff1e03f */
[----:B------:R-:W-:Y:S02]  /*8cc0*/  UIADD3 UR6, UR46, 0x80, URZ ;  /* 0x000000802e067890 */ /* 0x000fe4000fffe03f */
[----:B------:R-:W-:Y:S02]  /*8cd0*/  UIADD3 UR5, UR45, 0x20, URZ ;  /* 0x000000202d057890 */ /* 0x000fe4000fffe03f */
[----:B------:R-:W-:Y:S02]  /*8ce0*/  UIADD3 UR4, UR51, 0x5100, URZ ;  /* 0x0000510033047890 */ /* 0x000fe4000fffe03f */
[----:B------:R-:W-:Y:S01]  /*8cf0*/  UIADD3.X UR9, URZ, UR59, URZ, UP0, !UPT ;  /* 0x0000003b3f097290 */ /* 0x000fe200087fe43f */
[----:B------:R-:W-:-:S08]  /*8d00*/  UMOV UR7, UR47 ;  /* 0x0000002f00077c82 */ /* 0x000fd00008000000 */
[----:B------:R2:W-:Y:S02]  /*8d10*/  UTMASTG.3D [UR4], [UR8] ;  /* 0x00000004080073b5 */ /* 0x0005e40008010000 */
[----:B--2---:R0:W-:Y:S02]  /*8d20*/  UTMACMDFLUSH ;  /* 0x00000000000079b7 */ /* 0x0041e40000000000 */
.L_x_91:
[----:B------:R-:W-:Y:S05]  /*8d30*/  BSYNC B0 ;  /* 0x0000000000007941 */ /* 0x000fea0003800000 */
.L_x_90:
[----:B------:R-:W-:Y:S04]  /*8d40*/  BSSY B0, `(.L_x_92) ;  /* 0x000003c000007945 */ /* 0x000fe80003800000 */
[----:B------:R-:W-:Y:S05]  /*8d50*/  @!P3 BRA `(.L_x_93) ;  /* 0x0000000000e8b947 */ /* 0x000fea0003800000 */
[----:B------:R-:W-:-:S05]  /*8d60*/  IMAD.U32 R17, RZ, RZ, UR50 ;  /* 0x00000032ff117e24 */ /* 0x000fca000f8e00ff */
[----:B------:R-:W-:-:S13]  /*8d70*/  ISETP.NE.AND P4, PT, R17, 0x3, PT ;  /* 0x000000031100780c */ /* 0x000fda0003f85270 */
[----:B------:R-:W-:Y:S05]  /*8d80*/  @!P4 BRA `(.L_x_94) ;  /* 0x000000000004c947 */ /* 0x000fea0003800000 */
[----:B------:R-:W-:Y:S01]  /*8d90*/  BPT.TRAP 0x1 ;  /* 0x000000040000795c */ /* 0x000fe20000300000 */
.L_x_94:
[----:B------:R-:W2:Y:S04]  /*8da0*/  LDL R19, [R1+0xb8] ;  /* 0x0000b80001137983 */ /* 0x000ea80000100800 */
[----:B------:R-:W3:Y:S01]  /*8db0*/  LDL R17, [R1+0xb4] ;  /* 0x0000b40001117983 */ /* 0x000ee20000100800 */
[----:B------:R-:W-:Y:S01]  /*8dc0*/  BSSY B1, `(.L_x_95) ;  /* 0x0000005000017945 */ /* 0x000fe20003800000 */
[----:B--2---:R-:W-:Y:S02]  /*8dd0*/  SHF.L.U32 R20, R19, 0x1f, RZ ;  /* 0x0000001f13147819 */ /* 0x004fe400000006ff */
[----:B---3--:R-:W-:-:S04]  /*8de0*/  LEA R17, R17, UR51, 0x3 ;  /* 0x0000003311117c11 */ /* 0x008fc8000f8e18ff */
[----:B------:R-:W2:Y:S02]  /*8df0*/  SYNCS.PHASECHK.TRANS64.TRYWAIT P2, [R17+URZ+0x80], R20 ;  /* 0x00008014110075a7 */ /* 0x000ea4000804017f */
[----:B--2---:R-:W-:Y:S05]  /*8e00*/  @!P2 BRA `(.L_x_96) ;  /* 0x0000006000f0a947 */ /* 0x004fea0003800000 */
.L_x_244:
[----:B------:R-:W-:Y:S05]  /*8e10*/  BSYNC B1 ;  /* 0x0000000000017941 */ /* 0x000fea0003800000 */
.L_x_95:
[----:B------:R-:W-:Y:S04]  /*8e20*/  BSSY B1, `(.L_x_97) ;  /* 0x0000012000017945 */ /* 0x000fe80003800000 */
[----:B------:R-:W-:Y:S05]  /*8e30*/  @P0 BRA `(.L_x_98) ;  /* 0x0000000000400947 */ /* 0x000fea0003800000 */
[----:B------:R-:W3:Y:S02]  /*8e40*/  LDL R19, [R1+0xb4] ;  /* 0x0000b40001137983 */ /* 0x000ee40000100800 */
[----:B---3--:R-:W-:-:S05]  /*8e50*/  LEA R22, R19, R8, 0xc ;  /* 0x0000000813167211 */ /* 0x008fca00078e60ff */
[----:B------:R-:W-:Y:S01]  /*8e60*/  VIADD R7, R22, UR51 ;  /* 0x0000003316077c36 */ /* 0x000fe20008000000 */
[----:B------:R-:W-:Y:S04]  /*8e70*/  LDS.U16 R4, [R22+UR51+0x200] ;  /* 0x0002003316047984 */ /* 0x000fe80008000400 */
[----:B------:R-:W-:Y:S01]  /*8e80*/  IADD3 R23, R7, R12, RZ ;  /* 0x0000000c07177210 */ /* 0x000fe20007ffe0ff */
[----:B------:R-:W-:Y:S04]  /*8e90*/  LDS.U16 R6, [R22+UR51+0x208] ;  /* 0x0002083316067984 */ /* 0x000fe80008000400 */
[----:B------:R-:W3:Y:S04]  /*8ea0*/  LDS.U16 R7, [R22+UR51+0x100] ;  /* 0x0001003316077984 */ /* 0x000ee80008000400 */
[----:B------:R-:W-:Y:S04]  /*8eb0*/  LDS.U16 R10, [R23+0x200] ;  /* 0x00020000170a7984 */ /* 0x000fe80000000400 */
[----:B------:R-:W4:Y:S04]  /*8ec0*/  LDS.U16 R19, [R23+0x100] ;  /* 0x0001000017137984 */ /* 0x000f280000000400 */
[----:B--2---:R-:W2:Y:S04]  /*8ed0*/  LDS.U16 R17, [R22+UR51+0x108] ;  /* 0x0001083316117984 */ /* 0x004ea80008000400 */
[----:B------:R-:W-:Y:S04]  /*8ee0*/  LDS.U16 R20, [R23+0x208] ;  /* 0x0002080017147984 */ /* 0x000fe80000000400 */
[----:B------:R-:W5:Y:S01]  /*8ef0*/  LDS.U16 R21, [R23+0x108] ;  /* 0x0001080017157984 */ /* 0x000f620000000400 */
[----:B---3--:R-:W-:-:S02]  /*8f00*/  PRMT R4, R7, 0x5410, R4 ;  /* 0x0000541007047816 */ /* 0x008fc40000000004 */
[----:B----4-:R-:W-:Y:S02]  /*8f10*/  PRMT R7, R19, 0x5410, R10 ;  /* 0x0000541013077816 */ /* 0x010fe4000000000a */
[----:B--2---:R-:W-:Y:S02]  /*8f20*/  PRMT R6, R17, 0x5410, R6 ;  /* 0x0000541011067816 */ /* 0x004fe40000000006 */
[----:B-----5:R-:W-:-:S07]  /*8f30*/  PRMT R10, R21, 0x5410, R20 ;  /* 0x00005410150a7816 */ /* 0x020fce0000000014 */
.L_x_98:
[----:B------:R-:W-:Y:S05]  /*8f40*/  BSYNC B1 ;  /* 0x0000000000017941 */ /* 0x000fea0003800000 */
.L_x_97:
        /* <DEDUP_REMOVED lines=8> */
.L_x_99:
[----:B------:R-:W4:Y:S04]  /*8fd0*/  LDL.LU R19, [R1+0xb4] ;  /* 0x0000b40001137983 */ /* 0x000f280000300800 */
[----:B------:R-:W5:Y:S01]  /*8fe0*/  LDL.LU R21, [R1+0xb8] ;  /* 0x0000b80001157983 */ /* 0x000f620000300800 */
[C---:B--2---:R-:W-:Y:S02]  /*8ff0*/  LEA R17, R18.reuse, UR51, 0x3 ;  /* 0x0000003312117c11 */ /* 0x044fe4000f8e18ff */
[----:B-1----:R-:W-:Y:S01]  /*9000*/  IADD3 R18, R18, 0x1, RZ ;  /* 0x0000000112127810 */ /* 0x002fe20007ffe0ff */
[----:B------:R-:W1:Y:S02]  /*9010*/  S2R R20, SR_CgaCtaId ;  /* 0x0000000000147919 */ /* 0x000e640000008800 */
[----:B------:R-:W-:Y:S01]  /*9020*/  VIADD R17, R17, 0xa0 ;  /* 0x000000a011117836 */ /* 0x000fe20000000000 */
[----:B------:R-:W-:-:S04]  /*9030*/  ISETP.NE.AND P2, PT, R18, 0x4, PT ;  /* 0x000000041200780c */ /* 0x000fc80003f45270 */
[----:B------:R-:W-:Y:S02]  /*9040*/  SEL R18, R18, RZ, P2 ;  /* 0x000000ff12127207 */ /* 0x000fe40001000000 */
[----:B-1----:R-:W-:Y:S02]  /*9050*/  PRMT R17, R20, 0x654, R17 ;  /* 0x0000065414117816 */ /* 0x002fe40000000011 */
[----:B------:R-:W-:Y:S02]  /*9060*/  SEL R20, RZ, 0x1, P2 ;  /* 0x00000001ff147807 */ /* 0x000fe40001000000 */
[----:B---3--:R4:W-:Y:S02]  /*9070*/  SYNCS.ARRIVE.TRANS64.RED.A1T0 RZ, [R17+URZ], RZ ;  /* 0x000000ff11ff79a7 */ /* 0x0089e4000810043f */
[----:B------:R-:W-:Y:S01]  /*9080*/  LOP3.LUT R15, R15, R20, RZ, 0x3c, !PT ;  /* 0x000000140f0f7212 */ /* 0x000fe200078e3cff */
[----:B----4-:R-:W-:-:S05]  /*9090*/  VIADD R17, R19, 0x1 ;  /* 0x0000000113117836 */ /* 0x010fca0000000000 */
[----:B------:R-:W-:-:S04]  /*90a0*/  ISETP.NE.AND P4, PT, R17, 0x4, PT ;  /* 0x000000041100780c */ /* 0x000fc80003f85270 */
[----:B------:R-:W-:Y:S02]  /*90b0*/  SEL R19, RZ, 0x1, P4 ;  /* 0x00000001ff137807 */ /* 0x000fe40002000000 */
[----:B------:R-:W-:Y:S02]  /*90c0*/  SEL R17, R17, RZ, P4 ;  /* 0x000000ff11117207 */ /* 0x000fe40002000000 */
[----:B-----5:R-:W-:-:S03]  /*90d0*/  LOP3.LUT R21, R21, R19, RZ, 0x3c, !PT ;  /* 0x0000001315157212 */ /* 0x020fc600078e3cff */
[----:B------:R2:W-:Y:S04]  /*90e0*/  STL [R1+0xb4], R17 ;  /* 0x0000b41101007387 */ /* 0x0005e80000100800 */
[----:B------:R2:W-:Y:S02]  /*90f0*/  STL [R1+0xb8], R21 ;  /* 0x0000b81501007387 */ /* 0x0005e40000100800 */
.L_x_93:
[----:B------:R-:W-:Y:S05]  /*9100*/  BSYNC B0 ;  /* 0x0000000000007941 */ /* 0x000fea0003800000 */
.L_x_92:
[-C--:B--2---:R-:W-:Y:S01]  /*9110*/  F2FP.F16.E4M3.UNPACK_B R17, R4.reuse ;  /* 0x00000004ff11723e */ /* 0x084fe200020006ff */
        /* <DEDUP_REMOVED lines=65> */
.L_x_100:
        /* <DEDUP_REMOVED lines=22> */
[----:B------:R-:W-:Y:S01]  /*9690*/  UIADD3.X UR9, URZ, UR59, URZ, UP0, !UPT ;  /* 0x0000003b3f097290 */ /* 0x000fe200087fe43f */
[----:B------:R-:W-:Y:S01]  /*96a0*/  UMOV UR6, UR46 ;  /* 0x0000002e00067c82 */ /* 0x000fe20008000000 */
[----:B------:R-:W-:-:S07]  /*96b0*/  UMOV UR7, UR47 ;  /* 0x0000002f00077c82 */ /* 0x000fce0008000000 */
[----:B------:R2:W-:Y:S02]  /*96c0*/  UTMASTG.3D [UR4], [UR8] ;  /* 0x00000004080073b5 */ /* 0x0005e40008010000 */
[----:B--2---:R0:W-:Y:S02]  /*96d0*/  UTMACMDFLUSH ;  /* 0x00000000000079b7 */ /* 0x0041e40000000000 */
.L_x_102:
[----:B------:R-:W-:Y:S05]  /*96e0*/  BSYNC B0 ;  /* 0x0000000000007941 */ /* 0x000fea0003800000 */
.L_x_101:
[----:B------:R-:W-:Y:S04]  /*96f0*/  BSSY B0, `(.L_x_103) ;  /* 0x000003c000007945 */ /* 0x000fe80003800000 */
[----:B------:R-:W-:Y:S05]  /*9700*/  @!P3 BRA `(.L_x_104) ;  /* 0x0000000000e8b947 */ /* 0x000fea0003800000 */
[----:B------:R-:W-:-:S04]  /*9710*/  MOV R17, UR50 ;  /* 0x0000003200117c02 */ /* 0x000fc80008000f00 */
[----:B------:R-:W-:-:S13]  /*9720*/  ISETP.NE.AND P4, PT, R17, 0x3, PT ;  /* 0x000000031100780c */ /* 0x000fda0003f85270 */
[----:B------:R-:W-:Y:S05]  /*9730*/  @!P4 BRA `(.L_x_105) ;  /* 0x000000000004c947 */ /* 0x000fea0003800000 */
[----:B------:R-:W-:Y:S01]  /*9740*/  BPT.TRAP 0x1 ;  /* 0x000000040000795c */ /* 0x000fe20000300000 */
.L_x_105:
[----:B------:R-:W2:Y:S04]  /*9750*/  LDL R19, [R1+0xb8] ;  /* 0x0000b80001137983 */ /* 0x000ea80000100800 */
[----:B------:R-:W3:Y:S01]  /*9760*/  LDL R17, [R1+0xb4] ;  /* 0x0000b40001117983 */ /* 0x000ee20000100800 */
[----:B------:R-:W-:Y:S01]  /*9770*/  BSSY B1, `(.L_x_106) ;  /* 0x0000005000017945 */ /* 0x000fe20003800000 */
[----:B--2---:R-:W-:Y:S02]  /*9780*/  SHF.L.U32 R20, R19, 0x1f, RZ ;  /* 0x0000001f13147819 */ /* 0x004fe400000006ff */
[----:B---3--:R-:W-:-:S04]  /*9790*/  LEA R17, R17, UR51, 0x3 ;  /* 0x0000003311117c11 */ /* 0x008fc8000f8e18ff */
[----:B------:R-:W2:Y:S02]  /*97a0*/  SYNCS.PHASECHK.TRANS64.TRYWAIT P2, [R17+URZ+0x80], R20 ;  /* 0x00008014110075a7 */ /* 0x000ea4000804017f */
[----:B--2---:R-:W-:Y:S05]  /*97b0*/  @!P2 BRA `(.L_x_107) ;  /* 0x000000580098a947 */ /* 0x004fea0003800000 */
.L_x_245:
[----:B------:R-:W-:Y:S05]  /*97c0*/  BSYNC B1 ;  /* 0x0000000000017941 */ /* 0x000fea0003800000 */
.L_x_106:
        /* <DEDUP_REMOVED lines=18> */
.L_x_109:
[----:B------:R-:W-:Y:S05]  /*98f0*/  BSYNC B1 ;  /* 0x0000000000017941 */ /* 0x000fea0003800000 */
.L_x_108:
        /* <DEDUP_REMOVED lines=8> */
.L_x_110:
[----:B------:R-:W4:Y:S04]  /*9980*/  LDL.LU R19, [R1+0xb4] ;  /* 0x0000b40001137983 */ /* 0x000f280000300800 */
[----:B------:R-:W5:Y:S01]  /*9990*/  LDL.LU R21, [R1+0xb8] ;  /* 0x0000b80001157983 */ /* 0x000f620000300800 */
[C---:B--2---:R-:W-:Y:S01]  /*99a0*/  LEA R17, R18.reuse, UR51, 0x3 ;  /* 0x0000003312117c11 */ /* 0x044fe2000f8e18ff */
[----:B-1----:R-:W-:Y:S01]  /*99b0*/  VIADD R18, R18, 0x1 ;  /* 0x0000000112127836 */ /* 0x002fe20000000000 */
[----:B------:R-:W1:Y:S02]  /*99c0*/  S2R R20, SR_CgaCtaId ;  /* 0x0000000000147919 */ /* 0x000e640000008800 */
[----:B------:R-:W-:Y:S02]  /*99d0*/  IADD3 R17, R17, 0xa0, RZ ;  /* 0x000000a011117810 */ /* 0x000fe40007ffe0ff */
[----:B------:R-:W-:-:S04]  /*99e0*/  ISETP.NE.AND P2, PT, R18, 0x4, PT ;  /* 0x000000041200780c */ /* 0x000fc80003f45270 */
[----:B------:R-:W-:Y:S02]  /*99f0*/  SEL R18, R18, RZ, P2 ;  /* 0x000000ff12127207 */ /* 0x000fe40001000000 */
[----:B-1----:R-:W-:Y:S02]  /*9a00*/  PRMT R17, R20, 0x654, R17 ;  /* 0x0000065414117816 */ /* 0x002fe40000000011 */
[----:B------:R-:W-:Y:S02]  /*9a10*/  SEL R20, RZ, 0x1, P2 ;  /* 0x00000001ff147807 */ /* 0x000fe40001000000 */
[----:B---3--:R4:W-:Y:S02]  /*9a20*/  SYNCS.ARRIVE.TRANS64.RED.A1T0 RZ, [R17+URZ], RZ ;  /* 0x000000ff11ff79a7 */ /* 0x0089e4000810043f */
[----:B------:R-:W-:Y:S02]  /*9a30*/  LOP3.LUT R15, R15, R20, RZ, 0x3c, !PT ;  /* 0x000000140f0f7212 */ /* 0x000fe400078e3cff */
[----:B----4-:R-:W-:-:S04]  /*9a40*/  IADD3 R17, R19, 0x1, RZ ;  /* 0x0000000113117810 */ /* 0x010fc80007ffe0ff */
[----:B------:R-:W-:-:S04]  /*9a50*/  ISETP.NE.AND P4, PT, R17, 0x4, PT ;  /* 0x000000041100780c */ /* 0x000fc80003f85270 */
[----:B------:R-:W-:Y:S02]  /*9a60*/  SEL R19, RZ, 0x1, P4 ;  /* 0x00000001ff137807 */ /* 0x000fe40002000000 */
[----:B------:R-:W-:Y:S02]  /*9a70*/  SEL R17, R17, RZ, P4 ;  /* 0x000000ff11117207 */ /* 0x000fe40002000000 */
[----:B-----5:R-:W-:-:S03]  /*9a80*/  LOP3.LUT R21, R21, R19, RZ, 0x3c, !PT ;  /* 0x0000001315157212 */ /* 0x020fc600078e3cff */
[----:B------:R2:W-:Y:S04]  /*9a90*/  STL [R1+0xb4], R17 ;  /* 0x0000b41101007387 */ /* 0x0005e80000100800 */
[----:B------:R2:W-:Y:S02]  /*9aa0*/  STL [R1+0xb8], R21 ;  /* 0x0000b81501007387 */ /* 0x0005e40000100800 */
.L_x_104:
[----:B------:R-:W-:Y:S05]  /*9ab0*/  BSYNC B0 ;  /* 0x0000000000007941 */ /* 0x000fea0003800000 */
.L_x_103:
[----:B------:R-:W3:Y:S04]  /*9ac0*/  LDL.LU R24, [R1+0x34] ;  /* 0x0000340001187983 */ /* 0x000ee80000300800 */
[----:B------:R-:W4:Y:S04]  /*9ad0*/  LDL.LU R19, [R1+0x38] ;  /* 0x0000380001137983 */ /* 0x000f280000300800 */
[----:B--2---:R-:W2:Y:S04]  /*9ae0*/  LDL.LU R21, [R1+0x3c] ;  /* 0x00003c0001157983 */ /* 0x004ea80000300800 */
[----:B------:R-:W5:Y:S04]  /*9af0*/  LDL.LU R37, [R1+0x40] ;  /* 0x0000400001257983 */ /* 0x000f680000300800 */
[----:B------:R-:W2:Y:S04]  /*9b00*/  LDL.LU R29, [R1+0x44] ;  /* 0x00004400011d7983 */ /* 0x000ea80000300800 */
[----:B------:R-:W2:Y:S04]  /*9b10*/  LDL.LU R27, [R1+0x48] ;  /* 0x00004800011b7983 */ /* 0x000ea80000300800 */
[----:B------:R-:W2:Y:S04]  /*9b20*/  LDL.LU R34, [R1+0x4c] ;  /* 0x00004c0001227983 */ /* 0x000ea80000300800 */
[----:B------:R-:W2:Y:S01]  /*9b30*/  LDL.LU R32, [R1+0x50] ;  /* 0x0000500001207983 */ /* 0x000ea20000300800 */
[----:B------:R-:W-:-:S02]  /*9b40*/  F2FP.F16.E4M3.UNPACK_B R17, R4 ;  /* 0x00000004ff11723e */ /* 0x000fc400020006ff */
[----:B------:R-:W-:Y:S01]  /*9b50*/  F2FP.F16.E4M3.UNPACK_B R23, R4.H1 ;  /* 0x00000004ff17723e */ /* 0x000fe200030006ff */
[----:B------:R-:W2:Y:S02]  /*9b60*/  LDL.LU R31, [R1+0x54] ;  /* 0x00005400011f7983 */ /* 0x000ea40000300800 */
[--C-:B------:R-:W-:Y:S02]  /*9b70*/  HADD2.F32 R20, -RZ, R17.reuse.H0_H0 ;  /* 0x20000011ff147230 */ /* 0x100fe40000004100 */
[----:B------:R-:W2:Y:S01]  /*9b80*/  LDL.LU R36, [R1+0x58] ;  /* 0x0000580001247983 */ /* 0x000ea20000300800 */
[----:B------:R-:W-:-:S03]  /*9b90*/  HADD2.F32 R22, -RZ, R17.H1_H1 ;  /* 0x30000011ff167230 */ /* 0x000fc60000004100 */
[----:B------:R-:W2:Y:S04]  /*9ba0*/  LDL.LU R35, [R1+0x5c] ;  /* 0x00005c0001237983 */ /* 0x000ea80000300800 */
[----:B------:R-:W2:Y:S04]  /*9bb0*/  LDL.LU R33, [R1+0x60] ;  /* 0x0000600001217983 */ /* 0x000ea80000300800 */
[----:B------:R-:W2:Y:S04]  /*9bc0*/  LDL.LU R41, [R1+0x64] ;  /* 0x0000640001297983 */ /* 0x000ea80000300800 */
[----:B------:R-:W2:Y:S04]  /*9bd0*/  LDL.LU R40, [R1+0x68] ;  /* 0x0000680001287983 */ /* 0x000ea80000300800 */
[----:B------:R-:W2:Y:S01]  /*9be0*/  LDL.LU R39, [R1+0x6c] ;  /* 0x00006c0001277983 */ /* 0x000ea20000300800 */
[----:B---3--:R-:W-:-:S04]  /*9bf0*/  FFMA R17, R16, R24, R11 ;  /* 0x0000001810117223 */ /* 0x008fc8000000000b */
[----:B------:R-:W-:Y:S01]  /*9c00*/  FFMA R20, R20, R2, R17 ;  /* 0x0000000214147223 */ /* 0x000fe20000000011 */
[C---:B-----5:R-:W-:Y:S02]  /*9c10*/  FFMA R17, R16.reuse, R37, R5 ;  /* 0x0000002510117223 */ /* 0x060fe40000000005 */
[----:B------:R-:W3:Y:S01]  /*9c20*/  LDL.LU R37, [R1+0x70] ;  /* 0x0000700001257983 */ /* 0x000ee20000300800 */
[C---:B----4-:R-:W-:Y:S01]  /*9c30*/  FFMA R19, R16.reuse, R19, R11 ;  /* 0x0000001310137223 */ /* 0x050fe2000000000b */
[----:B------:R-:W-:Y:S01]  /*9c40*/  HADD2.F32 R24, -RZ, R23.H0_H0 ;  /* 0x20000017ff187230 */ /* 0x000fe20000004100 */
[----:B------:R-:W-:Y:S01]  /*9c50*/  F2FP.F16.E4M3.UNPACK_B R26, R6 ;  /* 0x00000006ff1a723e */ /* 0x000fe200020006ff */
[----:B--2---:R-:W-:Y:S01]  /*9c60*/  FFMA R21, R16, R21, R5 ;  /* 0x0000001510157223 */ /* 0x004fe20000000005 */
[----:B------:R-:W-:-:S03]  /*9c70*/  FFMA R25, R22, R2, R19 ;  /* 0x0000000216197223 */ /* 0x000fc60000000013 */
[----:B------:R-:W-:Y:S01]  /*9c80*/  FFMA R22, R24, R2, R21 ;  /* 0x0000000218167223 */ /* 0x000fe20000000015 */
[--C-:B------:R-:W-:Y:S02]  /*9c90*/  HADD2.F32 R28, -RZ, R26.reuse.H0_H0 ;  /* 0x2000001aff1c7230 */ /* 0x100fe40000004100 */
[C-C-:B------:R-:W-:Y:S01]  /*9ca0*/  FFMA R21, R16.reuse, R27, R11.reuse ;  /* 0x0000001b10157223 */ /* 0x140fe2000000000b */
[----:B------:R-:W-:Y:S01]  /*9cb0*/  HADD2.F32 R24, -RZ, R23.H1_H1 ;  /* 0x30000017ff187230 */ /* 0x000fe20000004100 */
[----:B------:R-:W-:Y:S01]  /*9cc0*/  F2FP.F16.E4M3.UNPACK_B R23, R6.H1 ;  /* 0x00000006ff17723e */ /* 0x000fe200030006ff */
[----:B------:R-:W-:Y:S02]  /*9cd0*/  HADD2.F32 R26, -RZ, R26.H1_H1 ;  /* 0x3000001aff1a7230 */ /* 0x000fe40000004100 */
[----:B------:R-:W-:Y:S01]  /*9ce0*/  FFMA R19, R16, R29, R11 ;  /* 0x0000001d10137223 */ /* 0x000fe2000000000b */
[----:B------:R-:W-:Y:S01]  /*9cf0*/  F2FP.F16.E4M3.UNPACK_B R30, R7 ;  /* 0x00000007ff1e723e */ /* 0x000fe200020006ff */
[-C--:B------:R-:W-:Y:S01]  /*9d00*/  FFMA R27, R24, R2.reuse, R17 ;  /* 0x00000002181b7223 */ /* 0x080fe20000000011 */
[----:B------:R-:W-:Y:S01]  /*9d10*/  FFMA R29, R26, R2, R21 ;  /* 0x000000021a1d7223 */ /* 0x000fe20000000015 */
[----:B------:R-:W-:-:S02]  /*9d20*/  HADD2.F32 R26, -RZ, R23.H0_H0 ;  /* 0x20000017ff1a7230 */ /* 0x000fc40000004100 */
[----:B------:R-:W-:Y:S01]  /*9d30*/  FFMA R24, R28, R2, R19 ;  /* 0x000000021c187223 */ /* 0x000fe20000000013 */
[C-C-:B------:R-:W-:Y:S01]  /*9d40*/  FFMA R17, R16.reuse, R34, R5.reuse ;  /* 0x0000002210117223 */ /* 0x140fe20000000005 */
[----:B------:R-:W-:Y:S02]  /*9d50*/  HADD2.F32 R28, -RZ, R23.H1_H1 ;  /* 0x30000017ff1c7230 */ /* 0x000fe40000004100 */
[C---:B------:R-:W-:Y:S01]  /*9d60*/  FFMA R19, R16.reuse, R32, R5 ;  /* 0x0000002010137223 */ /* 0x040fe20000000005 */
[--C-:B------:R-:W-:Y:S02]  /*9d70*/  HADD2.F32 R32, -RZ, R30.reuse.H0_H0 ;  /* 0x2000001eff207230 */ /* 0x100fe40000004100 */
[----:B------:R-:W-:Y:S01]  /*9d80*/  FFMA R21, R16, R31, R11 ;  /* 0x0000001f10157223 */ /* 0x000fe2000000000b */
[----:B------:R-:W-:Y:S01]  /*9d90*/  F2FP.F16.E4M3.UNPACK_B R23, R7.H1 ;  /* 0x00000007ff17723e */ /* 0x000fe200030006ff */
[----:B------:R-:W-:Y:S01]  /*9da0*/  FFMA R26, R26, R2, R17 ;  /* 0x000000021a1a7223 */ /* 0x000fe20000000011 */
[----:B------:R-:W-:-:S02]  /*9db0*/  HADD2.F32 R30, -RZ, R30.H1_H1 ;  /* 0x3000001eff1e7230 */ /* 0x000fc40000004100 */
[----:B------:R-:W-:Y:S01]  /*9dc0*/  FFMA R17, R16, R36, R11 ;  /* 0x0000002410117223 */ /* 0x000fe2000000000b */
[-C--:B------:R-:W-:Y:S01]  /*9dd0*/  FFMA R31, R28, R2.reuse, R19 ;  /* 0x000000021c1f7223 */ /* 0x080fe20000000013 */
[-C--:B------:R-:W-:Y:S01]  /*9de0*/  FFMA R28, R32, R2.reuse, R21 ;  /* 0x00000002201c7223 */ /* 0x080fe20000000015 */
[----:B------:R-:W-:Y:S01]  /*9df0*/  FFMA R21, R16, R33, R5 ;  /* 0x0000002110157223 */ /* 0x000fe20000000005 */
[--C-:B------:R-:W-:Y:S02]  /*9e00*/  HADD2.F32 R32, -RZ, R23.reuse.H0_H0 ;  /* 0x20000017ff207230 */ /* 0x100fe40000004100 */
[----:B------:R-:W-:Y:S01]  /*9e10*/  FFMA R33, R30, R2, R17 ;  /* 0x000000021e217223 */ /* 0x000fe20000000011 */
[----:B------:R-:W-:Y:S02]  /*9e20*/  HADD2.F32 R34, -RZ, R23.H1_H1 ;  /* 0x30000017ff227230 */ /* 0x000fe40000004100 */
[----:B------:R-:W-:Y:S01]  /*9e30*/  FFMA R19, R16, R35, R5 ;  /* 0x0000002310137223 */ /* 0x000fe20000000005 */
[----:B------:R-:W-:-:S02]  /*9e40*/  F2FP.F16.E4M3.UNPACK_B R23, R10 ;  /* 0x0000000aff17723e */ /* 0x000fc400020006ff */
[----:B------:R-:W-:Y:S01]  /*9e50*/  F2FP.F16.E4M3.UNPACK_B R17, R10.H1 ;  /* 0x0000000aff11723e */ /* 0x000fe200030006ff */
[-C--:B------:R-:W-:Y:S01]  /*9e60*/  FFMA R30, R32, R2.reuse, R19 ;  /* 0x00000002201e7223 */ /* 0x080fe20000000013 */
[----:B------:R-:W-:Y:S01]  /*9e70*/  FFMA R35, R34, R2, R21 ;  /* 0x0000000222237223 */ /* 0x000fe20000000015 */
[----:B------:R-:W-:Y:S02]  /*9e80*/  HADD2.F32 R32, -RZ, R23.H0_H0 ;  /* 0x20000017ff207230 */ /* 0x000fe40000004100 */
[--C-:B------:R-:W-:Y:S02]  /*9e90*/  HADD2.F32 R36, -RZ, R17.reuse.H0_H0 ;  /* 0x20000011ff247230 */ /* 0x100fe40000004100 */
[----:B------:R-:W-:Y:S02]  /*9ea0*/  HADD2.F32 R38, -RZ, R17.H1_H1 ;  /* 0x30000011ff267230 */ /* 0x000fe40000004100 */
[----:B------:R-:W-:Y:S01]  /*9eb0*/  FFMA R17, R16, R41, R11 ;  /* 0x0000002910117223 */ /* 0x000fe2000000000b */
[----:B------:R-:W-:-:S02]  /*9ec0*/  HADD2.F32 R34, -RZ, R23.H1_H1 ;  /* 0x30000017ff227230 */ /* 0x000fc40000004100 */
[C---:B------:R-:W-:Y:S01]  /*9ed0*/  FFMA R19, R16.reuse, R40, R11 ;  /* 0x0000002810137223 */ /* 0x040fe2000000000b */
[----:B------:R-:W-:Y:S01]  /*9ee0*/  FFMA R21, R16, R39, R5 ;  /* 0x0000002710157223 */ /* 0x000fe20000000005 */
[-C--:B------:R-:W-:Y:S02]  /*9ef0*/  FFMA R17, R32, R2.reuse, R17 ;  /* 0x0000000220117223 */ /* 0x080fe40000000011 */
[-C--:B------:R-:W-:Y:S01]  /*9f00*/  FFMA R32, R34, R2.reuse, R19 ;  /* 0x0000000222207223 */ /* 0x080fe20000000013 */
[----:B------:R-:W-:Y:S01]  /*9f10*/  FFMA R21, R36, R2, R21 ;  /* 0x0000000224157223 */ /* 0x000fe20000000015 */
[----:B------:R-:W-:Y:S02]  /*9f20*/  F2FP.SATFINITE.E4M3.F32.PACK_AB_MERGE_C R25, R25, R20, RZ ;  /* 0x000000141919723e */ /* 0x000fe400048070ff */
[----:B------:R-:W-:Y:S02]  /*9f30*/  F2FP.SATFINITE.E4M3.F32.PACK_AB_MERGE_C R27, R27, R22, RZ ;  /* 0x000000161b1b723e */ /* 0x000fe400048070ff */
[----:B------:R-:W-:-:S02]  /*9f40*/  F2FP.SATFINITE.E4M3.F32.PACK_AB_MERGE_C R29, R29, R24, RZ ;  /* 0x000000181d1d723e */ /* 0x000fc400048070ff */
[----:B------:R-:W-:Y:S02]  /*9f50*/  F2FP.SATFINITE.E4M3.F32.PACK_AB_MERGE_C R31, R31, R26, RZ ;  /* 0x0000001a1f1f723e */ /* 0x000fe400048070ff */
[----:B------:R-:W-:Y:S02]  /*9f60*/  F2FP.SATFINITE.E4M3.F32.PACK_AB_MERGE_C R33, R33, R28, RZ ;  /* 0x0000001c2121723e */ /* 0x000fe400048070ff */
[----:B------:R-:W-:Y:S02]  /*9f70*/  F2FP.SATFINITE.E4M3.F32.PACK_AB_MERGE_C R35, R35, R30, RZ ;  /* 0x0000001e2323723e */ /* 0x000fe400048070ff */
[----:B------:R-:W-:Y:S01]  /*9f80*/  F2FP.SATFINITE.E4M3.F32.PACK_AB_MERGE_C R17, R32, R17, RZ ;  /* 0x000000112011723e */ /* 0x000fe200048070ff */
[----:B---3--:R-:W-:-:S04]  /*9f90*/  FFMA R23, R16, R37, R5 ;  /* 0x0000002510177223 */ /* 0x008fc80000000005 */
[----:B------:R-:W-:-:S05]  /*9fa0*/  FFMA R34, R38, R2, R23 ;  /* 0x0000000226227223 */ /* 0x000fca0000000017 */
[----:B------:R-:W-:Y:S01]  /*9fb0*/  F2FP.SATFINITE.E4M3.F32.PACK_AB_MERGE_C R21, R34, R21, RZ ;  /* 0x000000152215723e */ /* 0x000fe200048070ff */
[----:B------:R-:W-:Y:S06]  /*9fc0*/  @P1 BRA `(.L_x_111) ;  /* 0x0000000000041947 */ /* 0x000fec0003800000 */
[----:B------:R-:W-:-:S04]  /*9fd0*/  DEPBAR.LE SB0, 0x1 ;  /* 0x000080400000791a */ /* 0x000fc80000000000 */
.L_x_111:
        /* <DEDUP_REMOVED lines=27> */
.L_x_113:
[----:B------:R-:W-:Y:S05]  /*a190*/  BSYNC B0 ;  /* 0x0000000000007941 */ /* 0x000fea0003800000 */
.L_x_112:
[----:B------:R-:W-:Y:S04]  /*a1a0*/  BSSY B0, `(.L_x_114) ;  /* 0x000003c000007945 */ /* 0x000fe80003800000 */
[----:B------:R-:W-:Y:S05]  /*a1b0*/  @!P3 BRA `(.L_x_115) ;  /* 0x0000000000e8b947 */ /* 0x000fea0003800000 */
[----:B------:R-:W-:-:S05]  /*a1c0*/  IMAD.U32 R17, RZ, RZ, UR50 ;  /* 0x00000032ff117e24 */ /* 0x000fca000f8e00ff */
[----:B------:R-:W-:-:S13]  /*a1d0*/  ISETP.NE.AND P4, PT, R17, 0x3, PT ;  /* 0x000000031100780c */ /* 0x000fda0003f85270 */
[----:B------:R-:W-:Y:S05]  /*a1e0*/  @!P4 BRA `(.L_x_116) ;  /* 0x000000000004c947 */ /* 0x000fea0003800000 */
[----:B------:R-:W-:Y:S01]  /*a1f0*/  BPT.TRAP 0x1 ;  /* 0x000000040000795c */ /* 0x000fe20000300000 */
.L_x_116:
[----:B------:R-:W2:Y:S04]  /*a200*/  LDL R19, [R1+0xb8] ;  /* 0x0000b80001137983 */ /* 0x000ea80000100800 */
[----:B------:R-:W3:Y:S01]  /*a210*/  LDL R17, [R1+0xb4] ;  /* 0x0000b40001117983 */ /* 0x000ee20000100800 */
[----:B------:R-:W-:Y:S01]  /*a220*/  BSSY B1, `(.L_x_117) ;  /* 0x0000005000017945 */ /* 0x000fe20003800000 */
[----:B--2---:R-:W-:Y:S02]  /*a230*/  SHF.L.U32 R20, R19, 0x1f, RZ ;  /* 0x0000001f13147819 */ /* 0x004fe400000006ff */
[----:B---3--:R-:W-:-:S04]  /*a240*/  LEA R17, R17, UR51, 0x3 ;  /* 0x0000003311117c11 */ /* 0x008fc8000f8e18ff */
[----:B------:R-:W2:Y:S02]  /*a250*/  SYNCS.PHASECHK.TRANS64.TRYWAIT P2, [R17+URZ+0x80], R20 ;  /* 0x00008014110075a7 */ /* 0x000ea4000804017f */
[----:B--2---:R-:W-:Y:S05]  /*a260*/  @!P2 BRA `(.L_x_118) ;  /* 0x000000500000a947 */ /* 0x004fea0003800000 */
.L_x_246:
[----:B------:R-:W-:Y:S05]  /*a270*/  BSYNC B1 ;  /* 0x0000000000017941 */ /* 0x000fea0003800000 */
.L_x_117:
        /* <DEDUP_REMOVED lines=18> */
.L_x_120:
[----:B------:R-:W-:Y:S05]  /*a3a0*/  BSYNC B1 ;  /* 0x0000000000017941 */ /* 0x000fea0003800000 */
.L_x_119:
        /* <DEDUP_REMOVED lines=8> */
.L_x_121:
        /* <DEDUP_REMOVED lines=19> */
.L_x_115:
[----:B------:R-:W-:Y:S05]  /*a560*/  BSYNC B0 ;  /* 0x0000000000007941 */ /* 0x000fea0003800000 */
.L_x_114:
[-C--:B------:R-:W-:Y:S01]  /*a570*/  F2FP.F16.E4M3.UNPACK_B R20, R4.reuse ;  /* 0x00000004ff14723e */ /* 0x080fe200020006ff */
[C-C-:B------:R-:W-:Y:S01]  /*a580*/  FFMA R179, R16.reuse, R179, R9.reuse ;  /* 0x000000b310b37223 */ /* 0x140fe20000000009 */
[----:B------:R-:W-:Y:S01]  /*a590*/  F2FP.F16.E4M3.UNPACK_B R22, R4.H1 ;  /* 0x00000004ff16723e */ /* 0x000fe200030006ff */
[C-C-:B--2---:R-:W-:Y:S01]  /*a5a0*/  FFMA R17, R16.reuse, R178, R9.reuse ;  /* 0x000000b210117223 */ /* 0x144fe20000000009 */
[----:B------:R-:W-:Y:S01]  /*a5b0*/  F2FP.F16.E4M3.UNPACK_B R28, R6 ;  /* 0x00000006ff1c723e */ /* 0x000fe200020006ff */
[--C-:B------:R-:W-:Y:S02]  /*a5c0*/  HADD2.F32 R24, -RZ, R20.reuse.H0_H0 ;  /* 0x20000014ff187230 */ /* 0x100fe40000004100 */
[C-C-:B------:R-:W-:Y:S01]  /*a5d0*/  FFMA R175, R16.reuse, R175, R9.reuse ;  /* 0x000000af10af7223 */ /* 0x140fe20000000009 */
[----:B------:R-:W-:Y:S02]  /*a5e0*/  HADD2.F32 R20, -RZ, R20.H1_H1 ;  /* 0x30000014ff147230 */ /* 0x000fe40000004100 */
[----:B------:R-:W-:Y:S01]  /*a5f0*/  FFMA R19, R16, R174, R9 ;  /* 0x000000ae10137223 */ /* 0x000fe20000000009 */
[----:B------:R-:W-:-:S02]  /*a600*/  HADD2.F32 R26, -RZ, R22.H0_H0 ;  /* 0x20000016ff1a7230 */ /* 0x000fc40000004100 */
[----:B------:R-:W-:Y:S01]  /*a610*/  FFMA R179, R24, R2, R179 ;  /* 0x0000000218b37223 */ /* 0x000fe200000000b3 */
[----:B------:R-:W-:Y:S02]  /*a620*/  HADD2.F32 R24, -RZ, R28.H0_H0 ;  /* 0x2000001cff187230 */ /* 0x000fe40000004100 */
[C-C-:B------:R-:W-:Y:S01]  /*a630*/  FFMA R171, R16.reuse, R171, R9.reuse ;  /* 0x000000ab10ab7223 */ /* 0x140fe20000000009 */
[C-C-:B------:R-:W-:Y:S01]  /*a640*/  FFMA R23, R16.reuse, R170, R9.reuse ;  /* 0x000000aa10177223 */ /* 0x140fe20000000009 */
[C-C-:B------:R-:W-:Y:S01]  /*a650*/  FFMA R167, R16.reuse, R167, R9.reuse ;  /* 0x000000a710a77223 */ /* 0x140fe20000000009 */
[----:B------:R-:W-:Y:S01]  /*a660*/  FFMA R27, R16, R166, R9 ;  /* 0x000000a6101b7223 */ /* 0x000fe20000000009 */
[----:B------:R-:W-:Y:S01]  /*a670*/  FFMA R20, R20, R2, R17 ;  /* 0x0000000214147223 */ /* 0x000fe20000000011 */
[----:B------:R-:W-:Y:S02]  /*a680*/  HADD2.F32 R22, -RZ, R22.H1_H1 ;  /* 0x30000016ff167230 */ /* 0x000fe40000004100 */
[----:B------:R-:W-:Y:S01]  /*a690*/  FFMA R177, R16, R177, R13 ;  /* 0x000000b110b17223 */ /* 0x000fe2000000000d */
[----:B------:R-:W-:-:S02]  /*a6a0*/  HADD2.F32 R28, -RZ, R28.H1_H1 ;  /* 0x3000001cff1c7230 */ /* 0x000fc40000004100 */
[----:B------:R-:W-:Y:S01]  /*a6b0*/  FFMA R9, R16, R176, R13 ;  /* 0x000000b010097223 */ /* 0x000fe2000000000d */
[----:B------:R-:W-:Y:S01]  /*a6c0*/  F2FP.F16.E4M3.UNPACK_B R17, R6.H1 ;  /* 0x00000006ff11723e */ /* 0x000fe200030006ff */
[-C--:B------:R-:W-:Y:S01]  /*a6d0*/  FFMA R175, R24, R2.reuse, R175 ;  /* 0x0000000218af7223 */ /* 0x080fe200000000af */
[-C--:B------:R-:W-:Y:S01]  /*a6e0*/  FFMA R177, R26, R2.reuse, R177 ;  /* 0x000000021ab17223 */ /* 0x080fe200000000b1 */
[-C--:B------:R-:W-:Y:S01]  /*a6f0*/  FFMA R22, R22, R2.reuse, R9 ;  /* 0x0000000216167223 */ /* 0x080fe20000000009 */
[----:B------:R-:W-:Y:S01]  /*a700*/  FFMA R24, R28, R2, R19 ;  /* 0x000000021c187223 */ /* 0x000fe20000000013 */
[----:B------:R-:W-:Y:S01]  /*a710*/  F2FP.F16.E4M3.UNPACK_B R9, R7 ;  /* 0x00000007ff09723e */ /* 0x000fe200020006ff */
[--C-:B------:R-:W-:Y:S02]  /*a720*/  HADD2.F32 R26, -RZ, R17.reuse.H0_H0 ;  /* 0x20000011ff1a7230 */ /* 0x100fe40000004100 */
[C-C-:B------:R-:W-:Y:S01]  /*a730*/  FFMA R173, R16.reuse, R173, R13.reuse ;  /* 0x000000ad10ad7223 */ /* 0x140fe2000000000d */
[----:B------:R-:W-:Y:S01]  /*a740*/  HADD2.F32 R28, -RZ, R17.H1_H1 ;  /* 0x30000011ff1c7230 */ /* 0x000fe20000004100 */
[----:B------:R-:W-:Y:S01]  /*a750*/  F2FP.F16.E4M3.UNPACK_B R17, R7.H1 ;  /* 0x00000007ff11723e */ /* 0x000fe200030006ff */
[----:B------:R-:W-:Y:S01]  /*a760*/  FFMA R21, R16, R172, R13 ;  /* 0x000000ac10157223 */ /* 0x000fe2000000000d */
[----:B------:R-:W-:-:S02]  /*a770*/  HADD2.F32 R30, -RZ, R9.H0_H0 ;  /* 0x20000009ff1e7230 */ /* 0x000fc40000004100 */
[----:B------:R-:W-:Y:S01]  /*a780*/  FFMA R169, R16, R169, R13 ;  /* 0x000000a910a97223 */ /* 0x000fe2000000000d */
[----:B------:R-:W-:Y:S01]  /*a790*/  HADD2.F32 R32, -RZ, R9.H1_H1 ;  /* 0x30000009ff207230 */ /* 0x000fe20000004100 */
[----:B------:R-:W-:Y:S01]  /*a7a0*/  F2FP.F16.E4M3.UNPACK_B R9, R10 ;  /* 0x0000000aff09723e */ /* 0x000fe200020006ff */
[----:B------:R-:W-:Y:S02]  /*a7b0*/  HADD2.F32 R34, -RZ, R17.H0_H0 ;  /* 0x20000011ff227230 */ /* 0x000fe40000004100 */
[----:B------:R-:W-:Y:S01]  /*a7c0*/  FFMA R173, R26, R2, R173 ;  /* 0x000000021aad7223 */ /* 0x000fe200000000ad */
[----:B------:R-:W-:Y:S01]  /*a7d0*/  F2FP.F16.E4M3.UNPACK_B R19, R10.H1 ;  /* 0x0000000aff13723e */ /* 0x000fe200030006ff */
[-C--:B------:R-:W-:Y:S01]  /*a7e0*/  FFMA R26, R28, R2.reuse, R21 ;  /* 0x000000021c1a7223 */ /* 0x080fe20000000015 */
[-C--:B------:R-:W-:Y:S01]  /*a7f0*/  FFMA R28, R32, R2.reuse, R23 ;  /* 0x00000002201c7223 */ /* 0x080fe20000000017 */
[----:B------:R-:W-:Y:S01]  /*a800*/  FFMA R169, R34, R2, R169 ;  /* 0x0000000222a97223 */ /* 0x000fe200000000a9 */
[----:B------:R-:W-:-:S02]  /*a810*/  HADD2.F32 R32, -RZ, R9.H0_H0 ;  /* 0x20000009ff207230 */ /* 0x000fc40000004100 */
[----:B------:R-:W-:Y:S01]  /*a820*/  FFMA R171, R30, R2, R171 ;  /* 0x000000021eab7223 */ /* 0x000fe200000000ab */
[----:B------:R-:W-:Y:S02]  /*a830*/  HADD2.F32 R34, -RZ, R9.H1_H1 ;  /* 0x30000009ff227230 */ /* 0x000fe40000004100 */
[C-C-:B------:R-:W-:Y:S01]  /*a840*/  FFMA R25, R16.reuse, R168, R13.reuse ;  /* 0x000000a810197223 */ /* 0x140fe2000000000d */
[C-C-:B------:R-:W-:Y:S01]  /*a850*/  FFMA R165, R16.reuse, R165, R13.reuse ;  /* 0x000000a510a57223 */ /* 0x140fe2000000000d */
[----:B------:R-:W-:Y:S02]  /*a860*/  HADD2.F32 R30, -RZ, R17.H1_H1 ;  /* 0x30000011ff1e7230 */ /* 0x000fe40000004100 */
[----:B------:R-:W-:Y:S01]  /*a870*/  FFMA R13, R16, R164, R13 ;  /* 0x000000a4100d7223 */ /* 0x000fe2000000000d */
[--C-:B------:R-:W-:Y:S02]  /*a880*/  HADD2.F32 R36, -RZ, R19.reuse.H0_H0 ;  /* 0x20000013ff247230 */ /* 0x100fe40000004100 */
[----:B------:R-:W-:Y:S01]  /*a890*/  FFMA R167, R32, R2, R167 ;  /* 0x0000000220a77223 */ /* 0x000fe200000000a7 */
[----:B------:R-:W-:-:S02]  /*a8a0*/  HADD2.F32 R38, -RZ, R19.H1_H1 ;  /* 0x30000013ff267230 */ /* 0x000fc40000004100 */
[-C--:B------:R-:W-:Y:S01]  /*a8b0*/  FFMA R32, R34, R2.reuse, R27 ;  /* 0x0000000222207223 */ /* 0x080fe2000000001b */
[-C--:B------:R-:W-:Y:S01]  /*a8c0*/  FFMA R30, R30, R2.reuse, R25 ;  /* 0x000000021e1e7223 */ /* 0x080fe20000000019 */
[-C--:B------:R-:W-:Y:S01]  /*a8d0*/  FFMA R165, R36, R2.reuse, R165 ;  /* 0x0000000224a57223 */ /* 0x080fe200000000a5 */
[----:B------:R-:W-:Y:S01]  /*a8e0*/  F2FP.SATFINITE.E4M3.F32.PACK_AB_MERGE_C R179, R20, R179, RZ ;  /* 0x000000b314b3723e */ /* 0x000fe200048070ff */
[----:B------:R-:W-:Y:S01]  /*a8f0*/  FFMA R34, R38, R2, R13 ;  /* 0x0000000226227223 */ /* 0x000fe2000000000d */
[----:B------:R-:W-:Y:S02]  /*a900*/  F2FP.SATFINITE.E4M3.F32.PACK_AB_MERGE_C R177, R22, R177, RZ ;  /* 0x000000b116b1723e */ /* 0x000fe400048070ff */
[----:B------:R-:W-:Y:S02]  /*a910*/  F2FP.SATFINITE.E4M3.F32.PACK_AB_MERGE_C R175, R24, R175, RZ ;  /* 0x000000af18af723e */ /* 0x000fe400048070ff */
[----:B------:R-:W-:Y:S02]  /*a920*/  F2FP.SATFINITE.E4M3.F32.PACK_AB_MERGE_C R173, R26, R173, RZ ;  /* 0x000000ad1aad723e */ /* 0x000fe400048070ff */
[----:B------:R-:W-:-:S02]  /*a930*/  F2FP.SATFINITE.E4M3.F32.PACK_AB_MERGE_C R171, R28, R171, RZ ;  /* 0x000000ab1cab723e */ /* 0x000fc400048070ff */
[----:B------:R-:W-:Y:S02]  /*a940*/  F2FP.SATFINITE.E4M3.F32.PACK_AB_MERGE_C R169, R30, R169, RZ ;  /* 0x000000a91ea9723e */ /* 0x000fe400048070ff */
[----:B------:R-:W-:Y:S02]  /*a950*/  F2FP.SATFINITE.E4M3.F32.PACK_AB_MERGE_C R167, R32, R167, RZ ;  /* 0x000000a720a7723e */ /* 0x000fe400048070ff */
[----:B------:R-:W-:Y:S01]  /*a960*/  F2FP.SATFINITE.E4M3.F32.PACK_AB_MERGE_C R165, R34, R165, RZ ;  /* 0x000000a522a5723e */ /* 0x000fe200048070ff */
[----:B------:R-:W-:Y:S06]  /*a970*/  @P1 BRA `(.L_x_122) ;  /* 0x0000000000041947 */ /* 0x000fec0003800000 */
[----:B------:R-:W-:-:S04]  /*a980*/  DEPBAR.LE SB0, 0x1 ;  /* 0x000080400000791a */ /* 0x000fc80000000000 */
.L_x_122:
        /* <DEDUP_REMOVED lines=27> */
.L_x_124:
[----:B------:R-:W-:Y:S05]  /*ab40*/  BSYNC B0 ;  /* 0x0000000000007941 */ /* 0x000fea0003800000 */
.L_x_123:
[----:B------:R-:W-:Y:S04]  /*ab50*/  BSSY B0, `(.L_x_125) ;  /* 0x0000033000007945 */ /* 0x000fe80003800000 */
[----:B------:R-:W-:Y:S05]  /*ab60*/  @!P3 BRA `(.L_x_126) ;  /* 0x0000000000c4b947 */ /* 0x000fea0003800000 */
[----:B------:R-:W-:-:S04]  /*ab70*/  MOV R9, UR50 ;  /* 0x0000003200097c02 */ /* 0x000fc80008000f00 */
[----:B------:R-:W-:-:S13]  /*ab80*/  ISETP.NE.AND P3, PT, R9, 0x3, PT ;  /* 0x000000030900780c */ /* 0x000fda0003f65270 */
[----:B------:R-:W-:Y:S05]  /*ab90*/  @!P3 BRA `(.L_x_127) ;  /* 0x000000000004b947 */ /* 0x000fea0003800000 */
[----:B------:R-:W-:Y:S01]  /*aba0*/  BPT.TRAP 0x1 ;  /* 0x000000040000795c */ /* 0x000fe20000300000 */
.L_x_127:
[----:B------:R-:W2:Y:S04]  /*abb0*/  LDL R13, [R1+0xb4] ;  /* 0x0000b400010d7983 */ /* 0x000ea80000100800 */
[----:B------:R-:W3:Y:S01]  /*abc0*/  LDL.LU R9, [R1+0xb8] ;  /* 0x0000b80001097983 */ /* 0x000ee20000300800 */
[----:B------:R-:W-:Y:S01]  /*abd0*/  BSSY B1, `(.L_x_128) ;  /* 0x0000005000017945 */ /* 0x000fe20003800000 */
[----:B--2---:R-:W-:Y:S02]  /*abe0*/  LEA R20, R13, UR51, 0x3 ;  /* 0x000000330d147c11 */ /* 0x004fe4000f8e18ff */
[----:B---3--:R-:W-:-:S04]  /*abf0*/  SHF.L.U32 R9, R9, 0x1f, RZ ;  /* 0x0000001f09097819 */ /* 0x008fc800000006ff */
[----:B------:R-:W2:Y:S02]  /*ac00*/  SYNCS.PHASECHK.TRANS64.TRYWAIT P2, [R20+URZ+0x80], R9 ;  /* 0x00008009140075a7 */ /* 0x000ea4000804017f */
[----:B--2---:R-:W-:Y:S05]  /*ac10*/  @!P2 BRA `(.L_x_129) ;  /* 0x0000004400a8a947 */ /* 0x004fea0003800000 */
.L_x_247:
[----:B------:R-:W-:Y:S05]  /*ac20*/  BSYNC B1 ;  /* 0x0000000000017941 */ /* 0x000fea0003800000 */
.L_x_128:
[----:B------:R-:W-:Y:S04]  /*ac30*/  BSSY B1, `(.L_x_130) ;  /* 0x0000012000017945 */ /* 0x000fe80003800000 */
[----:B------:R-:W-:Y:S05]  /*ac40*/  @P0 BRA `(.L_x_131) ;  /* 0x0000000000400947 */ /* 0x000fea0003800000 */
[----:B------:R-:W3:Y:S02]  /*ac50*/  LDL.LU R13, [R1+0xb4] ;  /* 0x0000b400010d7983 */ /* 0x000ee40000300800 */
[----:B---3--:R-:W-:-:S05]  /*ac60*/  IMAD R4, R13, 0x1000, R8 ;  /* 0x000010000d047824 */ /* 0x008fca00078e0208 */
[----:B------:R-:W-:Y:S01]  /*ac70*/  IADD3 R7, R4, UR51, RZ ;  /* 0x0000003304077c10 */ /* 0x000fe2000fffe0ff */
[----:B------:R-:W-:Y:S04]  /*ac80*/  LDS.U16 R6, [R4+UR51+0x200] ;  /* 0x0002003304067984 */ /* 0x000fe80008000400 */
[----:B------:R-:W-:Y:S01]  /*ac90*/  IMAD.IADD R19, R12, 0x1, R7 ;  /* 0x000000010c137824 */ /* 0x000fe200078e0207 */
[----:B--2---:R-:W-:Y:S04]  /*aca0*/  LDS.U16 R9, [R4+UR51+0x208] ;  /* 0x0002083304097984 */ /* 0x004fe80008000400 */
[----:B------:R-:W2:Y:S04]  /*acb0*/  LDS.U16 R7, [R4+UR51+0x100] ;  /* 0x0001003304077984 */ /* 0x000ea80008000400 */
[----:B------:R2:W3:Y:S04]  /*acc0*/  LDS.U16 R10, [R4+UR51+0x108] ;  /* 0x00010833040a7984 */ /* 0x0004e80008000400 */
[----:B------:R-:W-:Y:S04]  /*acd0*/  LDS.U16 R12, [R19+0x200] ;  /* 0x00020000130c7984 */ /* 0x000fe80000000400 */
[----:B------:R-:W4:Y:S04]  /*ace0*/  LDS.U16 R13, [R19+0x100] ;  /* 0x00010000130d7984 */ /* 0x000f280000000400 */
[----:B------:R-:W-:Y:S04]  /*acf0*/  LDS.U16 R17, [R19+0x208] ;  /* 0x0002080013117984 */ /* 0x000fe80000000400 */
[----:B------:R-:W5:Y:S01]  /*ad00*/  LDS.U16 R20, [R19+0x108] ;  /* 0x0001080013147984 */ /* 0x000f620000000400 */
[----:B--2---:R-:W-:-:S02]  /*ad10*/  PRMT R4, R7, 0x5410, R6 ;  /* 0x0000541007047816 */ /* 0x004fc40000000006 */
[----:B---3--:R-:W-:Y:S02]  /*ad20*/  PRMT R6, R10, 0x5410, R9 ;  /* 0x000054100a067816 */ /* 0x008fe40000000009 */
[----:B----4-:R-:W-:Y:S02]  /*ad30*/  PRMT R7, R13, 0x5410, R12 ;  /* 0x000054100d077816 */ /* 0x010fe4000000000c */
[----:B-----5:R-:W-:-:S07]  /*ad40*/  PRMT R10, R20, 0x5410, R17 ;  /* 0x00005410140a7816 */ /* 0x020fce0000000011 */
.L_x_131:
[----:B------:R-:W-:Y:S05]  /*ad50*/  BSYNC B1 ;  /* 0x0000000000017941 */ /* 0x000fea0003800000 */
.L_x_130:
        /* <DEDUP_REMOVED lines=8> */
.L_x_132:
[----:B------:R-:W4:Y:S01]  /*ade0*/  S2R R12, SR_CgaCtaId ;  /* 0x00000000000c7919 */ /* 0x000f220000008800 */
[C---:B--2---:R-:W-:Y:S01]  /*adf0*/  LEA R9, R18.reuse, UR51, 0x3 ;  /* 0x0000003312097c11 */ /* 0x044fe2000f8e18ff */
[----:B-1----:R-:W-:-:S03]  /*ae00*/  VIADD R18, R18, 0x1 ;  /* 0x0000000112127836 */ /* 0x002fc60000000000 */
[----:B------:R-:W-:Y:S02]  /*ae10*/  IADD3 R9, R9, 0xa0, RZ ;  /* 0x000000a009097810 */ /* 0x000fe40007ffe0ff */
[----:B------:R-:W-:-:S04]  /*ae20*/  ISETP.NE.AND P0, PT, R18, 0x4, PT ;  /* 0x000000041200780c */ /* 0x000fc80003f05270 */
[----:B------:R-:W-:Y:S02]  /*ae30*/  SEL R18, R18, RZ, P0 ;  /* 0x000000ff12127207 */ /* 0x000fe40000000000 */
[----:B----4-:R-:W-:Y:S02]  /*ae40*/  PRMT R9, R12, 0x654, R9 ;  /* 0x000006540c097816 */ /* 0x010fe40000000009 */
[----:B------:R-:W-:Y:S02]  /*ae50*/  SEL R12, RZ, 0x1, P0 ;  /* 0x00000001ff0c7807 */ /* 0x000fe40000000000 */
[----:B---3--:R2:W-:Y:S02]  /*ae60*/  SYNCS.ARRIVE.TRANS64.RED.A1T0 RZ, [R9+URZ], RZ ;  /* 0x000000ff09ff79a7 */ /* 0x0085e4000810043f */
[----:B------:R-:W-:-:S07]  /*ae70*/  LOP3.LUT R15, R15, R12, RZ, 0x3c, !PT ;  /* 0x0000000c0f0f7212 */ /* 0x000fce00078e3cff */
.L_x_126:
[----:B------:R-:W-:Y:S05]  /*ae80*/  BSYNC B0 ;  /* 0x0000000000007941 */ /* 0x000fea0003800000 */
.L_x_125:
[----:B--2---:R-:W2:Y:S04]  /*ae90*/  LDL.LU R9, [R1+0x74] ;  /* 0x0000740001097983 */ /* 0x004ea80000300800 */
[----:B------:R-:W3:Y:S04]  /*aea0*/  LDL.LU R13, [R1+0x78] ;  /* 0x00007800010d7983 */ /* 0x000ee80000300800 */
[----:B------:R-:W4:Y:S04]  /*aeb0*/  LDL.LU R19, [R1+0x84] ;  /* 0x0000840001137983 */ /* 0x000f280000300800 */
[----:B------:R-:W5:Y:S04]  /*aec0*/  LDL.LU R21, [R1+0x88] ;  /* 0x0000880001157983 */ /* 0x000f680000300800 */
        /* <DEDUP_REMOVED lines=11> */
[----:B------:R-:W5:Y:S01]  /*af80*/  LDL.LU R26, [R1+0xac] ;  /* 0x0000ac00011a7983 */ /* 0x000f620000300800 */
[----:B------:R-:W-:-:S02]  /*af90*/  F2FP.F16.E4M3.UNPACK_B R22, R10.H1 ;  /* 0x0000000aff16723e */ /* 0x000fc400030006ff */
[-C--:B------:R-:W-:Y:S02]  /*afa0*/  F2FP.F16.E4M3.UNPACK_B R12, R4.reuse ;  /* 0x00000004ff0c723e */ /* 0x080fe400020006ff */
[----:B------:R-:W-:Y:S02]  /*afb0*/  F2FP.F16.E4M3.UNPACK_B R4, R4.H1 ;  /* 0x00000004ff04723e */ /* 0x000fe400030006ff */
[----:B------:R-:W-:Y:S01]  /*afc0*/  F2FP.F16.E4M3.UNPACK_B R10, R10 ;  /* 0x0000000aff0a723e */ /* 0x000fe200020006ff */
[C-C-:B--2---:R-:W-:Y:S01]  /*afd0*/  FFMA R9, R16.reuse, R9, R11.reuse ;  /* 0x0000000910097223 */ /* 0x144fe2000000000b */
[C-C-:B---3--:R-:W-:Y:S01]  /*afe0*/  FFMA R13, R16.reuse, R13, R11.reuse ;  /* 0x0000000d100d7223 */ /* 0x148fe2000000000b */
[C-C-:B----4-:R-:W-:Y:S01]  /*aff0*/  FFMA R19, R16.reuse, R19, R11.reuse ;  /* 0x0000001310137223 */ /* 0x150fe2000000000b */
[C-C-:B-----5:R-:W-:Y:S01]  /*b000*/  FFMA R21, R16.reuse, R21, R11.reuse ;  /* 0x0000001510157223 */ /* 0x160fe2000000000b */
[C-C-:B------:R-:W-:Y:S01]  /*b010*/  FFMA R27, R16.reuse, R27, R11.reuse ;  /* 0x0000001b101b7223 */ /* 0x140fe2000000000b */
[C-C-:B------:R-:W-:Y:S01]  /*b020*/  FFMA R29, R16.reuse, R29, R11.reuse ;  /* 0x0000001d101d7223 */ /* 0x140fe2000000000b */
[C-C-:B------:R-:W-:Y:S01]  /*b030*/  FFMA R35, R16.reuse, R32, R11.reuse ;  /* 0x0000002010237223 */ /* 0x140fe2000000000b */
[C---:B------:R-:W-:Y:S01]  /*b040*/  FFMA R37, R16.reuse, R31, R11 ;  /* 0x0000001f10257223 */ /* 0x040fe2000000000b */
[C-C-:B------:R-:W-:Y:S01]  /*b050*/  FFMA R11, R16.reuse, R30, R5.reuse ;  /* 0x0000001e100b7223 */ /* 0x140fe20000000005 */
[C-C-:B------:R-:W-:Y:S01]  /*b060*/  FFMA R17, R16.reuse, R17, R5.reuse ;  /* 0x0000001110117223 */ /* 0x140fe20000000005 */
[C-C-:B------:R-:W-:Y:S01]  /*b070*/  FFMA R23, R16.reuse, R23, R5.reuse ;  /* 0x0000001710177223 */ /* 0x140fe20000000005 */
[C-C-:B------:R-:W-:Y:S01]  /*b080*/  FFMA R25, R16.reuse, R25, R5.reuse ;  /* 0x0000001910197223 */ /* 0x140fe20000000005 */
[C-C-:B------:R-:W-:Y:S01]  /*b090*/  FFMA R31, R16.reuse, R28, R5.reuse ;  /* 0x0000001c101f7223 */ /* 0x140fe20000000005 */
[----:B------:R-:W-:Y:S01]  /*b0a0*/  FFMA R33, R16, R24, R5 ;  /* 0x0000001810217223 */ /* 0x000fe20000000005 */
[----:B------:R-:W-:-:S02]  /*b0b0*/  HADD2.F32 R24, -RZ, R22.H1_H1 ;  /* 0x30000016ff187230 */ /* 0x000fc40000004100 */
[----:B------:R-:W-:Y:S02]  /*b0c0*/  HADD2.F32 R22, -RZ, R22.H0_H0 ;  /* 0x20000016ff167230 */ /* 0x000fe40000004100 */
[----:B------:R-:W-:Y:S01]  /*b0d0*/  FFMA R39, R16, R20, R5 ;  /* 0x0000001410277223 */ /* 0x000fe20000000005 */
[--C-:B------:R-:W-:Y:S02]  /*b0e0*/  HADD2.F32 R20, -RZ, R12.reuse.H0_H0 ;  /* 0x2000000cff147230 */ /* 0x100fe40000004100 */
[----:B------:R-:W-:Y:S02]  /*b0f0*/  HADD2.F32 R12, -RZ, R12.H1_H1 ;  /* 0x3000000cff0c7230 */ /* 0x000fe40000004100 */
[----:B------:R-:W-:Y:S01]  /*b100*/  FFMA R32, R24, R2, R39 ;  /* 0x0000000218207223 */ /* 0x000fe20000000027 */
[----:B------:R-:W-:Y:S01]  /*b110*/  FFMA R5, R16, R26, R5 ;  /* 0x0000001a10057223 */ /* 0x000fe20000000005 */
[----:B------:R-:W-:Y:S01]  /*b120*/  FFMA R24, R20, R2, R9 ;  /* 0x0000000214187223 */ /* 0x000fe20000000009 */
[--C-:B------:R-:W-:Y:S01]  /*b130*/  HADD2.F32 R20, -RZ, R4.reuse.H0_H0 ;  /* 0x20000004ff147230 */ /* 0x100fe20000004100 */
[-C--:B------:R-:W-:Y:S01]  /*b140*/  F2FP.F16.E4M3.UNPACK_B R9, R6.reuse ;  /* 0x00000006ff09723e */ /* 0x080fe200020006ff */
[----:B------:R-:W-:Y:S01]  /*b150*/  HADD2.F32 R4, -RZ, R4.H1_H1 ;  /* 0x30000004ff047230 */ /* 0x000fe20000004100 */
[----:B------:R-:W-:Y:S01]  /*b160*/  F2FP.F16.E4M3.UNPACK_B R6, R6.H1 ;  /* 0x00000006ff06723e */ /* 0x000fe200030006ff */
[-C--:B------:R-:W-:Y:S01]  /*b170*/  FFMA R13, R12, R2.reuse, R13 ;  /* 0x000000020c0d7223 */ /* 0x080fe2000000000d */
[----:B------:R-:W-:Y:S01]  /*b180*/  FFMA R11, R20, R2, R11 ;  /* 0x00000002140b7223 */ /* 0x000fe2000000000b */
[----:B------:R-:W-:-:S02]  /*b190*/  HADD2.F32 R12, -RZ, R9.H0_H0 ;  /* 0x20000009ff0c7230 */ /* 0x000fc40000004100 */
[-C--:B------:R-:W-:Y:S01]  /*b1a0*/  FFMA R26, R4, R2.reuse, R17 ;  /* 0x00000002041a7223 */ /* 0x080fe20000000011 */
[----:B------:R-:W-:Y:S01]  /*b1b0*/  HADD2.F32 R20, -RZ, R9.H1_H1 ;  /* 0x30000009ff147230 */ /* 0x000fe20000004100 */
[-C--:B------:R-:W-:Y:S01]  /*b1c0*/  F2FP.F16.E4M3.UNPACK_B R9, R7.reuse ;  /* 0x00000007ff09723e */ /* 0x080fe200020006ff */
[--C-:B------:R-:W-:Y:S02]  /*b1d0*/  HADD2.F32 R4, -RZ, R6.reuse.H0_H0 ;  /* 0x20000006ff047230 */ /* 0x100fe40000004100 */
[-C--:B------:R-:W-:Y:S01]  /*b1e0*/  FFMA R19, R12, R2.reuse, R19 ;  /* 0x000000020c137223 */ /* 0x080fe20000000013 */
[----:B------:R-:W-:Y:S01]  /*b1f0*/  HADD2.F32 R6, -RZ, R6.H1_H1 ;  /* 0x30000006ff067230 */ /* 0x000fe20000004100 */
[----:B------:R-:W-:Y:S01]  /*b200*/  F2FP.F16.E4M3.UNPACK_B R7, R7.H1 ;  /* 0x00000007ff07723e */ /* 0x000fe200030006ff */
[--C-:B------:R-:W-:Y:S02]  /*b210*/  HADD2.F32 R12, -RZ, R9.reuse.H1_H1 ;  /* 0x30000009ff0c7230 */ /* 0x100fe40000004100 */
[----:B------:R-:W-:Y:S01]  /*b220*/  FFMA R23, R4, R2, R23 ;  /* 0x0000000204177223 */ /* 0x000fe20000000017 */
[----:B------:R-:W-:-:S02]  /*b230*/  HADD2.F32 R4, -RZ, R9.H0_H0 ;  /* 0x20000009ff047230 */ /* 0x000fc40000004100 */
[-C--:B------:R-:W-:Y:S01]  /*b240*/  FFMA R28, R6, R2.reuse, R25 ;  /* 0x00000002061c7223 */ /* 0x080fe20000000019 */
[--C-:B------:R-:W-:Y:S02]  /*b250*/  HADD2.F32 R6, -RZ, R7.reuse.H1_H1 ;  /* 0x30000007ff067230 */ /* 0x100fe40000004100 */
[-C--:B------:R-:W-:Y:S01]  /*b260*/  FFMA R30, R12, R2.reuse, R29 ;  /* 0x000000020c1e7223 */ /* 0x080fe2000000001d */
[--C-:B------:R-:W-:Y:S02]  /*b270*/  HADD2.F32 R12, -RZ, R10.reuse.H0_H0 ;  /* 0x2000000aff0c7230 */ /* 0x100fe40000004100 */
[-C--:B------:R-:W-:Y:S01]  /*b280*/  FFMA R27, R4, R2.reuse, R27 ;  /* 0x00000002041b7223 */ /* 0x080fe2000000001b */
[----:B------:R-:W-:Y:S02]  /*b290*/  HADD2.F32 R4, -RZ, R7.H0_H0 ;  /* 0x20000007ff047230 */ /* 0x000fe40000004100 */
[----:B------:R-:W-:Y:S01]  /*b2a0*/  FFMA R20, R20, R2, R21 ;  /* 0x0000000214147223 */ /* 0x000fe20000000015 */
[----:B------:R-:W-:-:S02]  /*b2b0*/  HADD2.F32 R10, -RZ, R10.H1_H1 ;  /* 0x3000000aff0a7230 */ /* 0x000fc40000004100 */
[-C--:B------:R-:W-:Y:S01]  /*b2c0*/  FFMA R33, R6, R2.reuse, R33 ;  /* 0x0000000206217223 */ /* 0x080fe20000000021 */
[-C--:B------:R-:W-:Y:S01]  /*b2d0*/  FFMA R12, R12, R2.reuse, R35 ;  /* 0x000000020c0c7223 */ /* 0x080fe20000000023 */
[-C--:B------:R-:W-:Y:S01]  /*b2e0*/  FFMA R4, R4, R2.reuse, R31 ;  /* 0x0000000204047223 */ /* 0x080fe2000000001f */
[-C--:B------:R-:W-:Y:S01]  /*b2f0*/  FFMA R5, R22, R2.reuse, R5 ;  /* 0x0000000216057223 */ /* 0x080fe20000000005 */
[----:B------:R-:W-:Y:S01]  /*b300*/  FFMA R37, R10, R2, R37 ;  /* 0x000000020a257223 */ /* 0x000fe20000000025 */
[----:B------:R-:W-:Y:S02]  /*b310*/  F2FP.SATFINITE.E4M3.F32.PACK_AB_MERGE_C R13, R13, R24, RZ ;  /* 0x000000180d0d723e */ /* 0x000fe400048070ff */
[----:B------:R-:W-:Y:S02]  /*b320*/  F2FP.SATFINITE.E4M3.F32.PACK_AB_MERGE_C R11, R26, R11, RZ ;  /* 0x0000000b1a0b723e */ /* 0x000fe400048070ff */
[----:B------:R-:W-:Y:S02]  /*b330*/  F2FP.SATFINITE.E4M3.F32.PACK_AB_MERGE_C R19, R20, R19, RZ ;  /* 0x000000131413723e */ /* 0x000fe400048070ff */
[----:B------:R-:W-:-:S02]  /*b340*/  F2FP.SATFINITE.E4M3.F32.PACK_AB_MERGE_C R23, R28, R23, RZ ;  /* 0x000000171c17723e */ /* 0x000fc400048070ff */
[----:B------:R-:W-:Y:S02]  /*b350*/  F2FP.SATFINITE.E4M3.F32.PACK_AB_MERGE_C R27, R30, R27, RZ ;  /* 0x0000001b1e1b723e */ /* 0x000fe400048070ff */
[----:B------:R-:W-:Y:S02]  /*b360*/  F2FP.SATFINITE.E4M3.F32.PACK_AB_MERGE_C R33, R33, R4, RZ ;  /* 0x000000042121723e */ /* 0x000fe400048070ff */
[----:B------:R-:W-:Y:S02]  /*b370*/  F2FP.SATFINITE.E4M3.F32.PACK_AB_MERGE_C R37, R37, R12, RZ ;  /* 0x0000000c2525723e */ /* 0x000fe400048070ff */
[----:B------:R-:W-:Y:S01]  /*b380*/  F2FP.SATFINITE.E4M3.F32.PACK_AB_MERGE_C R5, R32, R5, RZ ;  /* 0x000000052005723e */ /* 0x000fe200048070ff */
[----:B------:R-:W-:Y:S06]  /*b390*/  @P1 BRA `(.L_x_133) ;  /* 0x0000000000041947 */ /* 0x000fec0003800000 */
[----:B------:R-:W-:-:S04]  /*b3a0*/  DEPBAR.LE SB0, 0x1 ;  /* 0x000080400000791a */ /* 0x000fc80000000000 */
.L_x_133:
[----:B------:R-:W2:Y:S01]  /*b3b0*/  LDL.LU R17, [R1+0xc0] ;  /* 0x0000c00001117983 */ /* 0x000ea20000300800 */
        /* <DEDUP_REMOVED lines=17> */
[----:B----4-:R-:W-:Y:S01]  /*b4d0*/  BAR.SYNC.DEFER_BLOCKING 0x1, 0x100 ;  /* 0x0044000000007b1d */ /* 0x010fe20000010000 */
[----:B--2---:R-:W-:-:S05]  /*b4e0*/  IADD3 R17, P0, R17, UR54, RZ ;  /* 0x0000003611117c10 */ /* 0x004fca000ff1e0ff */
[----:B------:R3:W-:Y:S01]  /*b4f0*/  STL [R1+0xc0], R17 ;  /* 0x0000c01101007387 */ /* 0x0007e20000100800 */
[----:B------:R-:W-:Y:S07]  /*b500*/  @P1 BRA `(.L_x_135) ;  /* 0x0000000000201947 */ /* 0x000fee0003800000 */
        /* <DEDUP_REMOVED lines=8> */
.L_x_135:
[----:B------:R-:W-:Y:S05]  /*b590*/  BSYNC B0 ;  /* 0x0000000000007941 */ /* 0x000fea0003800000 */
.L_x_134:
[----:B---3--:R-:W2:Y:S01]  /*b5a0*/  LDL.LU R19, [R1+0xc4] ;  /* 0x0000c40001137983 */ /* 0x008ea20000300800 */
[----:B------:R-:W-:Y:S01]  /*b5b0*/  MOV R4, 0xffffffff ;  /* 0xffffffff00047802 */ /* 0x000fe20000000f00 */
[----:B------:R-:W-:Y:S01]  /*b5c0*/  ULDC.64 UR4, c[0x0][0x8f8] ;  /* 0x00023e0000047ab9 */ /* 0x000fe20000000a00 */
[----:B------:R-:W-:Y:S01]  /*b5d0*/  UMOV UR53, 0xffffffff ;  /* 0xffffffff00357882 */ /* 0x000fe20000000000 */
[----:B------:R-:W-:Y:S01]  /*b5e0*/  UMOV UR47, 0xffffffff ;  /* 0xffffffff002f7882 */ /* 0x000fe20000000000 */
[----:B------:R-:W-:Y:S02]  /*b5f0*/  PRMT R2, RZ, 0x7610, R2 ;  /* 0x00007610ff027816 */ /* 0x000fe40000000002 */
[----:B--2---:R-:W-:Y:S02]  /*b600*/  IADD3.X R19, R19, UR39, RZ, P0, !PT ;  /* 0x0000002713137c10 */ /* 0x004fe400087fe4ff */
[----:B------:R-:W-:-:S03]  /*b610*/  ISETP.GE.U32.AND P0, PT, R17, UR4, PT ;  /* 0x0000000411007c0c */ /* 0x000fc6000bf06070 */
[----:B------:R2:W-:Y:S01]  /*b620*/  STL [R1+0xc4], R19 ;  /* 0x0000c41301007387 */ /* 0x0005e20000100800 */
[----:B------:R-:W-:-:S03]  /*b630*/  ISETP.GE.U32.AND.EX P0, PT, R19, UR5, PT, P0 ;  /* 0x0000000513007c0c */ /* 0x000fc6000bf06100 */
[----:B------:R2:W-:Y:S10]  /*b640*/  STL [R1+0xd8], R4 ;  /* 0x0000d80401007387 */ /* 0x0005f40000100800 */
[----:B--2---:R-:W-:Y:S05]  /*b650*/  @P0 BRA `(.L_x_136) ;  /* 0x00000004007c0947 */ /* 0x004fea0003800000 */
[----:B------:R-:W2:Y:S01]  /*b660*/  LDC.64 R10, c[0x0][0x8d0] ;  /* 0x00023400ff0a7b82 */ /* 0x000ea20000000a00 */
[----:B------:R-:W3:Y:S01]  /*b670*/  S2R R14, SR_CTAID.X ;  /* 0x00000000000e7919 */ /* 0x000ee20000002500 */
[----:B------:R-:W-:Y:S01]  /*b680*/  IMAD.MOV.U32 R8, RZ, RZ, R17 ;  /* 0x000000ffff087224 */ /* 0x000fe200078e0011 */
[----:B------:R-:W-:-:S05]  /*b690*/  MOV R9, R19 ;  /* 0x0000001300097202 */ /* 0x000fca0000000f00 */
[----:B------:R-:W4:Y:S08]  /*b6a0*/  LDC R12, c[0x0][0x8d8] ;  /* 0x00023600ff0c7b82 */ /* 0x000f300000000800 */
[----:B------:R-:W1:Y:S01]  /*b6b0*/  LDC.64 R22, c[0x0][0x8c8] ;  /* 0x00023200ff167b82 */ /* 0x000e620000000a00 */
[----:B--2---:R-:W-:-:S04]  /*b6c0*/  ISETP.NE.U32.AND P0, PT, R10, RZ, PT ;  /* 0x000000ff0a00720c */ /* 0x004fc80003f05070 */
[----:B------:R-:W-:-:S13]  /*b6d0*/  ISETP.NE.AND.EX P0, PT, R11, RZ, PT, P0 ;  /* 0x000000ff0b00720c */ /* 0x000fda0003f05300 */
[----:B-1-34-:R-:W-:Y:S05]  /*b6e0*/  @!P0 BRA `(.L_x_137) ;  /* 0x0000000000288947 */ /* 0x01afea0003800000 */
        /* <DEDUP_REMOVED lines=10> */
.L_x_137:
[----:B------:R-:W1:Y:S01]  /*b790*/  S2R R11, SR_CTAID.Y ;  /* 0x00000000000b7919 */ /* 0x000e620000002600 */
[-CC-:B------:R-:W-:Y:S01]  /*b7a0*/  SHF.R.U64 R28, R8, R12.reuse, R9.reuse ;  /* 0x0000000c081c7219 */ /* 0x180fe20000001209 */
[----:B------:R-:W2:Y:S01]  /*b7b0*/  LDC.64 R20, c[0x0][0x8e8] ;  /* 0x00023a00ff147b82 */ /* 0x000ea20000000a00 */
[----:B------:R-:W-:Y:S01]  /*b7c0*/  SHF.R.U32.HI R2, RZ, R12, R9 ;  /* 0x0000000cff027219 */ /* 0x000fe20000011609 */
[----:B------:R-:W-:Y:S01]  /*b7d0*/  ULDC UR4, c[0x0][0x150] ;  /* 0x0000540000047ab9 */ /* 0x000fe20000000800 */
[----:B------:R-:W-:Y:S01]  /*b7e0*/  IADD3 R7, P0, RZ, -R28, RZ ;  /* 0x8000001cff077210 */ /* 0x000fe20007f1e0ff */
[----:B------:R-:W-:Y:S01]  /*b7f0*/  IMAD.MOV.U32 R4, RZ, RZ, R17 ;  /* 0x000000ffff047224 */ /* 0x000fe200078e0011 */
[----:B------:R-:W-:Y:S02]  /*b800*/  I2FP.F32.U32 R8, R14 ;  /* 0x0000000e00087245 */ /* 0x000fe40000201000 */
[----:B------:R-:W-:Y:S01]  /*b810*/  IADD3.X R9, RZ, ~R2, RZ, P0, !PT ;  /* 0x80000002ff097210 */ /* 0x000fe200007fe4ff */
[----:B------:R-:W3:Y:S01]  /*b820*/  LDC R6, c[0x0][0x8c0] ;  /* 0x00023000ff067b82 */ /* 0x000ee20000000800 */
[----:B------:R-:W-:Y:S01]  /*b830*/  MOV R5, R19 ;  /* 0x0000001300057202 */ /* 0x000fe20000000f00 */
[----:B------:R-:W-:Y:S01]  /*b840*/  FMUL R8, R8, UR4 ;  /* 0x0000000408087c20 */ /* 0x000fe20008400000 */
[----:B------:R-:W-:Y:S01]  /*b850*/  ULDC UR4, c[0x0][0x154] ;  /* 0x0000550000047ab9 */ /* 0x000fe20000000800 */
[----:B------:R-:W-:-:S02]  /*b860*/  IMAD R2, R9, R22, RZ ;  /* 0x0000001609027224 */ /* 0x000fc400078e02ff */
[C---:B------:R-:W-:Y:S02]  /*b870*/  IMAD.WIDE.U32 R4, R7.reuse, R22, R4 ;  /* 0x0000001607047225 */ /* 0x040fe400078e0004 */
[----:B------:R-:W4:Y:S01]  /*b880*/  LDC R12, c[0x0][0x8b0] ;  /* 0x00022c00ff0c7b82 */ /* 0x000f220000000800 */
[----:B------:R-:W5:Y:S01]  /*b890*/  F2I.U32.TRUNC.NTZ R8, R8 ;  /* 0x0000000800087305 */ /* 0x000f62000020f000 */
[----:B------:R-:W-:-:S04]  /*b8a0*/  IMAD R7, R7, R23, R2 ;  /* 0x0000001707077224 */ /* 0x000fc800078e0202 */
[----:B------:R-:W-:Y:S02]  /*b8b0*/  IMAD.IADD R5, R5, 0x1, R7 ;  /* 0x0000000105057824 */ /* 0x000fe400078e0207 */
[----:B------:R-:W4:Y:S01]  /*b8c0*/  LDC R24, c[0x0][0x900] ;  /* 0x00024000ff187b82 */ /* 0x000f220000000800 */
[----:B--2---:R-:W-:Y:S01]  /*b8d0*/  ISETP.NE.U32.AND P0, PT, R20, RZ, PT ;  /* 0x000000ff1400720c */ /* 0x004fe20003f05070 */
[----:B------:R-:W-:-:S03]  /*b8e0*/  IMAD.MOV.U32 R7, RZ, RZ, -0x1 ;  /* 0xffffffffff077424 */ /* 0x000fc600078e00ff */
[----:B------:R-:W-:Y:S02]  /*b8f0*/  ISETP.NE.AND.EX P0, PT, R21, RZ, PT, P0 ;  /* 0x000000ff1500720c */ /* 0x000fe40003f05300 */
[----:B-1----:R-:W-:Y:S01]  /*b900*/  I2FP.F32.U32 R2, R11 ;  /* 0x0000000b00027245 */ /* 0x002fe20000201000 */
[----:B------:R-:W1:Y:S01]  /*b910*/  LDC R9, c[0x0][0x144] ;  /* 0x00005100ff097b82 */ /* 0x000e620000000800 */
[-CC-:B---3--:R-:W-:Y:S02]  /*b920*/  SHF.R.U64 R10, R4, R6.reuse, R5.reuse ;  /* 0x00000006040a7219 */ /* 0x188fe40000001205 */
[----:B------:R-:W-:Y:S01]  /*b930*/  SHF.R.U32.HI R5, RZ, R6, R5 ;  /* 0x00000006ff057219 */ /* 0x000fe20000011605 */
[----:B------:R-:W-:Y:S01]  /*b940*/  FMUL R4, R2, UR4 ;  /* 0x0000000402047c20 */ /* 0x000fe20008400000 */
[----:B-----5:R-:W-:-:S03]  /*b950*/  IADD3 R2, -R8, RZ, RZ ;  /* 0x000000ff08027210 */ /* 0x020fc60007ffe1ff */
[----:B------:R-:W2:Y:S01]  /*b960*/  LDC R22, c[0x0][0x148] ;  /* 0x00005200ff167b82 */ /* 0x000ea20000000800 */
[----:B------:R3:W1:Y:S01]  /*b970*/  F2I.U32.TRUNC.NTZ R13, R4 ;  /* 0x00000004000d7305 */ /* 0x000662000020f000 */
[-CC-:B----4-:R-:W-:Y:S02]  /*b980*/  SHF.R.U64 R8, R10, R12.reuse, R5.reuse ;  /* 0x0000000c0a087219 */ /* 0x190fe40000001205 */
[----:B------:R-:W-:-:S04]  /*b990*/  SHF.R.U32.HI R5, RZ, R12, R5 ;  /* 0x0000000cff057219 */ /* 0x000fc80000011605 */
[----:B------:R-:W4:Y:S01]  /*b9a0*/  LDC R17, c[0x0][0x8a8] ;  /* 0x00022a00ff117b82 */ /* 0x000f220000000800 */
[-CC-:B------:R-:W-:Y:S02]  /*b9b0*/  SHF.R.U64 R12, R8, R24.reuse, R5.reuse ;  /* 0x00000018080c7219 */ /* 0x180fe40000001205 */
[-C--:B------:R-:W-:Y:S02]  /*b9c0*/  SHF.L.U32 R7, R7, R24.reuse, RZ ;  /* 0x0000001807077219 */ /* 0x080fe400000006ff */
[-C--:B------:R-:W-:Y:S02]  /*b9d0*/  SHF.R.U32.HI R5, RZ, R24.reuse, R5 ;  /* 0x00000018ff057219 */ /* 0x080fe40000011605 */
[----:B------:R-:W-:Y:S01]  /*b9e0*/  SHF.L.U32 R24, R3, R24, RZ ;  /* 0x0000001803187219 */ /* 0x000fe200000006ff */
[----:B------:R-:W2:Y:S01]  /*b9f0*/  LDC R25, c[0x0][0x8f0] ;  /* 0x00023c00ff197b82 */ /* 0x000ea20000000800 */
[----:B-1----:R-:W-:Y:S01]  /*ba00*/  IMAD R19, R9, R2, R14 ;  /* 0x0000000209137224 */ /* 0x002fe200078e020e */
[----:B------:R-:W-:-:S02]  /*ba10*/  LOP3.LUT R23, RZ, R7, RZ, 0x33, !PT ;  /* 0x00000007ff177212 */ /* 0x000fc400078e33ff */
[----:B------:R-:W-:Y:S02]  /*ba20*/  MOV R2, R12 ;  /* 0x0000000c00027202 */ /* 0x000fe40000000f00 */
[----:B------:R-:W-:Y:S02]  /*ba30*/  MOV R3, R5 ;  /* 0x0000000500037202 */ /* 0x000fe40000000f00 */
[----:B------:R-:W1:Y:S08]  /*ba40*/  LDC R26, c[0x0][0x8e0] ;  /* 0x00023800ff1a7b82 */ /* 0x000e700000000800 */
[----:B------:R-:W1:Y:S01]  /*ba50*/  LDC R27, c[0x0][0x8b8] ;  /* 0x00022e00ff1b7b82 */ /* 0x000e620000000800 */
[----:B---34-:R-:W-:Y:S05]  /*ba60*/  @!P0 BRA `(.L_x_138) ;  /* 0x0000000000288947 */ /* 0x018fea0003800000 */
[----:B------:R-:W3:Y:S02]  /*ba70*/  LDC R7, c[0x0][0x8f4] ;  /* 0x00023d00ff077b82 */ /* 0x000ee40000000800 */
[----:B---3--:R-:W-:-:S05]  /*ba80*/  IADD3 R7, P0, R12, R7, RZ ;  /* 0x000000070c077210 */ /* 0x008fca0007f1e0ff */
[----:B------:R-:W-:-:S04]  /*ba90*/  IMAD.X R9, RZ, RZ, R5, P0 ;  /* 0x000000ffff097224 */ /* 0x000fc800000e0605 */
[----:B------:R-:W-:-:S04]  /*baa0*/  IMAD.WIDE.U32 R2, R9, R20, RZ ;  /* 0x0000001409027225 */ /* 0x000fc800078e00ff */
[----:B------:R-:W-:-:S04]  /*bab0*/  IMAD.WIDE.U32 R4, P0, R7, R21, R2 ;  /* 0x0000001507047225 */ /* 0x000fc80007800002 */
[----:B------:R-:W-:Y:S01]  /*bac0*/  IMAD.WIDE.U32 R2, R7, R20, RZ ;  /* 0x0000001407027225 */ /* 0x000fe200078e00ff */
[----:B------:R-:W-:Y:S02]  /*bad0*/  IADD3.X R7, RZ, RZ, RZ, P0, !PT ;  /* 0x000000ffff077210 */ /* 0x000fe400007fe4ff */
[----:B------:R-:W-:Y:S02]  /*bae0*/  MOV R6, R5 ;  /* 0x0000000500067202 */ /* 0x000fe40000000f00 */
[----:B------:R-:W-:-:S05]  /*baf0*/  IADD3 RZ, P0, R3, R4, RZ ;  /* 0x0000000403ff7210 */ /* 0x000fca0007f1e0ff */
[----:B------:R-:W-:-:S08]  /*bb00*/  IMAD.WIDE.U32.X R2, R9, R21, R6, P0 ;  /* 0x0000001509027225 */ /* 0x000fd000000e0406 */
.L_x_138:
[----:B------:R-:W3:Y:S01]  /*bb10*/  LDC R4, c[0x0][0x904] ;  /* 0x00024100ff047b82 */ /* 0x000ee20000000800 */
[----:B--2---:R-:W-:Y:S01]  /*bb20*/  SHF.R.U64 R2, R2, R25, R3 ;  /* 0x0000001902027219 */ /* 0x004fe20000001203 */
[----:B------:R-:W-:Y:S01]  /*bb30*/  IMAD.MOV R13, RZ, RZ, -R13 ;  /* 0x000000ffff0d7224 */ /* 0x000fe200078e0a0d */
[----:B------:R-:W-:Y:S02]  /*bb40*/  LOP3.LUT R5, R8, R23, RZ, 0xc0, !PT ;  /* 0x0000001708057212 */ /* 0x000fe400078ec0ff */
[----:B------:R-:W-:Y:S02]  /*bb50*/  IADD3 R7, R17, -0x1, RZ ;  /* 0xffffffff11077810 */ /* 0x000fe40007ffe0ff */
[----:B------:R-:W-:Y:S01]  /*bb60*/  IADD3 R3, -R2, RZ, RZ ;  /* 0x000000ff02037210 */ /* 0x000fe20007ffe1ff */
[----:B------:R-:W-:Y:S01]  /*bb70*/  IMAD R2, R24, R2, R5 ;  /* 0x0000000218027224 */ /* 0x000fe200078e0205 */
[----:B------:R-:W-:Y:S02]  /*bb80*/  LOP3.LUT R10, R10, R7, RZ, 0xc0, !PT ;  /* 0x000000070a0a7212 */ /* 0x000fe400078ec0ff */
[----:B------:R-:W-:Y:S01]  /*bb90*/  R2UR UR47, R28 ;  /* 0x000000001c2f72ca */ /* 0x000fe200000e0000 */
[----:B-1----:R-:W-:-:S04]  /*bba0*/  IMAD R3, R3, R26, R12 ;  /* 0x0000001a03037224 */ /* 0x002fc800078e020c */
[----:B------:R-:W-:Y:S01]  /*bbb0*/  IMAD R3, R3, R17, R10 ;  /* 0x0000001103037224 */ /* 0x000fe200078e020a */
[----:B---3--:R-:W-:-:S13]  /*bbc0*/  ISETP.NE.AND P0, PT, R4, 0x1, PT ;  /* 0x000000010400780c */ /* 0x008fda0003f05270 */
[----:B------:R-:W-:-:S04]  /*bbd0*/  @P0 IMAD R19, R22, R13, R11 ;  /* 0x0000000d16130224 */ /* 0x000fc800078e020b */
[----:B------:R-:W-:-:S05]  /*bbe0*/  IMAD R2, R2, R27, R19 ;  /* 0x0000001b02027224 */ /* 0x000fca00078e0213 */
[----:B------:R-:W-:Y:S02]  /*bbf0*/  SEL R4, R3, R2, !P0 ;  /* 0x0000000203047207 */ /* 0x000fe40004000000 */
[----:B------:R-:W-:Y:S02]  /*bc00*/  SEL R3, R2, R3, !P0 ;  /* 0x0000000302037207 */ /* 0x000fe40004000000 */
[----:B------:R-:W-:Y:S01]  /*bc10*/  R2UR UR53, R4 ;  /* 0x00000000043572ca */ /* 0x000fe200000e0000 */
[----:B------:R-:W-:Y:S02]  /*bc20*/  IMAD.MOV.U32 R4, RZ, RZ, 0x1 ;  /* 0x00000001ff047424 */ /* 0x000fe400078e00ff */
[----:B------:R2:W-:Y:S03]  /*bc30*/  STL [R1+0xd8], R3 ;  /* 0x0000d80301007387 */ /* 0x0005e60000100800 */
[----:B------:R-:W-:-:S09]  /*bc40*/  PRMT R2, R4, 0x7610, R2 ;  /* 0x0000761004027816 */ /* 0x000fd20000000002 */
.L_x_136:
[----:B------:R-:W-:Y:S01]  /*bc50*/  UIADD3 UR48, UR52, UR48, URZ ;  /* 0x0000003034307290 */ /* 0x000fe2000fffe03f */
[----:B------:R3:W-:Y:S01]  /*bc60*/  STL [R1+0xb8], R15 ;  /* 0x0000b80f01007387 */ /* 0x0007e20000100800 */
[----:B------:R-:W-:Y:S02]  /*bc70*/  LOP3.LUT P0, RZ, R2, 0xff, RZ, 0xc0, !PT ;  /* 0x000000ff02ff7812 */ /* 0x000fe4000780c0ff */
[----:B------:R-:W-:Y:S01]  /*bc80*/  USHF.R.U32.HI UR4, URZ, 0x3, UR48 ;  /* 0x000000033f047899 */ /* 0x000fe20008011630 */
[----:B------:R3:W-:Y:S01]  /*bc90*/  STL [R1+0xb4], R18 ;  /* 0x0000b41201007387 */ /* 0x0007e20000100800 */
[----:B------:R-:W-:Y:S01]  /*bca0*/  UISETP.GT.U32.AND UP0, UPT, UR48, 0x7, UPT ;  /* 0x000000073000788c */ /* 0x000fe2000bf04070 */
[----:B------:R-:W-:Y:S01]  /*bcb0*/  MOV R2, R0 ;  /* 0x0000000000027202 */ /* 0x000fe20000000f00 */
[----:B------:R-:W-:Y:S02]  /*bcc0*/  ULOP3.LUT UR4, UR4, 0x1, URZ, 0xc0, !UPT ;  /* 0x0000000104047892 */ /* 0x000fe4000f8ec03f */
[----:B------:R-:W-:-:S02]  /*bcd0*/  UISETP.LT.U32.AND UP0, UPT, UR52, 0x8, UP0 ;  /* 0x000000083400788c */ /* 0x000fc40008701070 */
[----:B------:R-:W-:Y:S02]  /*bce0*/  UISETP.NE.U32.AND UP1, UPT, UR4, 0x1, UPT ;  /* 0x000000010400788c */ /* 0x000fe4000bf25070 */
[----:B------:R-:W-:Y:S02]  /*bcf0*/  USEL UR5, URZ, 0x1, !UP0 ;  /* 0x000000013f057887 */ /* 0x000fe4000c000000 */
[----:B------:R-:W-:Y:S02]  /*bd00*/  UISETP.GT.U32.AND UP1, UPT, UR52, 0x7, !UP1 ;  /* 0x000000073400788c */ /* 0x000fe4000cf24070 */
[----:B------:R-:W-:Y:S02]  /*bd10*/  ULOP3.LUT UR48, UR48, 0x7, URZ, 0xc0, !UPT ;  /* 0x0000000730307892 */ /* 0x000fe4000f8ec03f */
[----:B------:R-:W-:-:S04]  /*bd20*/  USEL UR4, URZ, 0x1, !UP1 ;  /* 0x000000013f047887 */ /* 0x000fc8000c800000 */
[----:B------:R-:W-:Y:S01]  /*bd30*/  ULOP3.LUT UR36, UR4, UR36, UR5, 0x96, !UPT ;  /* 0x0000002404247292 */ /* 0x000fe2000f8e9605 */
[----:B---3--:R-:W-:Y:S11]  /*bd40*/  @P0 BRA `(.L_x_139) ;  /* 0xffffff5800380947 */ /* 0x008ff6000383ffff */
[----:B------:R-:W-:-:S04]  /*bd50*/  DEPBAR.LE SB0, 0x0 ;  /* 0x000080000000791a */ /* 0x000fc80000000000 */
[----:B------:R-:W-:Y:S05]  /*bd60*/  EXIT ;  /* 0x000000000000794d */ /* 0x000fea0003800000 */
.L_x_8:
[----:B------:R-:W2:Y:S01]  /*bd70*/  LDL R20, [R1+0xc0] ;  /* 0x0000c00001147983 */ /* 0x000ea20000100800 */
[----:B------:R-:W-:-:S03]  /*bd80*/  ULDC.64 UR4, c[0x0][0x8f8] ;  /* 0x00023e0000047ab9 */ /* 0x000fc60000000a00 */
[----:B------:R-:W3:Y:S01]  /*bd90*/  LDL R21, [R1+0xc4] ;  /* 0x0000c40001157983 */ /* 0x000ee20000100800 */
[----:B------:R-:W-:Y:S01]  /*bda0*/  PRMT R8, RZ, 0x7610, R8 ;  /* 0x00007610ff087816 */ /* 0x000fe20000000008 */
[----:B------:R-:W-:Y:S01]  /*bdb0*/  IMAD.MOV.U32 R12, RZ, RZ, -0x1 ;  /* 0xffffffffff0c7424 */ /* 0x000fe200078e00ff */
[----:B------:R-:W-:Y:S02]  /*bdc0*/  MOV R13, 0xffffffff ;  /* 0xffffffff000d7802 */ /* 0x000fe40000000f00 */
[----:B------:R-:W-:Y:S02]  /*bdd0*/  MOV R4, 0xffffffff ;  /* 0xffffffff00047802 */ /* 0x000fe40000000f00 */
[----:B--2---:R-:W-:-:S04]  /*bde0*/  ISETP.GE.U32.AND P0, PT, R20, UR4, PT ;  /* 0x0000000414007c0c */ /* 0x004fc8000bf06070 */
[----:B---3--:R-:W-:-:S13]  /*bdf0*/  ISETP.GE.U32.AND.EX P0, PT, R21, UR5, PT, P0 ;  /* 0x0000000515007c0c */ /* 0x008fda000bf06100 */
[----:B------:R-:W-:Y:S05]  /*be00*/  @P0 BRA `(.L_x_140) ;  /* 0x0000000400640947 */ /* 0x000fea0003800000 */
[----:B------:R-:W1:Y:S01]  /*be10*/  LDC.64 R14, c[0x0][0x8d0] ;  /* 0x00023400ff0e7b82 */ /* 0x000e620000000a00 */
[----:B------:R-:W-:Y:S01]  /*be20*/  MOV R12, R20 ;  /* 0x00000014000c7202 */ /* 0x000fe20000000f00 */
[----:B------:R-:W-:-:S06]  /*be30*/  IMAD.MOV.U32 R13, RZ, RZ, R21 ;  /* 0x000000ffff0d7224 */ /* 0x000fcc00078e0015 */
[----:B------:R-:W2:Y:S08]  /*be40*/  LDC R16, c[0x0][0x8d8] ;  /* 0x00023600ff107b82 */ /* 0x000eb00000000800 */
[----:B------:R-:W3:Y:S01]  /*be50*/  LDC.64 R18, c[0x0][0x8c8] ;  /* 0x00023200ff127b82 */ /* 0x000ee20000000a00 */
[----:B-1----:R-:W-:-:S04]  /*be60*/  ISETP.NE.U32.AND P0, PT, R14, RZ, PT ;  /* 0x000000ff0e00720c */ /* 0x002fc80003f05070 */
[----:B------:R-:W-:-:S13]  /*be70*/  ISETP.NE.AND.EX P0, PT, R15, RZ, PT, P0 ;  /* 0x000000ff0f00720c */ /* 0x000fda0003f05300 */
[----:B--23--:R-:W-:Y:S05]  /*be80*/  @!P0 BRA `(.L_x_141) ;  /* 0x0000000000288947 */ /* 0x00cfea0003800000 */
[----:B------:R-:W1:Y:S02]  /*be90*/  LDC R4, c[0x0][0x8dc] ;  /* 0x00023700ff047b82 */ /* 0x000e640000000800 */
[----:B-1----:R-:W-:-:S04]  /*bea0*/  IADD3 R13, P0, R20, R4, RZ ;  /* 0x00000004140d7210 */ /* 0x002fc80007f1e0ff */
[----:B------:R-:W-:-:S05]  /*beb0*/  IADD3.X R17, RZ, R21, RZ, P0, !PT ;  /* 0x00000015ff117210 */ /* 0x000fca00007fe4ff */
[----:B------:R-:W-:-:S04]  /*bec0*/  IMAD.WIDE.U32 R8, R17, R14, RZ ;  /* 0x0000000e11087225 */ /* 0x000fc800078e00ff */
[----:B------:R-:W-:-:S04]  /*bed0*/  IMAD.WIDE.U32 R10, P0, R13, R15, R8 ;  /* 0x0000000f0d0a7225 */ /* 0x000fc80007800008 */
[----:B------:R-:W-:Y:S01]  /*bee0*/  IMAD.WIDE.U32 R8, R13, R14, RZ ;  /* 0x0000000e0d087225 */ /* 0x000fe200078e00ff */
[----:B------:R-:W-:-:S03]  /*bef0*/  IADD3.X R13, RZ, RZ, RZ, P0, !PT ;  /* 0x000000ffff0d7210 */ /* 0x000fc600007fe4ff */
[----:B------:R-:W-:Y:S01]  /*bf00*/  IMAD.MOV.U32 R12, RZ, RZ, R11 ;  /* 0x000000ffff0c7224 */ /* 0x000fe200078e000b */
[----:B------:R-:W-:-:S05]  /*bf10*/  IADD3 RZ, P0, R9, R10, RZ ;  /* 0x0000000a09ff7210 */ /* 0x000fca0007f1e0ff */
[----:B------:R-:W-:-:S08]  /*bf20*/  IMAD.WIDE.U32.X R12, R17, R15, R12, P0 ;  /* 0x0000000f110c7225 */ /* 0x000fd000000e040c */
.L_x_141:
[-CC-:B------:R-:W-:Y:S01]  /*bf30*/  SHF.R.U64 R14, R12, R16.reuse, R13.reuse ;  /* 0x000000100c0e7219 */ /* 0x180fe2000000120d */
[----:B------:R-:W1:Y:S01]  /*bf40*/  LDC R10, c[0x0][0x8c0] ;  /* 0x00023000ff0a7b82 */ /* 0x000e620000000800 */
[----:B------:R-:W-:Y:S01]  /*bf50*/  SHF.R.U32.HI R4, RZ, R16, R13 ;  /* 0x00000010ff047219 */ /* 0x000fe2000001160d */
[----:B------:R-:W-:Y:S01]  /*bf60*/  ULDC UR4, c[0x0][0x150] ;  /* 0x0000540000047ab9 */ /* 0x000fe20000000800 */
[----:B------:R-:W-:Y:S02]  /*bf70*/  IADD3 R7, P0, RZ, -R14, RZ ;  /* 0x8000000eff077210 */ /* 0x000fe40007f1e0ff */
[----:B------:R-:W-:Y:S02]  /*bf80*/  MOV R8, R20 ;  /* 0x0000001400087202 */ /* 0x000fe40000000f00 */
[----:B------:R-:W-:Y:S01]  /*bf90*/  IADD3.X R9, RZ, ~R4, RZ, P0, !PT ;  /* 0x80000004ff097210 */ /* 0x000fe200007fe4ff */
[----:B------:R-:W2:Y:S01]  /*bfa0*/  LDC.64 R22, c[0x0][0x8e8] ;  /* 0x00023a00ff167b82 */ /* 0x000ea20000000a00 */
[----:B------:R-:W-:-:S03]  /*bfb0*/  I2FP.F32.U32 R11, R5 ;  /* 0x00000005000b7245 */ /* 0x000fc60000201000 */
[-C--:B------:R-:W-:Y:S02]  /*bfc0*/  IMAD R4, R9, R18.reuse, RZ ;  /* 0x0000001209047224 */ /* 0x080fe400078e02ff */
[----:B------:R-:W-:Y:S02]  /*bfd0*/  IMAD.MOV.U32 R9, RZ, RZ, R21 ;  /* 0x000000ffff097224 */ /* 0x000fe400078e0015 */
[----:B------:R-:W3:Y:S01]  /*bfe0*/  LDC R16, c[0x0][0x8b0] ;  /* 0x00022c00ff107b82 */ /* 0x000ee20000000800 */
[----:B------:R-:W-:-:S04]  /*bff0*/  IMAD.WIDE.U32 R8, R7, R18, R8 ;  /* 0x0000001207087225 */ /* 0x000fc800078e0008 */
[----:B------:R-:W-:Y:S01]  /*c000*/  IMAD R7, R7, R19, R4 ;  /* 0x0000001307077224 */ /* 0x000fe200078e0204 */
[----:B------:R-:W-:Y:S02]  /*c010*/  I2FP.F32.U32 R4, R6 ;  /* 0x0000000600047245 */ /* 0x000fe40000201000 */
[----:B------:R-:W4:Y:S02]  /*c020*/  LDC R18, c[0x0][0x148] ;  /* 0x00005200ff127b82 */ /* 0x000f240000000800 */
[----:B------:R-:W-:Y:S01]  /*c030*/  IADD3 R7, R9, R7, RZ ;  /* 0x0000000709077210 */ /* 0x000fe20007ffe0ff */
[----:B------:R-:W-:Y:S01]  /*c040*/  FMUL R4, R4, UR4 ;  /* 0x0000000404047c20 */ /* 0x000fe20008400000 */
[----:B------:R-:W-:Y:S02]  /*c050*/  ULDC UR4, c[0x0][0x154] ;  /* 0x0000550000047ab9 */ /* 0x000fe40000000800 */
[-CC-:B-1----:R-:W-:Y:S02]  /*c060*/  SHF.R.U64 R12, R8, R10.reuse, R7.reuse ;  /* 0x0000000a080c7219 */ /* 0x182fe40000001207 */
[----:B------:R-:W1:Y:S01]  /*c070*/  LDC R9, c[0x0][0x144] ;  /* 0x00005100ff097b82 */ /* 0x000e620000000800 */
[----:B------:R5:W4:Y:S01]  /*c080*/  F2I.U32.TRUNC.NTZ R8, R4 ;  /* 0x0000000400087305 */ /* 0x000b22000020f000 */
[----:B--2---:R-:W-:Y:S01]  /*c090*/  ISETP.NE.U32.AND P0, PT, R22, RZ, PT ;  /* 0x000000ff1600720c */ /* 0x004fe20003f05070 */
[----:B------:R-:W-:Y:S01]  /*c0a0*/  FMUL R11, R11, UR4 ;  /* 0x000000040b0b7c20 */ /* 0x000fe20008400000 */
[----:B------:R-:W-:Y:S01]  /*c0b0*/  SHF.R.U32.HI R7, RZ, R10, R7 ;  /* 0x0000000aff077219 */ /* 0x000fe20000011607 */
[----:B------:R-:W-:Y:S01]  /*c0c0*/  IMAD.MOV.U32 R10, RZ, RZ, -0x1 ;  /* 0xffffffffff0a7424 */ /* 0x000fe200078e00ff */
[----:B------:R-:W-:Y:S01]  /*c0d0*/  ISETP.NE.AND.EX P0, PT, R23, RZ, PT, P0 ;  /* 0x000000ff1700720c */ /* 0x000fe20003f05300 */
[----:B------:R-:W-:Y:S01]  /*c0e0*/  ULDC UR4, c[0x0][0x900] ;  /* 0x0002400000047ab9 */ /* 0x000fe20000000800 */
[----:B------:R-:W2:Y:S01]  /*c0f0*/  LDC R19, c[0x0][0x8a8] ;  /* 0x00022a00ff137b82 */ /* 0x000ea20000000800 */
[----:B---3--:R-:W-:-:S02]  /*c100*/  SHF.R.U64 R15, R12, R16, R7 ;  /* 0x000000100c0f7219 */ /* 0x008fc40000001207 */
[----:B-----5:R-:W-:Y:S02]  /*c110*/  SHF.R.U32.HI R4, RZ, R16, R7 ;  /* 0x00000010ff047219 */ /* 0x020fe40000011607 */
[----:B------:R3:W1:Y:S01]  /*c120*/  F2I.U32.TRUNC.NTZ R16, R11 ;  /* 0x0000000b00107305 */ /* 0x000662000020f000 */
[----:B------:R-:W-:Y:S02]  /*c130*/  SHF.L.U32 R25, R10, UR4, RZ ;  /* 0x000000040a197c19 */ /* 0x000fe400080006ff */
[----:B------:R-:W2:Y:S01]  /*c140*/  LDC R21, c[0x0][0x8f0] ;  /* 0x00023c00ff157b82 */ /* 0x000ea20000000800 */
[----:B----4-:R-:W-:Y:S02]  /*c150*/  IADD3 R8, -R8, RZ, RZ ;  /* 0x000000ff08087210 */ /* 0x010fe40007ffe1ff */
[--C-:B------:R-:W-:Y:S02]  /*c160*/  SHF.R.U64 R17, R15, UR4, R4.reuse ;  /* 0x000000040f117c19 */ /* 0x100fe40008001204 */
[----:B------:R-:W-:-:S03]  /*c170*/  SHF.R.U32.HI R7, RZ, UR4, R4 ;  /* 0x00000004ff077c19 */ /* 0x000fc60008011604 */
[----:B------:R-:W4:Y:S01]  /*c180*/  LDC R24, c[0x0][0x8e0] ;  /* 0x00023800ff187b82 */ /* 0x000f220000000800 */
[----:B-1----:R-:W-:Y:S01]  /*c190*/  IMAD R20, R9, R8, R6 ;  /* 0x0000000809147224 */ /* 0x002fe200078e0206 */
[----:B------:R-:W-:-:S06]  /*c1a0*/  MOV R6, R17 ;  /* 0x0000001100067202 */ /* 0x000fcc0000000f00 */
[----:B------:R-:W1:Y:S01]  /*c1b0*/  LDC R26, c[0x0][0x8b8] ;  /* 0x00022e00ff1a7b82 */ /* 0x000e620000000800 */
[----:B---3--:R-:W-:Y:S05]  /*c1c0*/  @!P0 BRA `(.L_x_142) ;  /* 0x0000000000288947 */ /* 0x008fea0003800000 */
[----:B------:R-:W3:Y:S02]  /*c1d0*/  LDC R4, c[0x0][0x8f4] ;  /* 0x00023d00ff047b82 */ /* 0x000ee40000000800 */
[----:B---3--:R-:W-:-:S04]  /*c1e0*/  IADD3 R11, P0, R17, R4, RZ ;  /* 0x00000004110b7210 */ /* 0x008fc80007f1e0ff */
        /* <DEDUP_REMOVED lines=8> */
.L_x_142:
[----:B------:R-:W3:Y:S01]  /*c270*/  LDC R8, c[0x0][0x904] ;  /* 0x00024100ff087b82 */ /* 0x000ee20000000800 */
[----:B------:R-:W-:Y:S01]  /*c280*/  LOP3.LUT R4, RZ, R25, RZ, 0x33, !PT ;  /* 0x00000019ff047212 */ /* 0x000fe200078e33ff */
[----:B------:R-:W-:Y:S01]  /*c290*/  USHF.L.U32 UR4, UR38, UR4, URZ ;  /* 0x0000000426047299 */ /* 0x000fe2000800063f */
[----:B--2---:R-:W-:Y:S01]  /*c2a0*/  SHF.R.U64 R7, R6, R21, R7 ;  /* 0x0000001506077219 */ /* 0x004fe20000001207 */
[----:B------:R-:W-:Y:S01]  /*c2b0*/  VIADD R9, R19, 0xffffffff ;  /* 0xffffffff13097836 */ /* 0x000fe20000000000 */
[----:B------:R-:W-:Y:S02]  /*c2c0*/  IADD3 R16, -R16, RZ, RZ ;  /* 0x000000ff10107210 */ /* 0x000fe40007ffe1ff */
[----:B------:R-:W-:Y:S02]  /*c2d0*/  LOP3.LUT R4, R15, R4, RZ, 0xc0, !PT ;  /* 0x000000040f047212 */ /* 0x000fe400078ec0ff */
[----:B------:R-:W-:-:S03]  /*c2e0*/  IADD3 R6, -R7, RZ, RZ ;  /* 0x000000ff07067210 */ /* 0x000fc60007ffe1ff */
[----:B------:R-:W-:Y:S02]  /*c2f0*/  IMAD R13, R7, UR4, R4 ;  /* 0x00000004070d7c24 */ /* 0x000fe4000f8e0204 */
[----:B----4-:R-:W-:Y:S01]  /*c300*/  IMAD R4, R6, R24, R17 ;  /* 0x0000001806047224 */ /* 0x010fe200078e0211 */
[----:B---3--:R-:W-:Y:S02]  /*c310*/  ISETP.NE.AND P0, PT, R8, 0x1, PT ;  /* 0x000000010800780c */ /* 0x008fe40003f05270 */
[----:B------:R-:W-:-:S11]  /*c320*/  MOV R8, 0x1 ;  /* 0x0000000100087802 */ /* 0x000fd60000000f00 */
[----:B------:R-:W-:Y:S01]  /*c330*/  @P0 IMAD R20, R18, R16, R5 ;  /* 0x0000001012140224 */ /* 0x000fe200078e0205 */
[----:B------:R-:W-:-:S03]  /*c340*/  LOP3.LUT R5, R12, R9, RZ, 0xc0, !PT ;  /* 0x000000090c057212 */ /* 0x000fc600078ec0ff */
[----:B-1----:R-:W-:Y:S02]  /*c350*/  IMAD R13, R13, R26, R20 ;  /* 0x0000001a0d0d7224 */ /* 0x002fe400078e0214 */
[----:B------:R-:W-:-:S05]  /*c360*/  IMAD R4, R4, R19, R5 ;  /* 0x0000001304047224 */ /* 0x000fca00078e0205 */
[----:B------:R-:W-:Y:S02]  /*c370*/  SEL R12, R4, R13, !P0 ;  /* 0x0000000d040c7207 */ /* 0x000fe40004000000 */
[----:B------:R-:W-:Y:S01]  /*c380*/  SEL R13, R13, R4, !P0 ;  /* 0x000000040d0d7207 */ /* 0x000fe20004000000 */
[----:B------:R-:W-:-:S07]  /*c390*/  IMAD.MOV.U32 R4, RZ, RZ, R14 ;  /* 0x000000ffff047224 */ /* 0x000fce00078e000e */
.L_x_140:
[----:B------:R-:W-:-:S08]  /*c3a0*/  NOP ;  /* 0x0000000000007918 */ /* 0x000fd00000000000 */
[----:B------:R-:W1:-:S00]  /*c3b0*/  USETMAXREG.DEALLOC.CTAPOOL 0x28 ;  /* 0x00000028000079c8 */ /* 0x000e4000080e0500 */
[----:B------:R-:W-:-:S06]  /*c3c0*/  UISETP.NE.AND UP0, UPT, UR42, 0x1, UPT ;  /* 0x000000012a00788c */ /* 0x000fcc000bf05270 */
[----:B------:R-:W-:-:S13]  /*c3d0*/  PLOP3.LUT P0, PT, PT, PT, UP0, 0x80, 0x0 ;  /* 0x000000000000781c */ /* 0x000fda0003f0f008 */
[----:B------:R-:W-:Y:S05]  /*c3e0*/  @!P0 EXIT ;  /* 0x000000000000894d */ /* 0x000fea0003800000 */
[----:B------:R-:W-:-:S06]  /*c3f0*/  UISETP.NE.AND UP0, UPT, UR42, URZ, UPT ;  /* 0x0000003f2a00728c */ /* 0x000fcc000bf05270 */
[----:B------:R-:W-:-:S13]  /*c400*/  PLOP3.LUT P0, PT, PT, PT, UP0, 0x80, 0x0 ;  /* 0x000000000000781c */ /* 0x000fda0003f0f008 */
[----:B-1----:R-:W-:Y:S05]  /*c410*/  @!P0 BRA `(.L_x_143) ;  /* 0x0000001800488947 */ /* 0x002fea0003800000 */
[----:B------:R-:W-:-:S04]  /*c420*/  PRMT R0, R0, 0x9910, RZ ;  /* 0x0000991000007816 */ /* 0x000fc800000000ff */
[----:B------:R-:W-:-:S13]  /*c430*/  R2UR UR4, R0 ;  /* 0x00000000000472ca */ /* 0x000fda00000e0000 */
[----:B------:R-:W-:-:S04]  /*c440*/  UISETP.NE.AND UP0, UPT, UR4, URZ, UPT ;  /* 0x0000003f0400728c */ /* 0x000fc8000bf05270 */
[----:B------:R-:W-:-:S06]  /*c450*/  UISETP.NE.OR UP0, UPT, UR42, 0x2, !UP0 ;  /* 0x000000022a00788c */ /* 0x000fcc000c705670 */
[----:B------:R-:W-:-:S13]  /*c460*/  PLOP3.LUT P0, PT, PT, PT, UP0, 0x80, 0x0 ;  /* 0x000000000000781c */ /* 0x000fda0003f0f008 */
[----:B------:R-:W-:Y:S05]  /*c470*/  @P0 EXIT ;  /* 0x000000000000094d */ /* 0x000fea0003800000 */
[----:B------:R-:W-:-:S13]  /*c480*/  LOP3.LUT P2, RZ, R8, 0xff, RZ, 0xc0, !PT ;  /* 0x000000ff08ff7812 */ /* 0x000fda000784c0ff */
[----:B------:R-:W-:Y:S05]  /*c490*/  @!P2 BRA `(.L_x_144) ;  /* 0x000000000018a947 */ /* 0x000fea0003800000 */
[----:B------:R-:W-:Y:S01]  /*c4a0*/  UMOV UR4, 0x400 ;  /* 0x0000040000047882 */ /* 0x000fe20000000000 */
[----:B------:R-:W-:Y:S01]  /*c4b0*/  MOV R0, RZ ;  /* 0x000000ff00007202 */ /* 0x000fe20000000f00 */
[----:B------:R-:W-:-:S03]  /*c4c0*/  ULEA UR4, UR37, UR4, 0x18 ;  /* 0x0000000425047291 */ /* 0x000fc6000f8ec03f */
[----:B------:R-:W-:-:S06]  /*c4d0*/  SHF.L.U32 R0, R0, 0x1f, RZ ;  /* 0x0000001f00007819 */ /* 0x000fcc00000006ff */
[----:B------:R-:W1:Y:S02]  /*c4e0*/  SYNCS.PHASECHK.TRANS64.TRYWAIT P0, [UR4+0xc8], R0 ;  /* 0x0000c800ff0075a7 */ /* 0x000e640008000144 */
[----:B-1----:R-:W-:Y:S05]  /*c4f0*/  @!P0 BRA `(.L_x_145) ;  /* 0x0000002c00848947 */ /* 0x002fea0003800000 */
.L_x_144:
[----:B------:R-:W-:Y:S01]  /*c500*/  PRMT R9, RZ, 0x7610, R9 ;  /* 0x00007610ff097816 */ /* 0x000fe20000000009 */
[----:B------:R-:W-:Y:S06]  /*c510*/  @P1 BRA `(.L_x_146) ;  /* 0x0000000000241947 */ /* 0x000fec0003800000 */
[----:B------:R-:W-:Y:S02]  /*c520*/  ULDC.64 UR4, c[0x0][0x588] ;  /* 0x0001620000047ab9 */ /* 0x000fe40000000a00 */
[----:B------:R-:W-:-:S04]  /*c530*/  ISETP.NE.U32.AND P0, PT, RZ, UR4, PT ;  /* 0x00000004ff007c0c */ /* 0x000fc8000bf05070 */
[----:B------:R-:W-:-:S13]  /*c540*/  ISETP.NE.AND.EX P0, PT, RZ, UR5, PT, P0 ;  /* 0x00000005ff007c0c */ /* 0x000fda000bf05300 */
[----:B------:R-:W-:Y:S05]  /*c550*/  @!P0 BRA `(.L_x_147) ;  /* 0x00000000000c8947 */ /* 0x000fea0003800000 */
[----:B------:R3:W5:Y:S01]  /*c560*/  LDG.E R10, desc[UR56][R2.64] ;  /* 0x00000038020a7981 */ /* 0x000762000c1e1900 */
[----:B------:R-:W-:Y:S01]  /*c570*/  MOV R9, 0x1 ;  /* 0x0000000100097802 */ /* 0x000fe20000000f00 */
[----:B------:R-:W-:Y:S06]  /*c580*/  BRA `(.L_x_146) ;  /* 0x0000000000087947 */ /* 0x000fec0003800000 */
.L_x_147:
[----:B------:R-:W2:Y:S01]  /*c590*/  LDC R10, c[0x0][0x580] ;  /* 0x00016000ff0a7b82 */ /* 0x000ea20000000800 */
[----:B------:R-:W-:-:S07]  /*c5a0*/  IMAD.MOV.U32 R9, RZ, RZ, 0x1 ;  /* 0x00000001ff097424 */ /* 0x000fce00078e00ff */
.L_x_146:
[----:B------:R-:W-:Y:S05]  /*c5b0*/  @!P2 BRA `(.L_x_148) ;  /* 0x00000014005ca947 */ /* 0x000fea0003800000 */
[----:B------:R-:W4:Y:S01]  /*c5c0*/  LDC R8, c[0x0][0x8a8] ;  /* 0x00022a00ff087b82 */ /* 0x000f220000000800 */
[----:B-1----:R-:W-:Y:S01]  /*c5d0*/  MOV R0, 0xffffffff ;  /* 0xffffffff00007802 */ /* 0x002fe20000000f00 */
[----:B------:R-:W-:Y:S01]  /*c5e0*/  ULDC UR4, c[0x0][0x900] ;  /* 0x0002400000047ab9 */ /* 0x000fe20000000800 */
[----:B------:R-:W-:Y:S02]  /*c5f0*/  ULOP3.LUT UR22, UR40, 0x2, URZ, 0xfc, !UPT ;  /* 0x0000000228167892 */ /* 0x000fe4000f8efc3f */
[----:B------:R-:W-:Y:S01]  /*c600*/  SHF.L.U32 R0, R0, UR4, RZ ;  /* 0x0000000400007c19 */ /* 0x000fe200080006ff */
[----:B------:R-:W-:Y:S01]  /*c610*/  USHF.L.U32 UR21, UR38, UR4, URZ ;  /* 0x0000000426157299 */ /* 0x000fe2000800063f */
[----:B------:R-:W-:Y:S02]  /*c620*/  ULDC.64 UR30, c[0x0][0x198] ;  /* 0x00006600001e7ab9 */ /* 0x000fe40000000a00 */
[----:B------:R-:W-:Y:S01]  /*c630*/  LOP3.LUT R0, RZ, R0, RZ, 0x33, !PT ;  /* 0x00000000ff007212 */ /* 0x000fe200078e33ff */
[----:B------:R-:W-:Y:S01]  /*c640*/  ULDC.64 UR4, c[0x0][0x588] ;  /* 0x0001620000047ab9 */ /* 0x000fe20000000a00 */
[----:B------:R-:W-:Y:S01]  /*c650*/  ULDC.64 UR6, c[0x0][0x8f8] ;  /* 0x00023e0000067ab9 */ /* 0x000fe20000000a00 */
[----:B------:R-:W-:Y:S01]  /*c660*/  ULDC.64 UR14, c[0x0][0x590] ;  /* 0x00016400000e7ab9 */ /* 0x000fe20000000a00 */
[----:B----4-:R-:W-:-:S07]  /*c670*/  IADD3 R8, R8, -0x1, RZ ;  /* 0xffffffff08087810 */ /* 0x010fce0007ffe0ff */
.L_x_204:
[----:B------:R-:W-:Y:S02]  /*c680*/  ISETP.NE.U32.AND P0, PT, RZ, UR14, PT ;  /* 0x0000000eff007c0c */ /* 0x000fe4000bf05070 */
[----:B------:R-:W-:Y:S02]  /*c690*/  R2UR UR19, R13 ;  /* 0x000000000d1372ca */ /* 0x000fe400000e0000 */
[----:B------:R-:W-:Y:S02]  /*c6a0*/  R2UR UR18, R12 ;  /* 0x000000000c1272ca */ /* 0x000fe400000e0000 */
[----:B------:R-:W-:-:S09]  /*c6b0*/  ISETP.NE.AND.EX P0, PT, RZ, UR15, PT, P0 ;  /* 0x0000000fff007c0c */ /* 0x000fd2000bf05300 */
[----:B------:R-:W-:Y:S02]  /*c6c0*/  USHF.L.U32 UR19, UR19, 0x8, URZ ;  /* 0x0000000813137899 */ /* 0x000fe4000800063f */
[----:B------:R-:W-:Y:S02]  /*c6d0*/  USHF.L.U32 UR18, UR18, 0x7, URZ ;  /* 0x0000000712127899 */ /* 0x000fe4000800063f */
[----:B----4-:R-:W-:Y:S10]  /*c6e0*/  @!P0 BRA `(.L_x_149) ;  /* 0x00000000002c8947 */ /* 0x010ff40003800000 */
[----:B------:R-:W-:-:S04]  /*c6f0*/  ISETP.NE.U32.AND P1, PT, RZ, UR4, PT ;  /* 0x00000004ff007c0c */ /* 0x000fc8000bf25070 */
[----:B------:R-:W-:-:S13]  /*c700*/  ISETP.NE.AND.EX P1, PT, RZ, UR5, PT, P1 ;  /* 0x00000005ff007c0c */ /* 0x000fda000bf25310 */
[----:B------:R-:W-:Y:S05]  /*c710*/  @!P1 BRA `(.L_x_150) ;  /* 0x0000000000189947 */ /* 0x000fea0003800000 */
[----:B---3--:R-:W1:Y:S01]  /*c720*/  LDC.64 R2, c[0x0][0x588] ;  /* 0x00016200ff027b82 */ /* 0x008e620000000a00 */
[----:B------:R-:W-:-:S04]  /*c730*/  IMAD R5, R4, UR14, RZ ;  /* 0x0000000e04057c24 */ /* 0x000fc8000f8e02ff */
[----:B-1----:R-:W-:-:S05]  /*c740*/  IMAD.WIDE R2, R5, 0x4, R2 ;  /* 0x0000000405027825 */ /* 0x002fca00078e0202 */
[----:B--2--5:R4:W5:Y:S01]  /*c750*/  LDG.E R10, desc[UR56][R2.64] ;  /* 0x00000038020a7981 */ /* 0x024962000c1e1900 */
[----:B------:R-:W-:Y:S01]  /*c760*/  IMAD.MOV.U32 R9, RZ, RZ, 0x1 ;  /* 0x00000001ff097424 */ /* 0x000fe200078e00ff */
[----:B------:R-:W-:Y:S06]  /*c770*/  BRA `(.L_x_149) ;  /* 0x0000000000087947 */ /* 0x000fec0003800000 */
.L_x_150:
[----:B--2--5:R-:W1:Y:S01]  /*c780*/  LDC R10, c[0x0][0x580] ;  /* 0x00016000ff0a7b82 */ /* 0x024e620000000800 */
[----:B------:R-:W-:-:S07]  /*c790*/  MOV R9, 0x1 ;  /* 0x0000000100097802 */ /* 0x000fce0000000f00 */
.L_x_149:
[----:B------:R-:W-:Y:S05]  /*c7a0*/  @!P0 BRA `(.L_x_151) ;  /* 0x00000000001c8947 */ /* 0x000fea0003800000 */
[----:B------:R-:W-:-:S13]  /*c7b0*/  LOP3.LUT P2, RZ, R9, 0xff, RZ, 0xc0, !PT ;  /* 0x000000ff09ff7812 */ /* 0x000fda000784c0ff */
[----:B---34-:R-:W3:Y:S02]  /*c7c0*/  @!P2 LDC.64 R2, c[0x0][0x588] ;  /* 0x00016200ff02ab82 */ /* 0x018ee40000000a00 */
[----:B---3--:R-:W-:-:S04]  /*c7d0*/  @!P2 ISETP.NE.U32.AND P0, PT, R2, RZ, PT ;  /* 0x000000ff0200a20c */ /* 0x008fc80003f05070 */
[----:B------:R-:W-:Y:S02]  /*c7e0*/  @!P2 ISETP.NE.AND.EX P1, PT, R3, RZ, PT, P0 ;  /* 0x000000ff0300a20c */ /* 0x000fe40003f25300 */
[----:B-12--5:R-:W-:Y:S02]  /*c7f0*/  @P2 FSETP.EQ.AND P0, PT, R10, RZ, PT ;  /* 0x000000ff0a00220b */ /* 0x026fe40003f02000 */
[----:B------:R-:W-:Y:S01]  /*c800*/  @!P2 PLOP3.LUT P0, PT, P1, PT, PT, 0x8, 0x0 ;  /* 0x000000000000a81c */ /* 0x000fe20000f0e170 */
[----:B------:R-:W-:-:S12]  /*c810*/  BRA `(.L_x_152) ;  /* 0x0000000000047947 */ /* 0x000fd80003800000 */
.L_x_151:
[----:B-12--5:R-:W-:-:S13]  /*c820*/  FSETP.EQ.AND P0, PT, R10, RZ, PT ;  /* 0x000000ff0a00720b */ /* 0x026fda0003f02000 */
.L_x_152:
[----:B------:R-:W-:Y:S01]  /*c830*/  UISETP.NE.AND UP0, UPT, UR22, 0x3, UPT ;  /* 0x000000031600788c */ /* 0x000fe2000bf05270 */
[----:B------:R-:W-:-:S04]  /*c840*/  ELECT P1, URZ, PT ;  /* 0x00000000003f782f */ /* 0x000fc80003820000 */
[----:B------:R-:W-:Y:S02]  /*c850*/  PLOP3.LUT P0, PT, P1, P0, PT, 0x20, 0x0 ;  /* 0x000000000000781c */ /* 0x000fe40000f00470 */
[----:B------:R-:W-:-:S13]  /*c860*/  PLOP3.LUT P1, PT, PT, PT, UP0, 0x80, 0x0 ;  /* 0x000000000000781c */ /* 0x000fda0003f2f008 */
[----:B------:R-:W-:Y:S05]  /*c870*/  @!P1 BRA `(.L_x_153) ;  /* 0x0000000000049947 */ /* 0x000fea0003800000 */
[----:B------:R-:W-:Y:S01]  /*c880*/  BPT.TRAP 0x1 ;  /* 0x000000040000795c */ /* 0x000fe20000300000 */
.L_x_153:
[----:B------:R-:W1:Y:S01]  /*c890*/  S2UR UR37, SR_CgaCtaId ;  /* 0x00000000002579c3 */ /* 0x000e620000008800 */
[----:B------:R-:W-:Y:S01]  /*c8a0*/  UMOV UR13, 0x400 ;  /* 0x00000400000d7882 */ /* 0x000fe20000000000 */
[----:B---34-:R-:W-:-:S04]  /*c8b0*/  MOV R2, 0x1 ;  /* 0x0000000100027802 */ /* 0x018fc80000000f00 */
[----:B------:R-:W-:Y:S01]  /*c8c0*/  SHF.L.U32 R2, R2, 0x1f, RZ ;  /* 0x0000001f02027819 */ /* 0x000fe200000006ff */
[----:B-1----:R-:W-:-:S09]  /*c8d0*/  ULEA UR13, UR37, UR13, 0x18 ;  /* 0x0000000d250d7291 */ /* 0x002fd2000f8ec03f */
[----:B------:R-:W1:Y:S02]  /*c8e0*/  SYNCS.PHASECHK.TRANS64.TRYWAIT P2, [UR13+0xa0], R2 ;  /* 0x0000a002ff0075a7 */ /* 0x000e64000804014d */
[----:B-1----:R-:W-:Y:S05]  /*c8f0*/  @!P2 BRA `(.L_x_154) ;  /* 0x00000028009ca947 */ /* 0x002fea0003800000 */
.L_x_248:
[----:B------:R-:W-:Y:S04]  /*c900*/  BSSY B0, `(.L_x_155) ;  /* 0x000000e000007945 */ /* 0x000fe80003800000 */
[----:B------:R-:W-:Y:S05]  /*c910*/  @!P0 BRA `(.L_x_156) ;  /* 0x0000000000308947 */ /* 0x000fea0003800000 */
[----:B------:R-:W-:Y:S01]  /*c920*/  R2UR UR20, R4 ;  /* 0x00000000041472ca */ /* 0x000fe200000e0000 */
[----:B------:R-:W-:Y:S02]  /*c930*/  UIADD3 UR8, UP0, UR30, 0x3f0, URZ ;  /* 0x000003f01e087890 */ /* 0x000fe4000ff1e03f */
[----:B------:R-:W-:Y:S02]  /*c940*/  UIADD3 UR16, UR13, 0x100, URZ ;  /* 0x000001000d107890 */ /* 0x000fe4000fffe03f */
[----:B------:R-:W-:Y:S02]  /*c950*/  UIADD3 UR17, UR13, 0x80, URZ ;  /* 0x000000800d117890 */ /* 0x000fe4000fffe03f */
[----:B------:R-:W-:Y:S01]  /*c960*/  UIADD3.X UR9, URZ, UR31, URZ, UP0, !UPT ;  /* 0x0000001f3f097290 */ /* 0x000fe200087fe43f */
[----:B------:R-:W-:Y:S01]  /*c970*/  UMOV UR10, 0x0 ;  /* 0x00000000000a7882 */ /* 0x000fe20000000000 */
[----:B------:R-:W-:-:S07]  /*c980*/  UMOV UR11, 0x10000000 ;  /* 0x10000000000b7882 */ /* 0x000fce0000000000 */
[----:B------:R2:W-:Y:S02]  /*c990*/  UTMALDG.3D [UR16], [UR8], desc[UR10] ;  /* 0x00000a10080075b4 */ /* 0x0005e40008011000 */
[----:B--2---:R-:W-:Y:S05]  /*c9a0*/  @!P1 BRA `(.L_x_157) ;  /* 0x0000000000049947 */ /* 0x004fea0003800000 */
[----:B------:R-:W-:Y:S01]  /*c9b0*/  BPT.TRAP 0x1 ;  /* 0x000000040000795c */ /* 0x000fe20000300000 */
.L_x_157:
[----:B-1----:R-:W1:Y:S02]  /*c9c0*/  LDC R3, c[0x0][0x800] ;  /* 0x00020000ff037b82 */ /* 0x002e640000000800 */
[----:B-1----:R2:W-:Y:S02]  /*c9d0*/  SYNCS.ARRIVE.TRANS64.RED.A0TR RZ, [UR13+0x80], R3 ;  /* 0x00008003ffff79a7 */ /* 0x0025e4000830040d */
.L_x_156:
[----:B------:R-:W-:Y:S05]  /*c9e0*/  BSYNC B0 ;  /* 0x0000000000007941 */ /* 0x000fea0003800000 */
.L_x_155:
[----:B------:R-:W-:Y:S05]  /*c9f0*/  @!P1 BRA `(.L_x_158) ;  /* 0x0000000000049947 */ /* 0x000fea0003800000 */
[----:B------:R-:W-:Y:S01]  /*ca00*/  BPT.TRAP 0x1 ;  /* 0x000000040000795c */ /* 0x000fe20000300000 */
.L_x_158:
[----:B------:R-:W-:-:S04]  /*ca10*/  UIADD3 UR33, UR13, 0x80, URZ ;  /* 0x000000800d217890 */ /* 0x000fc8000fffe03f */
[----:B------:R-:W-:-:S09]  /*ca20*/  UPRMT UR16, UR37, 0x654, UR33 ;  /* 0x0000065425107896 */ /* 0x000fd20008000021 */
[----:B------:R-:W-:Y:S01]  /*ca30*/  SYNCS.ARRIVE.TRANS64.RED.A1T0 RZ, [UR16], RZ ;  /* 0x000000ffffff79a7 */ /* 0x000fe20008100410 */
[----:B------:R-:W-:Y:S05]  /*ca40*/  @!P1 BRA `(.L_x_159) ;  /* 0x0000000000049947 */ /* 0x000fea0003800000 */
[----:B------:R-:W-:Y:S01]  /*ca50*/  BPT.TRAP 0x1 ;  /* 0x000000040000795c */ /* 0x000fe20000300000 */
.L_x_159:
[----:B------:R-:W3:Y:S02]  /*ca60*/  SYNCS.PHASECHK.TRANS64.TRYWAIT P2, [UR13+0xa8], R2 ;  /* 0x0000a802ff0075a7 */ /* 0x000ee4000804014d */
[----:B---3--:R-:W-:Y:S05]  /*ca70*/  @!P2 BRA `(.L_x_160) ;  /* 0x000000280054a947 */ /* 0x008fea0003800000 */
.L_x_249:
[----:B------:R-:W-:Y:S04]  /*ca80*/  BSSY B0, `(.L_x_161) ;  /* 0x0000010000007945 */ /* 0x000fe80003800000 */
[----:B------:R-:W-:Y:S05]  /*ca90*/  @!P0 BRA `(.L_x_162) ;  /* 0x0000000000388947 */ /* 0x000fea0003800000 */
[----:B------:R-:W-:Y:S01]  /*caa0*/  UIADD3 UR24, UP0, UR30, 0x3f0, URZ ;  /* 0x000003f01e187890 */ /* 0x000fe2000ff1e03f */
[----:B------:R-:W-:Y:S01]  /*cab0*/  R2UR UR12, R4 ;  /* 0x00000000040c72ca */ /* 0x000fe200000e0000 */
[----:B------:R-:W-:Y:S02]  /*cac0*/  UIADD3 UR11, UR19, 0x80, URZ ;  /* 0x00000080130b7890 */ /* 0x000fe4000fffe03f */
[----:B------:R-:W-:Y:S02]  /*cad0*/  UIADD3 UR8, UR13, 0x1100, URZ ;  /* 0x000011000d087890 */ /* 0x000fe4000fffe03f */
[----:B------:R-:W-:Y:S02]  /*cae0*/  UIADD3 UR9, UR13, 0x88, URZ ;  /* 0x000000880d097890 */ /* 0x000fe4000fffe03f */
[----:B------:R-:W-:Y:S01]  /*caf0*/  UIADD3.X UR25, URZ, UR31, URZ, UP0, !UPT ;  /* 0x0000001f3f197290 */ /* 0x000fe200087fe43f */
[----:B------:R-:W-:Y:S01]  /*cb00*/  UMOV UR26, 0x0 ;  /* 0x00000000001a7882 */ /* 0x000fe20000000000 */
[----:B------:R-:W-:Y:S01]  /*cb10*/  UMOV UR27, 0x10000000 ;  /* 0x10000000001b7882 */ /* 0x000fe20000000000 */
[----:B------:R-:W-:-:S06]  /*cb20*/  UMOV UR10, UR18 ;  /* 0x00000012000a7c82 */ /* 0x000fcc0008000000 */
[----:B------:R3:W-:Y:S02]  /*cb30*/  UTMALDG.3D [UR8], [UR24], desc[UR26] ;  /* 0x00001a08180075b4 */ /* 0x0007e40008011000 */
[----:B---3--:R-:W-:Y:S05]  /*cb40*/  @!P1 BRA `(.L_x_163) ;  /* 0x0000000000049947 */ /* 0x008fea0003800000 */
[----:B------:R-:W-:Y:S01]  /*cb50*/  BPT.TRAP 0x1 ;  /* 0x000000040000795c */ /* 0x000fe20000300000 */
.L_x_163:
[----:B-12---:R-:W1:Y:S02]  /*cb60*/  LDC R3, c[0x0][0x800] ;  /* 0x00020000ff037b82 */ /* 0x006e640000000800 */
[----:B-1----:R3:W-:Y:S02]  /*cb70*/  SYNCS.ARRIVE.TRANS64.RED.A0TR RZ, [UR13+0x88], R3 ;  /* 0x00008803ffff79a7 */ /* 0x0027e4000830040d */
.L_x_162:
[----:B------:R-:W-:Y:S05]  /*cb80*/  BSYNC B0 ;  /* 0x0000000000007941 */ /* 0x000fea0003800000 */
.L_x_161:
[----:B------:R-:W-:Y:S05]  /*cb90*/  @!P1 BRA `(.L_x_164) ;  /* 0x0000000000049947 */ /* 0x000fea0003800000 */
[----:B------:R-:W-:Y:S01]  /*cba0*/  BPT.TRAP 0x1 ;  /* 0x000000040000795c */ /* 0x000fe20000300000 */
.L_x_164:
[----:B------:R-:W-:Y:S02]  /*cbb0*/  UIADD3 UR25, UR13, 0x88, URZ ;  /* 0x000000880d197890 */ /* 0x000fe4000fffe03f */
[----:B------:R-:W-:Y:S02]  /*cbc0*/  UIADD3 UR10, UR18, 0x20, URZ ;  /* 0x00000020120a7890 */ /* 0x000fe4000fffe03f */
[----:B------:R-:W-:-:S09]  /*cbd0*/  UPRMT UR20, UR37, 0x654, UR25 ;  /* 0x0000065425147896 */ /* 0x000fd20008000019 */
[----:B------:R-:W-:Y:S01]  /*cbe0*/  SYNCS.ARRIVE.TRANS64.RED.A1T0 RZ, [UR20], RZ ;  /* 0x000000ffffff79a7 */ /* 0x000fe20008100414 */
[----:B------:R-:W-:Y:S05]  /*cbf0*/  @!P1 BRA `(.L_x_165) ;  /* 0x0000000000049947 */ /* 0x000fea0003800000 */
[----:B------:R-:W-:Y:S01]  /*cc00*/  BPT.TRAP 0x1 ;  /* 0x000000040000795c */ /* 0x000fe20000300000 */
.L_x_165:
[----:B------:R-:W4:Y:S02]  /*cc10*/  SYNCS.PHASECHK.TRANS64.TRYWAIT P2, [UR13+0xb0], R2 ;  /* 0x0000b002ff0075a7 */ /* 0x000f24000804014d */
[----:B----4-:R-:W-:Y:S05]  /*cc20*/  @!P2 BRA `(.L_x_166) ;  /* 0x000000280000a947 */ /* 0x010fea0003800000 */
.L_x_250:
        /* <DEDUP_REMOVED lines=8> */
[----:B------:R-:W-:Y:S01]  /*ccb0*/  UMOV UR29, 0x10000000 ;  /* 0x10000000001d7882 */ /* 0x000fe20000000000 */
[----:B------:R-:W-:-:S06]  /*ccc0*/  UMOV UR11, UR19 ;  /* 0x00000013000b7c82 */ /* 0x000fcc0008000000 */
[----:B------:R4:W-:Y:S02]  /*ccd0*/  UTMALDG.3D [UR8], [UR26], desc[UR28] ;  /* 0x00001c081a0075b4 */ /* 0x0009e40008011000 */
[----:B----4-:R-:W-:Y:S05]  /*cce0*/  @!P1 BRA `(.L_x_169) ;  /* 0x0000000000049947 */ /* 0x010fea0003800000 */
[----:B------:R-:W-:Y:S01]  /*ccf0*/  BPT.TRAP 0x1 ;  /* 0x000000040000795c */ /* 0x000fe20000300000 */
.L_x_169:
[----:B-123--:R-:W1:Y:S02]  /*cd00*/  LDC R3, c[0x0][0x800] ;  /* 0x00020000ff037b82 */ /* 0x00ee640000000800 */
[----:B-1----:R4:W-:Y:S02]  /*cd10*/  SYNCS.ARRIVE.TRANS64.RED.A0TR RZ, [UR13+0x90], R3 ;  /* 0x00009003ffff79a7 */ /* 0x0029e4000830040d */
.L_x_168:
[----:B------:R-:W-:Y:S05]  /*cd20*/  BSYNC B0 ;  /* 0x0000000000007941 */ /* 0x000fea0003800000 */
.L_x_167:
[----:B------:R-:W-:Y:S05]  /*cd30*/  @!P1 BRA `(.L_x_170) ;  /* 0x0000000000049947 */ /* 0x000fea0003800000 */
[----:B------:R-:W-:Y:S01]  /*cd40*/  BPT.TRAP 0x1 ;  /* 0x000000040000795c */ /* 0x000fe20000300000 */
.L_x_170:
[----:B------:R-:W-:-:S04]  /*cd50*/  UIADD3 UR17, UR13, 0x90, URZ ;  /* 0x000000900d117890 */ /* 0x000fc8000fffe03f */
[----:B------:R-:W-:-:S09]  /*cd60*/  UPRMT UR23, UR37, 0x654, UR17 ;  /* 0x0000065425177896 */ /* 0x000fd20008000011 */
[----:B------:R-:W-:Y:S01]  /*cd70*/  SYNCS.ARRIVE.TRANS64.RED.A1T0 RZ, [UR23], RZ ;  /* 0x000000ffffff79a7 */ /* 0x000fe20008100417 */
[----:B------:R-:W-:Y:S05]  /*cd80*/  @!P1 BRA `(.L_x_171) ;  /* 0x0000000000049947 */ /* 0x000fea0003800000 */
[----:B------:R-:W-:Y:S01]  /*cd90*/  BPT.TRAP 0x1 ;  /* 0x000000040000795c */ /* 0x000fe20000300000 */
.L_x_171:
[----:B------:R-:W5:Y:S02]  /*cda0*/  SYNCS.PHASECHK.TRANS64.TRYWAIT P2, [UR13+0xb8], R2 ;  /* 0x0000b802ff0075a7 */ /* 0x000f64000804014d */
[----:B-----5:R-:W-:Y:S05]  /*cdb0*/  @!P2 BRA `(.L_x_172) ;  /* 0x0000002400b4a947 */ /* 0x020fea0003800000 */
.L_x_251:
        /* <DEDUP_REMOVED lines=9> */
[----:B------:R-:W-:-:S07]  /*ce50*/  UMOV UR29, 0x10000000 ;  /* 0x10000000001d7882 */ /* 0x000fce0000000000 */
[----:B------:R1:W-:Y:S02]  /*ce60*/  UTMALDG.3D [UR8], [UR26], desc[UR28] ;  /* 0x00001c081a0075b4 */ /* 0x0003e40008011000 */
[----:B-1----:R-:W-:Y:S05]  /*ce70*/  @!P1 BRA `(.L_x_175) ;  /* 0x0000000000049947 */ /* 0x002fea0003800000 */
[----:B------:R-:W-:Y:S01]  /*ce80*/  BPT.TRAP 0x1 ;  /* 0x000000040000795c */ /* 0x000fe20000300000 */
.L_x_175:
[----:B------:R-:W1:Y:S02]  /*ce90*/  LDC R2, c[0x0][0x800] ;  /* 0x00020000ff027b82 */ /* 0x000e640000000800 */
[----:B-1----:R1:W-:Y:S02]  /*cea0*/  SYNCS.ARRIVE.TRANS64.RED.A0TR RZ, [UR13+0x98], R2 ;  /* 0x00009802ffff79a7 */ /* 0x0023e4000830040d */
.L_x_174:
[----:B------:R-:W-:Y:S05]  /*ceb0*/  BSYNC B0 ;  /* 0x0000000000007941 */ /* 0x000fea0003800000 */
.L_x_173:
[----:B------:R-:W-:Y:S05]  /*cec0*/  @!P1 BRA `(.L_x_176) ;  /* 0x0000000000049947 */ /* 0x000fea0003800000 */
[----:B------:R-:W-:Y:S01]  /*ced0*/  BPT.TRAP 0x1 ;  /* 0x000000040000795c */ /* 0x000fe20000300000 */
.L_x_176:
[----:B------:R-:W-:Y:S02]  /*cee0*/  UIADD3 UR9, UR13, 0x98, URZ ;  /* 0x000000980d097890 */ /* 0x000fe4000fffe03f */
[----:B------:R-:W-:Y:S02]  /*cef0*/  UIADD3 UR34, UR18, 0x40, URZ ;  /* 0x0000004012227890 */ /* 0x000fe4000fffe03f */
[----:B------:R-:W-:-:S09]  /*cf00*/  UPRMT UR29, UR37, 0x654, UR9 ;  /* 0x00000654251d7896 */ /* 0x000fd20008000009 */
[----:B------:R-:W-:Y:S01]  /*cf10*/  SYNCS.ARRIVE.TRANS64.RED.A1T0 RZ, [UR29], RZ ;  /* 0x000000ffffff79a7 */ /* 0x000fe2000810041d */
[----:B------:R-:W-:Y:S05]  /*cf20*/  @!P1 BRA `(.L_x_177) ;  /* 0x0000000000049947 */ /* 0x000fea0003800000 */
[----:B------:R-:W-:Y:S01]  /*cf30*/  BPT.TRAP 0x1 ;  /* 0x000000040000795c */ /* 0x000fe20000300000 */
.L_x_177:
[----:B-1----:R-:W-:-:S04]  /*cf40*/  SHF.L.U32 R2, RZ, 0x1f, RZ ;  /* 0x0000001fff027819 */ /* 0x002fc800000006ff */
[----:B------:R-:W1:Y:S02]  /*cf50*/  SYNCS.PHASECHK.TRANS64.TRYWAIT P2, [UR13+0xa0], R2 ;  /* 0x0000a002ff0075a7 */ /* 0x000e64000804014d */
[----:B-1----:R-:W-:Y:S05]  /*cf60*/  @!P2 BRA `(.L_x_178) ;  /* 0x000000240060a947 */ /* 0x002fea0003800000 */
.L_x_252:
[----:B------:R-:W-:Y:S04]  /*cf70*/  BSSY B0, `(.L_x_179) ;  /* 0x000000e000007945 */ /* 0x000fe80003800000 */
[----:B------:R-:W-:Y:S05]  /*cf80*/  @!P0 BRA `(.L_x_180) ;  /* 0x0000000000308947 */ /* 0x000fea0003800000 */
[----:B------:R-:W-:Y:S01]  /*cf90*/  R2UR UR36, R4 ;  /* 0x00000000042472ca */ /* 0x000fe200000e0000 */
[----:B------:R-:W-:Y:S02]  /*cfa0*/  UIADD3 UR10, UP0, UR30, 0x3f0, URZ ;  /* 0x000003f01e0a7890 */ /* 0x000fe4000ff1e03f */
[----:B------:R-:W-:Y:S02]  /*cfb0*/  UIADD3 UR32, UR13, 0x100, URZ ;  /* 0x000001000d207890 */ /* 0x000fe4000fffe03f */
[----:B------:R-:W-:Y:S01]  /*cfc0*/  UIADD3.X UR11, URZ, UR31, URZ, UP0, !UPT ;  /* 0x0000001f3f0b7290 */ /* 0x000fe200087fe43f */
[----:B------:R-:W-:Y:S01]  /*cfd0*/  UMOV UR26, 0x0 ;  /* 0x00000000001a7882 */ /* 0x000fe20000000000 */
[----:B------:R-:W-:Y:S01]  /*cfe0*/  UMOV UR27, 0x10000000 ;  /* 0x10000000001b7882 */ /* 0x000fe20000000000 */
[----:B------:R-:W-:-:S06]  /*cff0*/  UMOV UR35, UR19 ;  /* 0x0000001300237c82 */ /* 0x000fcc0008000000 */
[----:B------:R1:W-:Y:S02]  /*d000*/  UTMALDG.3D [UR32], [UR10], desc[UR26] ;  /* 0x00001a200a0075b4 */ /* 0x0003e40008011000 */
[----:B-1----:R-:W-:Y:S05]  /*d010*/  @!P1 BRA `(.L_x_181) ;  /* 0x0000000000049947 */ /* 0x002fea0003800000 */
[----:B------:R-:W-:Y:S01]  /*d020*/  BPT.TRAP 0x1 ;  /* 0x000000040000795c */ /* 0x000fe20000300000 */
.L_x_181:
[----:B--234-:R-:W1:Y:S02]  /*d030*/  LDC R3, c[0x0][0x800] ;  /* 0x00020000ff037b82 */ /* 0x01ce640000000800 */
[----:B-1----:R1:W-:Y:S02]  /*d040*/  SYNCS.ARRIVE.TRANS64.RED.A0TR RZ, [UR13+0x80], R3 ;  /* 0x00008003ffff79a7 */ /* 0x0023e4000830040d */
.L_x_180:
[----:B------:R-:W-:Y:S05]  /*d050*/  BSYNC B0 ;  /* 0x0000000000007941 */ /* 0x000fea0003800000 */
.L_x_179:
[----:B------:R-:W-:Y:S05]  /*d060*/  @!P1 BRA `(.L_x_182) ;  /* 0x0000000000049947 */ /* 0x000fea0003800000 */
[----:B------:R-:W-:Y:S01]  /*d070*/  BPT.TRAP 0x1 ;  /* 0x000000040000795c */ /* 0x000fe20000300000 */
.L_x_182:
[----:B------:R-:W-:Y:S01]  /*d080*/  SYNCS.ARRIVE.TRANS64.RED.A1T0 RZ, [UR16], RZ ;  /* 0x000000ffffff79a7 */ /* 0x000fe20008100410 */
[----:B------:R-:W-:Y:S05]  /*d090*/  @!P1 BRA `(.L_x_183) ;  /* 0x0000000000049947 */ /* 0x000fea0003800000 */
[----:B------:R-:W-:Y:S01]  /*d0a0*/  BPT.TRAP 0x1 ;  /* 0x000000040000795c */ /* 0x000fe20000300000 */
.L_x_183:
[----:B------:R-:W5:Y:S02]  /*d0b0*/  SYNCS.PHASECHK.TRANS64.TRYWAIT P2, [UR13+0xa8], R2 ;  /* 0x0000a802ff0075a7 */ /* 0x000f64000804014d */
[----:B-----5:R-:W-:Y:S05]  /*d0c0*/  @!P2 BRA `(.L_x_184) ;  /* 0x000000240020a947 */ /* 0x020fea0003800000 */
.L_x_253:
        /* <DEDUP_REMOVED lines=13> */
.L_x_187:
[----:B--234-:R-:W1:Y:S02]  /*d1a0*/  LDC R3, c[0x0][0x800] ;  /* 0x00020000ff037b82 */ /* 0x01ce640000000800 */
[----:B-1----:R1:W-:Y:S02]  /*d1b0*/  SYNCS.ARRIVE.TRANS64.RED.A0TR RZ, [UR13+0x88], R3 ;  /* 0x00008803ffff79a7 */ /* 0x0023e4000830040d */
.L_x_186:
[----:B------:R-:W-:Y:S05]  /*d1c0*/  BSYNC B0 ;  /* 0x0000000000007941 */ /* 0x000fea0003800000 */
.L_x_185:
[----:B------:R-:W-:Y:S05]  /*d1d0*/  @!P1 BRA `(.L_x_188) ;  /* 0x0000000000049947 */ /* 0x000fea0003800000 */
[----:B------:R-:W-:Y:S01]  /*d1e0*/  BPT.TRAP 0x1 ;  /* 0x000000040000795c */ /* 0x000fe20000300000 */
.L_x_188:
[----:B------:R-:W-:Y:S01]  /*d1f0*/  SYNCS.ARRIVE.TRANS64.RED.A1T0 RZ, [UR20], RZ ;  /* 0x000000ffffff79a7 */ /* 0x000fe20008100414 */
[----:B------:R-:W-:Y:S01]  /*d200*/  UIADD3 UR18, UR18, 0x60, URZ ;  /* 0x0000006012127890 */ /* 0x000fe2000fffe03f */
[----:B------:R-:W-:Y:S11]  /*d210*/  @!P1 BRA `(.L_x_189) ;  /* 0x0000000000049947 */ /* 0x000ff60003800000 */
[----:B------:R-:W-:Y:S01]  /*d220*/  BPT.TRAP 0x1 ;  /* 0x000000040000795c */ /* 0x000fe20000300000 */
.L_x_189:
[----:B------:R-:W5:Y:S02]  /*d230*/  SYNCS.PHASECHK.TRANS64.TRYWAIT P2, [UR13+0xb0], R2 ;  /* 0x0000b002ff0075a7 */ /* 0x000f64000804014d */
[----:B-----5:R-:W-:Y:S05]  /*d240*/  @!P2 BRA `(.L_x_190) ;  /* 0x0000002000d8a947 */ /* 0x020fea0003800000 */
.L_x_254:
[----:B------:R-:W-:Y:S04]  /*d250*/  BSSY B0, `(.L_x_191) ;  /* 0x000000d000007945 */ /* 0x000fe80003800000 */
[----:B------:R-:W-:Y:S05]  /*d260*/  @!P0 BRA `(.L_x_192) ;  /* 0x00000000002c8947 */ /* 0x000fea0003800000 */
[----:B------:R-:W-:Y:S01]  /*d270*/  R2UR UR20, R4 ;  /* 0x00000000041472ca */ /* 0x000fe200000e0000 */
[----:B------:R-:W-:Y:S02]  /*d280*/  UIADD3 UR10, UP0, UR30, 0x3f0, URZ ;  /* 0x000003f01e0a7890 */ /* 0x000fe4000ff1e03f */
[----:B------:R-:W-:Y:S02]  /*d290*/  UIADD3 UR16, UR13, 0x2100, URZ ;  /* 0x000021000d107890 */ /* 0x000fe4000fffe03f */
[----:B------:R-:W-:Y:S01]  /*d2a0*/  UIADD3.X UR11, URZ, UR31, URZ, UP0, !UPT ;  /* 0x0000001f3f0b7290 */ /* 0x000fe200087fe43f */
[----:B------:R-:W-:Y:S01]  /*d2b0*/  UMOV UR24, 0x0 ;  /* 0x0000000000187882 */ /* 0x000fe20000000000 */
[----:B------:R-:W-:-:S07]  /*d2c0*/  UMOV UR25, 0x10000000 ;  /* 0x1000000000197882 */ /* 0x000fce0000000000 */
[----:B------:R1:W-:Y:S02]  /*d2d0*/  UTMALDG.3D [UR16], [UR10], desc[UR24] ;  /* 0x000018100a0075b4 */ /* 0x0003e40008011000 */
[----:B-1----:R-:W-:Y:S05]  /*d2e0*/  @!P1 BRA `(.L_x_193) ;  /* 0x0000000000049947 */ /* 0x002fea0003800000 */
[----:B------:R-:W-:Y:S01]  /*d2f0*/  BPT.TRAP 0x1 ;  /* 0x000000040000795c */ /* 0x000fe20000300000 */
.L_x_193:
[----:B--234-:R-:W1:Y:S02]  /*d300*/  LDC R3, c[0x0][0x800] ;  /* 0x00020000ff037b82 */ /* 0x01ce640000000800 */
[----:B-1----:R1:W-:Y:S02]  /*d310*/  SYNCS.ARRIVE.TRANS64.RED.A0TR RZ, [UR13+0x90], R3 ;  /* 0x00009003ffff79a7 */ /* 0x0023e4000830040d */
.L_x_192:
[----:B------:R-:W-:Y:S05]  /*d320*/  BSYNC B0 ;  /* 0x0000000000007941 */ /* 0x000fea0003800000 */
.L_x_191:
[----:B------:R-:W-:Y:S05]  /*d330*/  @!P1 BRA `(.L_x_194) ;  /* 0x0000000000049947 */ /* 0x000fea0003800000 */
[----:B------:R-:W-:Y:S01]  /*d340*/  BPT.TRAP 0x1 ;  /* 0x000000040000795c */ /* 0x000fe20000300000 */
.L_x_194:
[----:B------:R-:W-:Y:S01]  /*d350*/  SYNCS.ARRIVE.TRANS64.RED.A1T0 RZ, [UR23], RZ ;  /* 0x000000ffffff79a7 */ /* 0x000fe20008100417 */
[----:B------:R-:W-:Y:S05]  /*d360*/  @!P1 BRA `(.L_x_195) ;  /* 0x0000000000049947 */ /* 0x000fea0003800000 */
[----:B------:R-:W-:Y:S01]  /*d370*/  BPT.TRAP 0x1 ;  /* 0x000000040000795c */ /* 0x000fe20000300000 */
.L_x_195:
[----:B------:R-:W5:Y:S02]  /*d380*/  SYNCS.PHASECHK.TRANS64.TRYWAIT P2, [UR13+0xb8], R2 ;  /* 0x0000b802ff0075a7 */ /* 0x000f64000804014d */
[----:B-----5:R-:W-:Y:S05]  /*d390*/  @!P2 BRA `(.L_x_196) ;  /* 0x00000020009ca947 */ /* 0x020fea0003800000 */
.L_x_255:
        /* <DEDUP_REMOVED lines=13> */
.L_x_199:
[----:B------:R-:W1:Y:S02]  /*d470*/  LDC R2, c[0x0][0x800] ;  /* 0x00020000ff027b82 */ /* 0x000e640000000800 */
[----:B-1----:R1:W-:Y:S02]  /*d480*/  SYNCS.ARRIVE.TRANS64.RED.A0TR RZ, [UR13+0x98], R2 ;  /* 0x00009802ffff79a7 */ /* 0x0023e4000830040d */
.L_x_198:
[----:B------:R-:W-:Y:S05]  /*d490*/  BSYNC B0 ;  /* 0x0000000000007941 */ /* 0x000fea0003800000 */
.L_x_197:
[----:B------:R-:W-:Y:S05]  /*d4a0*/  @!P1 BRA `(.L_x_200) ;  /* 0x0000000000049947 */ /* 0x000fea0003800000 */
[----:B------:R-:W-:Y:S01]  /*d4b0*/  BPT.TRAP 0x1 ;  /* 0x000000040000795c */ /* 0x000fe20000300000 */
.L_x_200:
[----:B------:R-:W5:Y:S01]  /*d4c0*/  LDL.LU R20, [R1+0xc4] ;  /* 0x0000c40001147983 */ /* 0x000f620000300800 */
[----:B------:R-:W-:Y:S03]  /*d4d0*/  SYNCS.ARRIVE.TRANS64.RED.A1T0 RZ, [UR29], RZ ;  /* 0x000000ffffff79a7 */ /* 0x000fe6000810041d */
[----:B------:R-:W2:Y:S01]  /*d4e0*/  LDL.LU R17, [R1+0xc0] ;  /* 0x0000c00001117983 */ /* 0x000ea20000300800 */
[----:B-1----:R-:W-:Y:S01]  /*d4f0*/  PRMT R2, RZ, 0x7610, R2 ;  /* 0x00007610ff027816 */ /* 0x002fe20000000002 */
[----:B------:R-:W-:Y:S01]  /*d500*/  IMAD.MOV.U32 R13, RZ, RZ, -0x1 ;  /* 0xffffffffff0d7424 */ /* 0x000fe200078e00ff */
[----:B------:R-:W-:Y:S02]  /*d510*/  MOV R12, 0xffffffff ;  /* 0xffffffff000c7802 */ /* 0x000fe40000000f00 */
[----:B------:R-:W-:Y:S02]  /*d520*/  MOV R4, 0xffffffff ;  /* 0xffffffff00047802 */ /* 0x000fe40000000f00 */
[----:B--2---:R-:W-:-:S04]  /*d530*/  IADD3 R17, P0, R17, UR54, RZ ;  /* 0x0000003611117c10 */ /* 0x004fc8000ff1e0ff */
[----:B-----5:R-:W-:Y:S01]  /*d540*/  IADD3.X R20, R20, UR39, RZ, P0, !PT ;  /* 0x0000002714147c10 */ /* 0x020fe200087fe4ff */
[----:B------:R1:W-:Y:S01]  /*d550*/  STL [R1+0xc0], R17 ;  /* 0x0000c01101007387 */ /* 0x0003e20000100800 */
[----:B------:R-:W-:-:S03]  /*d560*/  ISETP.GE.U32.AND P0, PT, R17, UR6, PT ;  /* 0x0000000611007c0c */ /* 0x000fc6000bf06070 */
[----:B------:R1:W-:Y:S01]  /*d570*/  STL [R1+0xc4], R20 ;  /* 0x0000c41401007387 */ /* 0x0003e20000100800 */
[----:B------:R-:W-:-:S13]  /*d580*/  ISETP.GE.U32.AND.EX P0, PT, R20, UR7, PT, P0 ;  /* 0x0000000714007c0c */ /* 0x000fda000bf06100 */
[----:B-1----:R-:W-:Y:S05]  /*d590*/  @P0 BRA `(.L_x_201) ;  /* 0x00000004005c0947 */ /* 0x002fea0003800000 */
[----:B------:R-:W1:Y:S01]  /*d5a0*/  LDC.64 R14, c[0x0][0x8d0] ;  /* 0x00023400ff0e7b82 */ /* 0x000e620000000a00 */
[----:B------:R-:W-:Y:S01]  /*d5b0*/  IMAD.MOV.U32 R2, RZ, RZ, R17 ;  /* 0x000000ffff027224 */ /* 0x000fe200078e0011 */
[----:B---34-:R-:W-:-:S06]  /*d5c0*/  MOV R3, R20 ;  /* 0x0000001400037202 */ /* 0x018fcc0000000f00 */
        /* <DEDUP_REMOVED lines=15> */
.L_x_202:
[-CC-:B------:R-:W-:Y:S01]  /*d6c0*/  SHF.R.U64 R11, R2, R16.reuse, R3.reuse ;  /* 0x00000010020b7219 */ /* 0x180fe20000001203 */
[----:B------:R-:W1:Y:S01]  /*d6d0*/  LDC.64 R6, c[0x0][0x8e8] ;  /* 0x00023a00ff067b82 */ /* 0x000e620000000a00 */
[----:B------:R-:W-:Y:S01]  /*d6e0*/  SHF.R.U32.HI R2, RZ, R16, R3 ;  /* 0x00000010ff027219 */ /* 0x000fe20000011603 */
[----:B------:R-:W2:Y:S01]  /*d6f0*/  S2R R15, SR_CTAID.X ;  /* 0x00000000000f7919 */ /* 0x000ea20000002500 */
[----:B------:R-:W-:Y:S01]  /*d700*/  IADD3 R5, P0, RZ, -R11, RZ ;  /* 0x8000000bff057210 */ /* 0x000fe20007f1e0ff */
[----:B------:R-:W3:Y:S03]  /*d710*/  S2R R14, SR_CTAID.Y ;  /* 0x00000000000e7919 */ /* 0x000ee60000002600 */
[----:B------:R-:W-:Y:S01]  /*d720*/  IADD3.X R3, RZ, ~R2, RZ, P0, !PT ;  /* 0x80000002ff037210 */ /* 0x000fe200007fe4ff */
[----:B------:R-:W4:Y:S01]  /*d730*/  LDC R18, c[0x0][0x8c0] ;  /* 0x00023000ff127b82 */ /* 0x000f220000000800 */
[----:B------:R-:W-:-:S03]  /*d740*/  IMAD.MOV.U32 R2, RZ, RZ, R17 ;  /* 0x000000ffff027224 */ /* 0x000fc600078e0011 */
[----:B------:R-:W-:Y:S01]  /*d750*/  IMAD R4, R3, R12, RZ ;  /* 0x0000000c03047224 */ /* 0x000fe200078e02ff */
[----:B------:R-:W-:-:S03]  /*d760*/  MOV R3, R20 ;  /* 0x0000001400037202 */ /* 0x000fc60000000f00 */
[----:B------:R-:W5:Y:S01]  /*d770*/  LDC R19, c[0x0][0x8b0] ;  /* 0x00022c00ff137b82 */ /* 0x000f620000000800 */
[C---:B------:R-:W-:Y:S02]  /*d780*/  IMAD R13, R5.reuse, R13, R4 ;  /* 0x0000000d050d7224 */ /* 0x040fe400078e0204 */
[----:B------:R-:W-:-:S05]  /*d790*/  IMAD.WIDE.U32 R2, R5, R12, R2 ;  /* 0x0000000c05027225 */ /* 0x000fca00078e0002 */
[----:B------:R-:W3:Y:S01]  /*d7a0*/  LDC R21, c[0x0][0x900] ;  /* 0x00024000ff157b82 */ /* 0x000ee20000000800 */
[----:B------:R-:W-:Y:S02]  /*d7b0*/  IADD3 R3, R3, R13, RZ ;  /* 0x0000000d03037210 */ /* 0x000fe40007ffe0ff */
[----:B-1----:R-:W-:-:S04]  /*d7c0*/  ISETP.NE.U32.AND P0, PT, R6, RZ, PT ;  /* 0x000000ff0600720c */ /* 0x002fc80003f05070 */
[----:B------:R-:W-:Y:S02]  /*d7d0*/  ISETP.NE.AND.EX P0, PT, R7, RZ, PT, P0 ;  /* 0x000000ff0700720c */ /* 0x000fe40003f05300 */
[-CC-:B----4-:R-:W-:Y:S02]  /*d7e0*/  SHF.R.U64 R13, R2, R18.reuse, R3.reuse ;  /* 0x00000012020d7219 */ /* 0x190fe40000001203 */
[----:B------:R-:W-:Y:S02]  /*d7f0*/  SHF.R.U32.HI R2, RZ, R18, R3 ;  /* 0x00000012ff027219 */ /* 0x000fe40000011603 */
[----:B--2---:R-:W-:Y:S02]  /*d800*/  I2FP.F32.U32 R16, R15 ;  /* 0x0000000f00107245 */ /* 0x004fe40000201000 */
[-CC-:B-----5:R-:W-:Y:S02]  /*d810*/  SHF.R.U64 R17, R13, R19.reuse, R2.reuse ;  /* 0x000000130d117219 */ /* 0x1a0fe40000001202 */
[----:B------:R-:W-:-:S04]  /*d820*/  SHF.R.U32.HI R2, RZ, R19, R2 ;  /* 0x00000013ff027219 */ /* 0x000fc80000011602 */
[-CC-:B---3--:R-:W-:Y:S02]  /*d830*/  SHF.R.U64 R12, R17, R21.reuse, R2.reuse ;  /* 0x00000015110c7219 */ /* 0x188fe40000001202 */
[----:B------:R-:W-:-:S03]  /*d840*/  SHF.R.U32.HI R19, RZ, R21, R2 ;  /* 0x00000015ff137219 */ /* 0x000fc60000011602 */
[----:B------:R-:W-:Y:S01]  /*d850*/  IMAD.MOV.U32 R2, RZ, RZ, R12 ;  /* 0x000000ffff027224 */ /* 0x000fe200078e000c */
[----:B------:R-:W-:Y:S01]  /*d860*/  MOV R3, R19 ;  /* 0x0000001300037202 */ /* 0x000fe20000000f00 */
[----:B------:R-:W-:Y:S06]  /*d870*/  @!P0 BRA `(.L_x_203) ;  /* 0x0000000000288947 */ /* 0x000fec0003800000 */
[----:B------:R-:W1:Y:S02]  /*d880*/  LDC R3, c[0x0][0x8f4] ;  /* 0x00023d00ff037b82 */ /* 0x000e640000000800 */
[----:B-1----:R-:W-:-:S04]  /*d890*/  IADD3 R3, P0, R12, R3, RZ ;  /* 0x000000030c037210 */ /* 0x002fc80007f1e0ff */
[----:B------:R-:W-:-:S05]  /*d8a0*/  IADD3.X R19, RZ, R19, RZ, P0, !PT ;  /* 0x00000013ff137210 */ /* 0x000fca00007fe4ff */
[----:B------:R-:W-:-:S04]  /*d8b0*/  IMAD.WIDE.U32 R4, R19, R6, RZ ;  /* 0x0000000613047225 */ /* 0x000fc800078e00ff */
[----:B------:R-:W-:-:S04]  /*d8c0*/  IMAD.WIDE.U32 R4, P0, R3, R7, R4 ;  /* 0x0000000703047225 */ /* 0x000fc80007800004 */
[----:B------:R-:W-:Y:S01]  /*d8d0*/  IMAD.WIDE.U32 R2, R3, R6, RZ ;  /* 0x0000000603027225 */ /* 0x000fe200078e00ff */
[----:B------:R-:W-:-:S04]  /*d8e0*/  MOV R2, R5 ;  /* 0x0000000500027202 */ /* 0x000fc80000000f00 */
[----:B------:R-:W-:Y:S01]  /*d8f0*/  IADD3 RZ, P1, R3, R4, RZ ;  /* 0x0000000403ff7210 */ /* 0x000fe20007f3e0ff */
[----:B------:R-:W-:-:S04]  /*d900*/  IMAD.X R3, RZ, RZ, RZ, P0 ;  /* 0x000000ffff037224 */ /* 0x000fc800000e06ff */
[----:B------:R-:W-:-:S08]  /*d910*/  IMAD.WIDE.U32.X R2, R19, R7, R2, P1 ;  /* 0x0000000713027225 */ /* 0x000fd000008e0402 */
.L_x_203:
[----:B------:R-:W1:Y:S01]  /*d920*/  LDC R23, c[0x0][0x904] ;  /* 0x00024100ff177b82 */ /* 0x000e620000000800 */
[----:B------:R-:W-:Y:S01]  /*d930*/  ULDC UR8, c[0x0][0x150] ;  /* 0x0000540000087ab9 */ /* 0x000fe20000000800 */
[----:B------:R-:W-:Y:S01]  /*d940*/  I2FP.F32.U32 R5, R14 ;  /* 0x0000000e00057245 */ /* 0x000fe20000201000 */
[----:B------:R-:W-:Y:S01]  /*d950*/  FMUL R16, R16, UR8 ;  /* 0x0000000810107c20 */ /* 0x000fe20008400000 */
[----:B------:R-:W-:Y:S01]  /*d960*/  ULDC UR8, c[0x0][0x154] ;  /* 0x0000550000087ab9 */ /* 0x000fe20000000800 */
[----:B------:R-:W-:Y:S02]  /*d970*/  LOP3.LUT R17, R17, R0, RZ, 0xc0, !PT ;  /* 0x0000000011117212 */ /* 0x000fe400078ec0ff */
[----:B------:R-:W-:Y:S01]  /*d980*/  FMUL R6, R5, UR8 ;  /* 0x0000000805067c20 */ /* 0x000fe20008400000 */
[----:B------:R-:W2:Y:S01]  /*d990*/  LDC R19, c[0x0][0x8f0] ;  /* 0x00023c00ff137b82 */ /* 0x000ea20000000800 */
[----:B------:R-:W3:Y:S07]  /*d9a0*/  F2I.U32.TRUNC.NTZ R16, R16 ;  /* 0x0000001000107305 */ /* 0x000eee000020f000 */
[----:B------:R-:W4:Y:S01]  /*d9b0*/  LDC R4, c[0x0][0x144] ;  /* 0x00005100ff047b82 */ /* 0x000f220000000800 */
[----:B------:R-:W5:Y:S07]  /*d9c0*/  F2I.U32.TRUNC.NTZ R6, R6 ;  /* 0x0000000600067305 */ /* 0x000f6e000020f000 */
[----:B------:R-:W5:Y:S01]  /*d9d0*/  LDC R7, c[0x0][0x148] ;  /* 0x00005200ff077b82 */ /* 0x000f620000000800 */
[----:B-1----:R-:W-:-:S02]  /*d9e0*/  ISETP.NE.AND P0, PT, R23, 0x1, PT ;  /* 0x000000011700780c */ /* 0x002fc40003f05270 */
[----:B---3--:R-:W-:-:S05]  /*d9f0*/  IADD3 R5, -R16, RZ, RZ ;  /* 0x000000ff10057210 */ /* 0x008fca0007ffe1ff */
[----:B------:R-:W1:Y:S01]  /*da00*/  LDC R20, c[0x0][0x8e0] ;  /* 0x00023800ff147b82 */ /* 0x000e620000000800 */
[----:B--2---:R-:W-:-:S04]  /*da10*/  SHF.R.U64 R2, R2, R19, R3 ;  /* 0x0000001302027219 */ /* 0x004fc80000001203 */
[C---:B------:R-:W-:Y:S01]  /*da20*/  IADD3 R3, -R2.reuse, RZ, RZ ;  /* 0x000000ff02037210 */ /* 0x040fe20007ffe1ff */
[----:B------:R-:W-:Y:S01]  /*da30*/  IMAD R17, R2, UR21, R17 ;  /* 0x0000001502117c24 */ /* 0x000fe2000f8e0211 */
[----:B------:R-:W-:Y:S01]  /*da40*/  MOV R2, 0x1 ;  /* 0x0000000100027802 */ /* 0x000fe20000000f00 */
[----:B------:R-:W2:Y:S01]  /*da50*/  LDC R21, c[0x0][0x8b8] ;  /* 0x00022e00ff157b82 */ /* 0x000ea20000000800 */
[----:B----4-:R-:W-:Y:S01]  /*da60*/  IMAD R18, R4, R5, R15 ;  /* 0x0000000504127224 */ /* 0x010fe200078e020f */
[----:B------:R-:W-:Y:S01]  /*da70*/  LOP3.LUT R5, R13, R8, RZ, 0xc0, !PT ;  /* 0x000000080d057212 */ /* 0x000fe200078ec0ff */
[----:B-----5:R-:W-:-:S05]  /*da80*/  IMAD.MOV R4, RZ, RZ, -R6 ;  /* 0x000000ffff047224 */ /* 0x020fca00078e0a06 */
[----:B------:R-:W3:Y:S01]  /*da90*/  LDC R22, c[0x0][0x8a8] ;  /* 0x00022a00ff167b82 */ /* 0x000ee20000000800 */
[----:B------:R-:W-:Y:S02]  /*daa0*/  @P0 IMAD R18, R7, R4, R14 ;  /* 0x0000000407120224 */ /* 0x000fe400078e020e */
[----:B-1----:R-:W-:Y:S02]  /*dab0*/  IMAD R12, R3, R20, R12 ;  /* 0x00000014030c7224 */ /* 0x002fe400078e020c */
[----:B--2---:R-:W-:Y:S02]  /*dac0*/  IMAD R13, R17, R21, R18 ;  /* 0x00000015110d7224 */ /* 0x004fe400078e0212 */
[----:B---3--:R-:W-:-:S05]  /*dad0*/  IMAD R4, R12, R22, R5 ;  /* 0x000000160c047224 */ /* 0x008fca00078e0205 */
[----:B------:R-:W-:Y:S02]  /*dae0*/  SEL R12, R4, R13, !P0 ;  /* 0x0000000d040c7207 */ /* 0x000fe40004000000 */
[----:B------:R-:W-:Y:S01]  /*daf0*/  SEL R13, R13, R4, !P0 ;  /* 0x000000040d0d7207 */ /* 0x000fe20004000000 */
[----:B------:R-:W-:-:S07]  /*db00*/  IMAD.MOV.U32 R4, RZ, RZ, R11 ;  /* 0x000000ffff047224 */ /* 0x000fce00078e000b */
.L_x_201:
[----:B------:R-:W-:-:S13]  /*db10*/  LOP3.LUT P0, RZ, R2, 0xff, RZ, 0xc0, !PT ;  /* 0x000000ff02ff7812 */ /* 0x000fda000780c0ff */
[----:B------:R-:W-:Y:S05]  /*db20*/  @P0 BRA `(.L_x_204) ;  /* 0xffffffe800d40947 */ /* 0x000fea000383ffff */
.L_x_148:
[----:B------:R-:W-:Y:S01]  /*db30*/  ELECT P0, URZ, PT ;  /* 0x00000000003f782f */ /* 0x000fe20003800000 */
[----:B------:R-:W-:-:S12]  /*db40*/  BSSY B0, `(.L_x_205) ;  /* 0x000001e000007945 */ /* 0x000fd80003800000 */
[----:B------:R-:W-:Y:S05]  /*db50*/  @!P0 BRA `(.L_x_206) ;  /* 0x0000000000708947 */ /* 0x000fea0003800000 */
[----:B------:R-:W-:-:S06]  /*db60*/  ULOP3.LUT UR4, UR40, 0x2, URZ, 0xfc, !UPT ;  /* 0x0000000228047892 */ /* 0x000fcc000f8efc3f */
[----:B-1----:R-:W-:-:S04]  /*db70*/  MOV R0, UR4 ;  /* 0x0000000400007c02 */ /* 0x002fc80008000f00 */
[----:B------:R-:W-:-:S13]  /*db80*/  ISETP.NE.AND P1, PT, R0, 0x3, PT ;  /* 0x000000030000780c */ /* 0x000fda0003f25270 */
[----:B------:R-:W-:Y:S05]  /*db90*/  @!P1 BRA `(.L_x_207) ;  /* 0x0000000000049947 */ /* 0x000fea0003800000 */
[----:B------:R-:W-:Y:S01]  /*dba0*/  BPT.TRAP 0x1 ;  /* 0x000000040000795c */ /* 0x000fe20000300000 */
.L_x_207:
[----:B------:R-:W-:Y:S01]  /*dbb0*/  MOV R0, 0x400 ;  /* 0x0000040000007802 */ /* 0x000fe20000000f00 */
[----:B---3--:R-:W-:Y:S01]  /*dbc0*/  IMAD.MOV.U32 R2, RZ, RZ, 0x1 ;  /* 0x00000001ff027424 */ /* 0x008fe200078e00ff */
[----:B----4-:R-:W-:-:S04]  /*dbd0*/  MOV R3, UR37 ;  /* 0x0000002500037c02 */ /* 0x010fc80008000f00 */
[----:B------:R-:W-:Y:S02]  /*dbe0*/  LEA R0, R3, R0, 0x18 ;  /* 0x0000000003007211 */ /* 0x000fe400078ec0ff */
[----:B------:R-:W-:-:S04]  /*dbf0*/  SHF.L.U32 R3, R2, 0x1f, RZ ;  /* 0x0000001f02037819 */ /* 0x000fc800000006ff */
[----:B------:R-:W1:Y:S02]  /*dc00*/  SYNCS.PHASECHK.TRANS64.TRYWAIT P0, [R0+URZ+0xa0], R3 ;  /* 0x0000a003000075a7 */ /* 0x000e64000800017f */
[----:B-1----:R-:W-:Y:S05]  /*dc10*/  @!P0 BRA `(.L_x_208) ;  /* 0x0000001800948947 */ /* 0x002fea0003800000 */
.L_x_256:
[----:B------:R-:W-:Y:S05]  /*dc20*/  @!P1 BRA `(.L_x_209) ;  /* 0x0000000000049947 */ /* 0x000fea0003800000 */
[----:B------:R-:W-:Y:S01]  /*dc30*/  BPT.TRAP 0x1 ;  /* 0x000000040000795c */ /* 0x000fe20000300000 */
.L_x_209:
[----:B------:R-:W3:Y:S02]  /*dc40*/  SYNCS.PHASECHK.TRANS64.TRYWAIT P0, [R0+URZ+0xa8], R3 ;  /* 0x0000a803000075a7 */ /* 0x000ee4000800017f */
[----:B---3--:R-:W-:Y:S05]  /*dc50*/  @!P0 BRA `(.L_x_210) ;  /* 0x0000001800988947 */ /* 0x008fea0003800000 */
.L_x_257:
[----:B------:R-:W-:Y:S05]  /*dc60*/  @!P1 BRA `(.L_x_211) ;  /* 0x0000000000049947 */ /* 0x000fea0003800000 */
[----:B------:R-:W-:Y:S01]  /*dc70*/  BPT.TRAP 0x1 ;  /* 0x000000040000795c */ /* 0x000fe20000300000 */
.L_x_211:
[----:B------:R-:W4:Y:S02]  /*dc80*/  SYNCS.PHASECHK.TRANS64.TRYWAIT P0, [R0+URZ+0xb0], R3 ;  /* 0x0000b003000075a7 */ /* 0x000f24000800017f */
[----:B----4-:R-:W-:Y:S05]  /*dc90*/  @!P0 BRA `(.L_x_212) ;  /* 0x00000018009c8947 */ /* 0x010fea0003800000 */
.L_x_258:
[----:B------:R-:W-:Y:S05]  /*dca0*/  @!P1 BRA `(.L_x_213) ;  /* 0x0000000000049947 */ /* 0x000fea0003800000 */
[----:B------:R-:W-:Y:S01]  /*dcb0*/  BPT.TRAP 0x1 ;  /* 0x000000040000795c */ /* 0x000fe20000300000 */
.L_x_213:
[----:B-1-34-:R-:W-:-:S04]  /*dcc0*/  MOV R3, 0x1 ;  /* 0x0000000100037802 */ /* 0x01afc80000000f00 */
[----:B------:R-:W-:-:S07]  /*dcd0*/  SHF.L.U32 R3, R3, 0x1f, RZ ;  /* 0x0000001f03037819 */ /* 0x000fce00000006ff */
.L_x_214:
[----:B-1----:R1:W3:Y:S02]  /*dce0*/  SYNCS.PHASECHK.TRANS64.TRYWAIT P0, [R0+URZ+0xb8], R3 ;  /* 0x0000b803000075a7 */ /* 0x0022e4000800017f */
[----:B---3--:R-:W-:Y:S05]  /*dcf0*/  @!P0 NANOSLEEP.SYNCS 0x989680 ;  /* 0x009896800000895d */ /* 0x008fea0003900000 */
[----:B------:R-:W3:Y:S02]  /*dd00*/  @!P0 SYNCS.PHASECHK.TRANS64 P0, [R0+URZ+0xb8], R3 ;  /* 0x0000b803000085a7 */ /* 0x000ee4000800007f */
[----:B---3--:R-:W-:Y:S05]  /*dd10*/  @!P0 BRA `(.L_x_214) ;  /* 0xfffffffc00f08947 */ /* 0x008fea000383ffff */
.L_x_206:
[----:B------:R-:W-:Y:S05]  /*dd20*/  BSYNC B0 ;  /* 0x0000000000007941 */ /* 0x000fea0003800000 */
.L_x_205:
[----:B------:R-:W-:Y:S05]  /*dd30*/  EXIT ;  /* 0x000000000000794d */ /* 0x000fea0003800000 */
.L_x_143:
[----:B------:R-:W-:Y:S01]  /*dd40*/  LOP3.LUT P0, RZ, R8, 0xff, RZ, 0xc0, !PT ;  /* 0x000000ff08ff7812 */ /* 0x000fe2000780c0ff */
[----:B------:R-:W-:Y:S01]  /*dd50*/  IMAD.MOV.U32 R0, RZ, RZ, RZ ;  /* 0x000000ffff007224 */ /* 0x000fe200078e00ff */
[----:B------:R-:W-:-:S11]  /*dd60*/  MOV R8, 0x1 ;  /* 0x0000000100087802 */ /* 0x000fd60000000f00 */
[----:B------:R-:W-:Y:S05]  /*dd70*/  @!P0 BRA `(.L_x_215) ;  /* 0x0000000c00408947 */ /* 0x000fea0003800000 */
[----:B------:R-:W1:Y:S01]  /*dd80*/  S2R R2, SR_TID.X ;  /* 0x0000000000027919 */ /* 0x000e620000002100 */
[----:B------:R-:W-:Y:S01]  /*dd90*/  ULDC UR4, c[0x0][0x28c] ;  /* 0x0000a30000047ab9 */ /* 0x000fe20000000800 */
[----:B------:R-:W-:Y:S01]  /*dda0*/  ULDC UR7, c[0x0][0x8a8] ;  /* 0x00022a0000077ab9 */ /* 0x000fe20000000800 */
[----:B------:R-:W-:Y:S01]  /*ddb0*/  UIADD3 UR5, UR4, 0x3f, URZ ;  /* 0x0000003f04057890 */ /* 0x000fe2000fffe03f */
[----:B------:R-:W-:Y:S01]  /*ddc0*/  BSSY B0, `(.L_x_215) ;  /* 0x00000cb000007945 */ /* 0x000fe20003800000 */
[----:B------:R-:W-:Y:S01]  /*ddd0*/  ULDC UR8, c[0x0][0x900] ;  /* 0x0002400000087ab9 */ /* 0x000fe20000000800 */
[----:B------:R-:W-:Y:S01]  /*dde0*/  UMOV UR9, 0xffffffff ;  /* 0xffffffff00097882 */ /* 0x000fe20000000000 */
[----:B------:R-:W-:Y:S01]  /*ddf0*/  USHF.R.S32.HI UR6, URZ, 0x1f, UR5 ;  /* 0x0000001f3f067899 */ /* 0x000fe20008011405 */
[----:B------:R-:W-:Y:S01]  /*de00*/  MOV R9, 0x1 ;  /* 0x0000000100097802 */ /* 0x000fe20000000f00 */
[----:B------:R-:W-:Y:S01]  /*de10*/  UIADD3 UR4, UR7, -0x1, URZ ;  /* 0xffffffff07047890 */ /* 0x000fe2000fffe03f */
[----:B------:R-:W-:Y:S01]  /*de20*/  MOV R8, 0x1 ;  /* 0x0000000100087802 */ /* 0x000fe20000000f00 */
[----:B------:R-:W-:Y:S01]  /*de30*/  ULEA.HI UR6, UR6, UR5, URZ, 0x6 ;  /* 0x0000000506067291 */ /* 0x000fe2000f8f303f */
[----:B------:R-:W-:Y:S01]  /*de40*/  IMAD.MOV.U32 R0, RZ, RZ, RZ ;  /* 0x000000ffff007224 */ /* 0x000fe200078e00ff */
[----:B------:R-:W-:-:S02]  /*de50*/  USHF.L.U32 UR7, UR9, UR8, URZ ;  /* 0x0000000809077299 */ /* 0x000fc4000800063f */
[----:B------:R-:W-:Y:S02]  /*de60*/  USHF.R.S32.HI UR6, URZ, 0x6, UR6 ;  /* 0x000000063f067899 */ /* 0x000fe40008011406 */
[----:B------:R-:W-:Y:S02]  /*de70*/  ULOP3.LUT UR22, UR41, 0x2, URZ, 0xfc, !UPT ;  /* 0x0000000229167892 */ /* 0x000fe4000f8efc3f */
[----:B------:R-:W-:Y:S02]  /*de80*/  USHF.L.U32 UR5, UR38, UR8, URZ ;  /* 0x0000000826057299 */ /* 0x000fe4000800063f */
[----:B------:R-:W-:Y:S02]  /*de90*/  ULOP3.LUT UR7, URZ, UR7, URZ, 0x33, !UPT ;  /* 0x000000073f077292 */ /* 0x000fe4000f8e333f */
[----:B------:R-:W-:Y:S01]  /*dea0*/  UIADD3 UR23, UR6, 0x1, URZ ;  /* 0x0000000106177890 */ /* 0x000fe2000fffe03f */
[----:B------:R-:W-:Y:S01]  /*deb0*/  ULDC.64 UR20, c[0x0][0x198] ;  /* 0x0000660000147ab9 */ /* 0x000fe20000000a00 */
[----:B-1----:R-:W-:-:S02]  /*dec0*/  LOP3.LUT P3, RZ, R2, 0x7f, RZ, 0xc0, !PT ;  /* 0x0000007f02ff7812 */ /* 0x002fc4000786c0ff */
[----:B------:R-:W-:-:S04]  /*ded0*/  LOP3.LUT P0, RZ, R2, 0x1f, RZ, 0xc0, !PT ;  /* 0x0000001f02ff7812 */ /* 0x000fc8000780c0ff */
[----:B------:R-:W-:-:S13]  /*dee0*/  PLOP3.LUT P0, PT, P0, P3, PT, 0x8a, 0x0 ;  /* 0x000000000000781c */ /* 0x000fda0000707172 */
.L_x_227:
[----:B------:R-:W-:-:S03]  /*def0*/  UMOV UR8, 0xffffffff ;  /* 0xffffffff00087882 */ /* 0x000fc60000000000 */
[----:B------:R-:W-:Y:S05]  /*df00*/  BRA.DIV UR8, `(.L_x_216) ;  /* 0x0000001a08147947 */ /* 0x000fea000b800000 */
[----:B------:R-:W-:-:S13]  /*df10*/  ELECT P6, URZ, PT ;  /* 0x00000000003f782f */ /* 0x000fda00038c0000 */
.L_x_261:
[----:B------:R-:W1:Y:S01]  /*df20*/  LDC R2, c[0x0][0x28c] ;  /* 0x0000a300ff027b82 */ /* 0x000e620000000800 */
[----:B------:R-:W-:Y:S01]  /*df30*/  BSSY B1, `(.L_x_217) ;  /* 0x0000038000017945 */ /* 0x000fe20003800000 */
[----:B-1----:R-:W-:-:S13]  /*df40*/  ISETP.LT.OR P6, PT, R2, 0x1, !P6 ;  /* 0x000000010200780c */ /* 0x002fda00077c1670 */
[----:B------:R-:W-:Y:S05]  /*df50*/  @P6 BRA `(.L_x_218) ;  /* 0x0000000000d46947 */ /* 0x000fea0003800000 */
[----:B------:R-:W-:Y:S01]  /*df60*/  SHF.L.U32 R12, R12, 0x7, RZ ;  /* 0x000000070c0c7819 */ /* 0x000fe200000006ff */
[----:B------:R-:W-:Y:S01]  /*df70*/  IMAD.MOV.U32 R7, RZ, RZ, RZ ;  /* 0x000000ffff077224 */ /* 0x000fe200078e00ff */
[----:B------:R-:W-:Y:S01]  /*df80*/  SHF.L.U32 R13, R13, 0x8, RZ ;  /* 0x000000080d0d7819 */ /* 0x000fe200000006ff */
[----:B------:R-:W-:Y:S01]  /*df90*/  IMAD.MOV.U32 R3, RZ, RZ, R0 ;  /* 0x000000ffff037224 */ /* 0x000fe200078e0000 */
[----:B------:R-:W-:Y:S02]  /*dfa0*/  MOV R11, UR23 ;  /* 0x00000017000b7c02 */ /* 0x000fe40008000f00 */
[----:B------:R-:W-:-:S07]  /*dfb0*/  MOV R2, R8 ;  /* 0x0000000800027202 */ /* 0x000fce0000000f00 */
.L_x_222:
[----:B------:R-:W1:Y:S01]  /*dfc0*/  S2R R6, SR_CgaCtaId ;  /* 0x0000000000067919 */ /* 0x000e620000008800 */
[----:B------:R-:W-:-:S04]  /*dfd0*/  MOV R5, 0x400 ;  /* 0x0000040000057802 */ /* 0x000fc80000000f00 */
[----:B-1----:R-:W-:Y:S02]  /*dfe0*/  LEA R14, R6, R5, 0x18 ;  /* 0x00000005060e7211 */ /* 0x002fe400078ec0ff */
[----:B------:R-:W-:Y:S01]  /*dff0*/  SHF.L.U32 R5, R2, 0x1f, RZ ;  /* 0x0000001f02057819 */ /* 0x000fe200000006ff */
[----:B------:R-:W1:Y:S01]  /*e000*/  @!P3 LDC R6, c[0x0][0x500] ;  /* 0x00014000ff06bb82 */ /* 0x000e620000000800 */
[----:B------:R-:W-:-:S04]  /*e010*/  LEA R10, R3, R14, 0x3 ;  /* 0x0000000e030a7211 */ /* 0x000fc800078e18ff */
[----:B------:R-:W2:Y:S02]  /*e020*/  SYNCS.PHASECHK.TRANS64.TRYWAIT P1, [R10+URZ+0x40], R5 ;  /* 0x000040050a0075a7 */ /* 0x000ea4000802017f */
[----:B--2---:R-:W-:Y:S05]  /*e030*/  @!P1 BRA `(.L_x_219) ;  /* 0x0000001400e89947 */ /* 0x004fea0003800000 */
.L_x_262:
[----:B------:R-:W-:Y:S01]  /*e040*/  UPRMT UR8, UR22, 0x9910, URZ ;  /* 0x0000991016087896 */ /* 0x000fe2000800003f */
[----:B-1----:R1:W-:Y:S03]  /*e050*/  @!P3 SYNCS.ARRIVE.TRANS64 RZ, [R10+URZ], R6 ;  /* 0x000000060affb9a7 */ /* 0x0023e6000800003f */
[----:B------:R-:W-:-:S06]  /*e060*/  UISETP.NE.AND UP0, UPT, UR8, 0x2, UPT ;  /* 0x000000020800788c */ /* 0x000fcc000bf05270 */
[----:B------:R-:W-:-:S13]  /*e070*/  PLOP3.LUT P1, PT, PT, PT, UP0, 0x80, 0x0 ;  /* 0x000000000000781c */ /* 0x000fda0003f2f008 */
[----:B-1----:R-:W-:Y:S05]  /*e080*/  @P1 BRA `(.L_x_220) ;  /* 0x0000000000041947 */ /* 0x002fea0003800000 */
[----:B------:R-:W-:Y:S01]  /*e090*/  BPT.TRAP 0x1 ;  /* 0x000000040000795c */ /* 0x000fe20000300000 */
.L_x_220:
[----:B------:R-:W-:Y:S05]  /*e0a0*/  @P0 BRA `(.L_x_221) ;  /* 0x0000000000040947 */ /* 0x000fea0003800000 */
[----:B------:R-:W-:Y:S01]  /*e0b0*/  BPT.TRAP 0x1 ;  /* 0x000000040000795c */ /* 0x000fe20000300000 */
.L_x_221:
[C---:B--2---:R-:W-:Y:S01]  /*e0c0*/  LEA R5, R3.reuse, R14, 0xe ;  /* 0x0000000e03057211 */ /* 0x044fe200078e70ff */
[----:B------:R-:W-:Y:S01]  /*e0d0*/  IMAD R14, R3, 0x2000, R14 ;  /* 0x00002000030e7824 */ /* 0x000fe200078e020e */
[----:B------:R-:W-:Y:S01]  /*e0e0*/  R2UR UR18, R13 ;  /* 0x000000000d1272ca */ /* 0x000fe200000e0000 */
[----:B------:R-:W-:Y:S01]  /*e0f0*/  UIADD3 UR14, UP0, UR20, 0xf0, URZ ;  /* 0x000000f0140e7890 */ /* 0x000fe2000ff1e03f */
[----:B------:R-:W-:Y:S01]  /*e100*/  R2UR UR8, R5 ;  /* 0x00000000050872ca */ /* 0x000fe200000e0000 */
[----:B------:R-:W-:Y:S01]  /*e110*/  UIADD3 UR24, UP1, UR20, 0x1f0, URZ ;  /* 0x000001f014187890 */ /* 0x000fe2000ff3e03f */
[----:B------:R-:W-:Y:S01]  /*e120*/  R2UR UR11, R14 ;  /* 0x000000000e0b72ca */ /* 0x000fe200000e0000 */
[----:B------:R-:W-:Y:S01]  /*e130*/  UIADD3.X UR15, URZ, UR21, URZ, UP0, !UPT ;  /* 0x000000153f0f7290 */ /* 0x000fe200087fe43f */
[----:B------:R-:W-:Y:S01]  /*e140*/  R2UR UR9, R10 ;  /* 0x000000000a0972ca */ /* 0x000fe200000e0000 */
[----:B------:R-:W-:Y:S01]  /*e150*/  UIADD3.X UR25, URZ, UR21, URZ, UP1, !UPT ;  /* 0x000000153f197290 */ /* 0x000fe20008ffe43f */
[----:B------:R-:W-:Y:S01]  /*e160*/  R2UR UR10, R7 ;  /* 0x00000000070a72ca */ /* 0x000fe200000e0000 */
[----:B------:R-:W-:Y:S01]  /*e170*/  UMOV UR16, 0x0 ;  /* 0x0000000000107882 */ /* 0x000fe20000000000 */
[----:B------:R-:W-:Y:S01]  /*e180*/  R2UR UR12, R4 ;  /* 0x00000000040c72ca */ /* 0x000fe200000e0000 */
[----:B------:R-:W-:Y:S01]  /*e190*/  UMOV UR17, 0x10000000 ;  /* 0x1000000000117882 */ /* 0x000fe20000000000 */
[----:B------:R-:W-:Y:S01]  /*e1a0*/  IADD3 R11, R11, -0x1, RZ ;  /* 0xffffffff0b0b7810 */ /* 0x000fe20007ffe0ff */
[----:B------:R-:W-:Y:S01]  /*e1b0*/  VIADD R7, R7, 0x40 ;  /* 0x0000004007077836 */ /* 0x000fe20000000000 */
[----:B------:R-:W-:Y:S01]  /*e1c0*/  R2UR UR19, R12 ;  /* 0x000000000c1372ca */ /* 0x000fe200000e0000 */
[----:B------:R-:W-:Y:S01]  /*e1d0*/  UIADD3 UR8, UR8, 0x6200, URZ ;  /* 0x0000620008087890 */ /* 0x000fe2000fffe03f */
[----:B------:R-:W-:Y:S01]  /*e1e0*/  ISETP.GT.AND P2, PT, R11, 0x1, PT ;  /* 0x000000010b00780c */ /* 0x000fe20003f44270 */
[----:B------:R-:W-:Y:S01]  /*e1f0*/  UIADD3 UR13, UR11, 0x26200, URZ ;  /* 0x000262000b0d7890 */ /* 0x000fe2000fffe03f */
[----:B------:R-:W-:-:S02]  /*e200*/  IADD3 R3, R3, 0x1, RZ ;  /* 0x0000000103037810 */ /* 0x000fc40007ffe0ff */
[----:B------:R-:W-:Y:S02]  /*e210*/  UMOV UR11, UR18 ;  /* 0x00000012000b7c82 */ /* 0x000fe40008000000 */
[C---:B------:R-:W-:Y:S02]  /*e220*/  ISETP.NE.AND P1, PT, R3.reuse, 0x8, PT ;  /* 0x000000080300780c */ /* 0x040fe40003f25270 */
[----:B------:R1:W-:Y:S02]  /*e230*/  UTMALDG.3D [UR8], [UR14], desc[UR16] ;  /* 0x000010080e0075b4 */ /* 0x0003e40008011000 */
[----:B------:R-:W-:Y:S02]  /*e240*/  SEL R5, RZ, 0x1, P1 ;  /* 0x00000001ff057807 */ /* 0x000fe40000800000 */
[----:B------:R-:W-:Y:S02]  /*e250*/  SEL R3, R3, RZ, P1 ;  /* 0x000000ff03037207 */ /* 0x000fe40000800000 */
[----:B------:R-:W-:Y:S01]  /*e260*/  LOP3.LUT R2, R2, R5, RZ, 0x3c, !PT ;  /* 0x0000000502027212 */ /* 0x000fe200078e3cff */
[----:B-1----:R-:W-:Y:S01]  /*e270*/  UMOV UR8, UR13 ;  /* 0x0000000d00087c82 */ /* 0x002fe20008000000 */
[----:B------:R-:W-:-:S02]  /*e280*/  UMOV UR11, UR19 ;  /* 0x00000013000b7c82 */ /* 0x000fc40008000000 */
[----:B------:R1:W-:Y:S02]  /*e290*/  UTMALDG.3D [UR8], [UR24], desc[UR16] ;  /* 0x00001008180075b4 */ /* 0x0003e40008011000 */
[----:B-1----:R-:W-:Y:S05]  /*e2a0*/  @P2 BRA `(.L_x_222) ;  /* 0xfffffffc00442947 */ /* 0x002fea000383ffff */
.L_x_218:
[----:B------:R-:W-:Y:S05]  /*e2b0*/  BSYNC B1 ;  /* 0x0000000000017941 */ /* 0x000fea0003800000 */
.L_x_217:
[----:B------:R-:W2:Y:S01]  /*e2c0*/  LDL.LU R15, [R1+0xc4] ;  /* 0x0000c400010f7983 */ /* 0x000ea20000300800 */
[----:B------:R-:W-:Y:S01]  /*e2d0*/  LOP3.LUT P4, RZ, R9, 0xff, RZ, 0xc0, !PT ;  /* 0x000000ff09ff7812 */ /* 0x000fe2000788c0ff */
[----:B------:R-:W-:Y:S02]  /*e2e0*/  ULDC.64 UR8, c[0x0][0x8f8] ;  /* 0x00023e0000087ab9 */ /* 0x000fe40000000a00 */
[----:B------:R-:W3:Y:S01]  /*e2f0*/  LDL.LU R14, [R1+0xc0] ;  /* 0x0000c000010e7983 */ /* 0x000ee20000300800 */
[----:B------:R-:W-:Y:S01]  /*e300*/  IADD3 R0, R0, UR6, RZ ;  /* 0x0000000600007c10 */ /* 0x000fe2000fffe0ff */
[----:B------:R-:W-:Y:S01]  /*e310*/  BSSY B1, `(.L_x_223) ;  /* 0x0000073000017945 */ /* 0x000fe20003800000 */
[----:B------:R-:W-:Y:S02]  /*e320*/  MOV R5, UR6 ;  /* 0x0000000600057c02 */ /* 0x000fe40008000f00 */
[----:B------:R-:W-:Y:S02]  /*e330*/  ISETP.GT.U32.AND P1, PT, R0, 0x7, PT ;  /* 0x000000070000780c */ /* 0x000fe40003f24070 */
[----:B------:R-:W-:-:S02]  /*e340*/  SHF.R.U32.HI R2, RZ, 0x3, R0 ;  /* 0x00000003ff027819 */ /* 0x000fc40000011600 */
[----:B------:R-:W-:Y:S01]  /*e350*/  ISETP.LT.U32.AND P1, PT, R5, 0x8, P1 ;  /* 0x000000080500780c */ /* 0x000fe20000f21070 */
[----:B------:R-:W1:Y:S01]  /*e360*/  @P4 S2R R4, SR_CgaCtaId ;  /* 0x0000000000044919 */ /* 0x000e620000008800 */
[----:B------:R-:W-:Y:S02]  /*e370*/  @P4 MOV R3, 0x400 ;  /* 0x0000040000034802 */ /* 0x000fe40000000f00 */
[----:B------:R-:W-:Y:S02]  /*e380*/  LOP3.LUT R2, R2, 0x1, RZ, 0xc0, !PT ;  /* 0x0000000102027812 */ /* 0x000fe400078ec0ff */
[----:B------:R-:W-:Y:S02]  /*e390*/  MOV R13, 0xffffffff ;  /* 0xffffffff000d7802 */ /* 0x000fe40000000f00 */
[----:B------:R-:W-:Y:S01]  /*e3a0*/  ISETP.NE.U32.AND P2, PT, R2, 0x1, PT ;  /* 0x000000010200780c */ /* 0x000fe20003f45070 */
[----:B------:R-:W-:Y:S01]  /*e3b0*/  IMAD.U32 R2, RZ, RZ, UR6 ;  /* 0x00000006ff027e24 */ /* 0x000fe2000f8e00ff */
[----:B------:R-:W-:-:S02]  /*e3c0*/  MOV R12, 0xffffffff ;  /* 0xffffffff000c7802 */ /* 0x000fc40000000f00 */
[----:B------:R-:W-:Y:S02]  /*e3d0*/  LOP3.LUT R0, R0, 0x7, RZ, 0xc0, !PT ;  /* 0x0000000700007812 */ /* 0x000fe400078ec0ff */
[----:B------:R-:W-:Y:S02]  /*e3e0*/  ISETP.GT.U32.AND P2, PT, R2, 0x7, !P2 ;  /* 0x000000070200780c */ /* 0x000fe40005744070 */
[----:B------:R-:W-:Y:S02]  /*e3f0*/  PRMT R9, RZ, 0x7610, R9 ;  /* 0x00007610ff097816 */ /* 0x000fe40000000009 */
[----:B------:R-:W-:Y:S02]  /*e400*/  SEL R2, RZ, 0x1, !P2 ;  /* 0x00000001ff027807 */ /* 0x000fe40005000000 */
[----:B-1----:R-:W-:Y:S01]  /*e410*/  @P4 LEA R3, R4, R3, 0x18 ;  /* 0x0000000304034211 */ /* 0x002fe200078ec0ff */
[----:B------:R-:W-:-:S03]  /*e420*/  IMAD.MOV.U32 R4, RZ, RZ, -0x1 ;  /* 0xffffffffff047424 */ /* 0x000fc600078e00ff */
[----:B------:R1:W-:Y:S02]  /*e430*/  @P4 SYNCS.ARRIVE.TRANS64.A1T0 RZ, [R3+URZ+0xc8], RZ ;  /* 0x0000c8ff03ff49a7 */ /* 0x0003e4000810003f */
[----:B-1----:R-:W-:-:S04]  /*e440*/  SEL R3, RZ, 0x1, !P1 ;  /* 0x00000001ff037807 */ /* 0x002fc80004800000 */
[----:B------:R-:W-:Y:S02]  /*e450*/  LOP3.LUT R8, R2, R8, R3, 0x96, !PT ;  /* 0x0000000802087212 */ /* 0x000fe400078e9603 */
[----:B------:R-:W-:Y:S02]  /*e460*/  PRMT R2, RZ, 0x7610, R2 ;  /* 0x00007610ff027816 */ /* 0x000fe40000000002 */
[----:B---3--:R-:W-:-:S04]  /*e470*/  IADD3 R14, P4, R14, UR54, RZ ;  /* 0x000000360e0e7c10 */ /* 0x008fc8000ff9e0ff */
[----:B--2---:R-:W-:Y:S01]  /*e480*/  IADD3.X R15, R15, UR39, RZ, P4, !PT ;  /* 0x000000270f0f7c10 */ /* 0x004fe2000a7fe4ff */
[----:B------:R1:W-:Y:S01]  /*e490*/  STL [R1+0xc0], R14 ;  /* 0x0000c00e01007387 */ /* 0x0003e20000100800 */
[----:B------:R-:W-:-:S03]  /*e4a0*/  ISETP.GE.U32.AND P4, PT, R14, UR8, PT ;  /* 0x000000080e007c0c */ /* 0x000fc6000bf86070 */
[----:B------:R1:W-:Y:S01]  /*e4b0*/  STL [R1+0xc4], R15 ;  /* 0x0000c40f01007387 */ /* 0x0003e20000100800 */
[----:B------:R-:W-:-:S13]  /*e4c0*/  ISETP.GE.U32.AND.EX P1, PT, R15, UR9, PT, P4 ;  /* 0x000000090f007c0c */ /* 0x000fda000bf26140 */
[----:B-1----:R-:W-:Y:S05]  /*e4d0*/  @P1 BRA `(.L_x_224) ;  /* 0x0000000400581947 */ /* 0x002fea0003800000 */
[----:B------:R-:W-:Y:S01]  /*e4e0*/  ULDC.64 UR8, c[0x0][0x8d0] ;  /* 0x0002340000087ab9 */ /* 0x000fe20000000a00 */
[----:B------:R-:W1:Y:S01]  /*e4f0*/  S2R R12, SR_CTAID.X ;  /* 0x00000000000c7919 */ /* 0x000e620000002500 */
[----:B------:R-:W-:Y:S01]  /*e500*/  ISETP.NE.U32.AND P1, PT, RZ, UR8, PT ;  /* 0x00000008ff007c0c */ /* 0x000fe2000bf25070 */
[----:B------:R-:W-:Y:S01]  /*e510*/  ULDC UR11, c[0x0][0x8d8] ;  /* 0x00023600000b7ab9 */ /* 0x000fe20000000800 */
[----:B------:R-:W-:Y:S01]  /*e520*/  MOV R2, R14 ;  /* 0x0000000e00027202 */ /* 0x000fe20000000f00 */
[----:B------:R-:W2:Y:S01]  /*e530*/  S2R R10, SR_CTAID.Y ;  /* 0x00000000000a7919 */ /* 0x000ea20000002600 */
[----:B------:R-:W-:Y:S02]  /*e540*/  ISETP.NE.AND.EX P1, PT, RZ, UR9, PT, P1 ;  /* 0x00000009ff007c0c */ /* 0x000fe4000bf25310 */
[----:B------:R-:W-:-:S11]  /*e550*/  MOV R3, R15 ;  /* 0x0000000f00037202 */ /* 0x000fd60000000f00 */
[----:B------:R-:W-:Y:S05]  /*e560*/  @!P1 BRA `(.L_x_225) ;  /* 0x0000000000289947 */ /* 0x000fea0003800000 */
[----:B------:R-:W-:Y:S02]  /*e570*/  ULDC UR10, c[0x0][0x8dc] ;  /* 0x00023700000a7ab9 */ /* 0x000fe40000000800 */
[----:B------:R-:W-:-:S05]  /*e580*/  IADD3 R7, P1, R14, UR10, RZ ;  /* 0x0000000a0e077c10 */ /* 0x000fca000ff3e0ff */
[----:B------:R-:W-:-:S04]  /*e590*/  IMAD.X R11, RZ, RZ, R15, P1 ;  /* 0x000000ffff0b7224 */ /* 0x000fc800008e060f */
[----:B------:R-:W-:-:S04]  /*e5a0*/  IMAD.WIDE.U32 R4, R11, UR8, RZ ;  /* 0x000000080b047c25 */ /* 0x000fc8000f8e00ff */
[----:B------:R-:W-:-:S04]  /*e5b0*/  IMAD.WIDE.U32 R4, P1, R7, UR9, R4 ;  /* 0x0000000907047c25 */ /* 0x000fc8000f820004 */
[----:B------:R-:W-:Y:S01]  /*e5c0*/  IMAD.WIDE.U32 R6, R7, UR8, RZ ;  /* 0x0000000807067c25 */ /* 0x000fe2000f8e00ff */
[----:B------:R-:W-:Y:S02]  /*e5d0*/  IADD3.X R3, RZ, RZ, RZ, P1, !PT ;  /* 0x000000ffff037210 */ /* 0x000fe40000ffe4ff */
[----:B------:R-:W-:Y:S02]  /*e5e0*/  MOV R2, R5 ;  /* 0x0000000500027202 */ /* 0x000fe40000000f00 */
[----:B------:R-:W-:-:S05]  /*e5f0*/  IADD3 RZ, P1, R7, R4, RZ ;  /* 0x0000000407ff7210 */ /* 0x000fca0007f3e0ff */
[----:B------:R-:W-:-:S08]  /*e600*/  IMAD.WIDE.U32.X R2, R11, UR9, R2, P1 ;  /* 0x000000090b027c25 */ /* 0x000fd000088e0402 */
.L_x_225:
[--C-:B------:R-:W-:Y:S01]  /*e610*/  SHF.R.U64 R11, R2, UR11, R3.reuse ;  /* 0x0000000b020b7c19 */ /* 0x100fe20008001203 */
[----:B------:R-:W-:Y:S01]  /*e620*/  ULDC.64 UR8, c[0x0][0x8c8] ;  /* 0x0002320000087ab9 */ /* 0x000fe20000000a00 */
[----:B------:R-:W-:Y:S01]  /*e630*/  SHF.R.U32.HI R2, RZ, UR11, R3 ;  /* 0x0000000bff027c19 */ /* 0x000fe20008011603 */
[----:B------:R-:W3:Y:S01]  /*e640*/  LDC R7, c[0x0][0x144] ;  /* 0x00005100ff077b82 */ /* 0x000ee20000000800 */
[----:B------:R-:W-:Y:S01]  /*e650*/  IADD3 R5, P1, RZ, -R11, RZ ;  /* 0x8000000bff057210 */ /* 0x000fe20007f3e0ff */
[----:B------:R-:W-:Y:S01]  /*e660*/  ULDC.64 UR12, c[0x0][0x8e8] ;  /* 0x00023a00000c7ab9 */ /* 0x000fe20000000a00 */
[----:B------:R-:W-:Y:S01]  /*e670*/  MOV R3, R15 ;  /* 0x0000000f00037202 */ /* 0x000fe20000000f00 */
[----:B------:R-:W-:Y:S01]  /*e680*/  ULDC UR10, c[0x0][0x8b0] ;  /* 0x00022c00000a7ab9 */ /* 0x000fe20000000800 */
[----:B-1----:R-:W-:Y:S01]  /*e690*/  I2FP.F32.U32 R6, R12 ;  /* 0x0000000c00067245 */ /* 0x002fe20000201000 */
[----:B------:R-:W-:Y:S01]  /*e6a0*/  IMAD.X R2, RZ, RZ, ~R2, P1 ;  /* 0x000000ffff027224 */ /* 0x000fe200008e0e02 */
[----:B------:R-:W-:Y:S01]  /*e6b0*/  ISETP.NE.U32.AND P1, PT, RZ, UR12, PT ;  /* 0x0000000cff007c0c */ /* 0x000fe2000bf25070 */
[----:B------:R-:W1:Y:S02]  /*e6c0*/  LDC R15, c[0x0][0x148] ;  /* 0x00005200ff0f7b82 */ /* 0x000e640000000800 */
[----:B------:R-:W-:Y:S01]  /*e6d0*/  IMAD R4, R2, UR8, RZ ;  /* 0x0000000802047c24 */ /* 0x000fe2000f8e02ff */
[----:B------:R-:W-:-:S02]  /*e6e0*/  MOV R2, R14 ;  /* 0x0000000e00027202 */ /* 0x000fc40000000f00 */
[----:B------:R-:W-:-:S03]  /*e6f0*/  ISETP.NE.AND.EX P1, PT, RZ, UR13, PT, P1 ;  /* 0x0000000dff007c0c */ /* 0x000fc6000bf25310 */
[----:B------:R-:W-:Y:S01]  /*e700*/  IMAD.WIDE.U32 R2, R5, UR8, R2 ;  /* 0x0000000805027c25 */ /* 0x000fe2000f8e0002 */
[----:B------:R-:W-:-:S03]  /*e710*/  ULDC UR8, c[0x0][0x150] ;  /* 0x0000540000087ab9 */ /* 0x000fc60000000800 */
[----:B------:R-:W-:Y:S01]  /*e720*/  FMUL R6, R6, UR8 ;  /* 0x0000000806067c20 */ /* 0x000fe20008400000 */
[----:B------:R-:W-:Y:S01]  /*e730*/  IMAD R5, R5, UR9, R4 ;  /* 0x0000000905057c24 */ /* 0x000fe2000f8e0204 */
[----:B------:R-:W-:Y:S01]  /*e740*/  ULDC UR8, c[0x0][0x8c0] ;  /* 0x0002300000087ab9 */ /* 0x000fe20000000800 */
[----:B------:R-:W-:Y:S02]  /*e750*/  ULDC UR9, c[0x0][0x154] ;  /* 0x0000550000097ab9 */ /* 0x000fe40000000800 */
[----:B------:R-:W-:Y:S01]  /*e760*/  IMAD.IADD R3, R3, 0x1, R5 ;  /* 0x0000000103037824 */ /* 0x000fe200078e0205 */
[----:B------:R-:W4:Y:S04]  /*e770*/  F2I.U32.TRUNC.NTZ R6, R6 ;  /* 0x0000000600067305 */ /* 0x000f28000020f000 */
[----:B------:R-:W-:-:S02]  /*e780*/  SHF.R.U64 R13, R2, UR8, R3 ;  /* 0x00000008020d7c19 */ /* 0x000fc40008001203 */
[----:B--2---:R-:W-:-:S05]  /*e790*/  I2FP.F32.U32 R2, R10 ;  /* 0x0000000a00027245 */ /* 0x004fca0000201000 */
[----:B------:R-:W-:Y:S01]  /*e7a0*/  FMUL R4, R2, UR9 ;  /* 0x0000000902047c20 */ /* 0x000fe20008400000 */
[----:B------:R-:W-:Y:S01]  /*e7b0*/  SHF.R.U32.HI R2, RZ, UR8, R3 ;  /* 0x00000008ff027c19 */ /* 0x000fe20008011603 */
[----:B------:R-:W-:Y:S02]  /*e7c0*/  ULDC UR8, c[0x0][0x900] ;  /* 0x0002400000087ab9 */ /* 0x000fe40000000800 */
[----:B------:R2:W1:Y:S01]  /*e7d0*/  F2I.U32.TRUNC.NTZ R18, R4 ;  /* 0x0000000400127305 */ /* 0x000462000020f000 */
[--C-:B------:R-:W-:Y:S02]  /*e7e0*/  SHF.R.U64 R16, R13, UR10, R2.reuse ;  /* 0x0000000a0d107c19 */ /* 0x100fe40008001202 */
[----:B------:R-:W-:Y:S02]  /*e7f0*/  SHF.R.U32.HI R3, RZ, UR10, R2 ;  /* 0x0000000aff037c19 */ /* 0x000fe40008011602 */
[----:B----4-:R-:W-:Y:S02]  /*e800*/  IADD3 R6, -R6, RZ, RZ ;  /* 0x000000ff06067210 */ /* 0x010fe40007ffe1ff */
[----:B------:R-:W-:-:S02]  /*e810*/  SHF.R.U64 R14, R16, UR8, R3 ;  /* 0x00000008100e7c19 */ /* 0x000fc40008001203 */
[----:B------:R-:W-:Y:S01]  /*e820*/  SHF.R.U32.HI R3, RZ, UR8, R3 ;  /* 0x00000008ff037c19 */ /* 0x000fe20008011603 */
[----:B---3--:R-:W-:Y:S01]  /*e830*/  IMAD R19, R7, R6, R12 ;  /* 0x0000000607137224 */ /* 0x008fe200078e020c */
[----:B------:R-:W-:Y:S01]  /*e840*/  MOV R2, R14 ;  /* 0x0000000e00027202 */ /* 0x000fe20000000f00 */
[----:B--2---:R-:W-:Y:S06]  /*e850*/  @!P1 BRA `(.L_x_226) ;  /* 0x0000000000289947 */ /* 0x004fec0003800000 */
        /* <DEDUP_REMOVED lines=10> */
.L_x_226:
[----:B------:R-:W2:Y:S01]  /*e900*/  LDC R4, c[0x0][0x904] ;  /* 0x00024100ff047b82 */ /* 0x000ea20000000800 */
[----:B------:R-:W-:Y:S01]  /*e910*/  ULDC UR8, c[0x0][0x8f0] ;  /* 0x00023c0000087ab9 */ /* 0x000fe20000000800 */
[----:B-1----:R-:W-:Y:S01]  /*e920*/  IMAD.MOV R18, RZ, RZ, -R18 ;  /* 0x000000ffff127224 */ /* 0x002fe200078e0a12 */
[----:B------:R-:W-:Y:S01]  /*e930*/  SHF.R.U64 R3, R2, UR8, R3 ;  /* 0x0000000802037c19 */ /* 0x000fe20008001203 */
[----:B------:R-:W-:Y:S01]  /*e940*/  ULDC UR8, c[0x0][0x8e0] ;  /* 0x0002380000087ab9 */ /* 0x000fe20000000800 */
[----:B------:R-:W-:Y:S01]  /*e950*/  LOP3.LUT R2, R16, UR7, RZ, 0xc0, !PT ;  /* 0x0000000710027c12 */ /* 0x000fe2000f8ec0ff */
[----:B------:R-:W-:Y:S01]  /*e960*/  ULDC UR9, c[0x0][0x8b8] ;  /* 0x00022e0000097ab9 */ /* 0x000fe20000000800 */
[----:B------:R-:W-:-:S03]  /*e970*/  IADD3 R5, -R3, RZ, RZ ;  /* 0x000000ff03057210 */ /* 0x000fc60007ffe1ff */
[----:B------:R-:W-:Y:S01]  /*e980*/  IMAD R2, R3, UR5, R2 ;  /* 0x0000000503027c24 */ /* 0x000fe2000f8e0202 */
[----:B------:R-:W-:Y:S01]  /*e990*/  LOP3.LUT R3, R13, UR4, RZ, 0xc0, !PT ;  /* 0x000000040d037c12 */ /* 0x000fe2000f8ec0ff */
[----:B------:R-:W-:Y:S01]  /*e9a0*/  IMAD R14, R5, UR8, R14 ;  /* 0x00000008050e7c24 */ /* 0x000fe2000f8e020e */
[----:B------:R-:W-:-:S03]  /*e9b0*/  ULDC UR8, c[0x0][0x8a8] ;  /* 0x00022a0000087ab9 */ /* 0x000fc60000000800 */
[----:B------:R-:W-:Y:S01]  /*e9c0*/  IMAD R14, R14, UR8, R3 ;  /* 0x000000080e0e7c24 */ /* 0x000fe2000f8e0203 */
[----:B--2---:R-:W-:Y:S01]  /*e9d0*/  ISETP.NE.AND P1, PT, R4, 0x1, PT ;  /* 0x000000010400780c */ /* 0x004fe20003f25270 */
[----:B------:R-:W-:-:S12]  /*e9e0*/  IMAD.MOV.U32 R4, RZ, RZ, R11 ;  /* 0x000000ffff047224 */ /* 0x000fd800078e000b */
[----:B------:R-:W-:-:S04]  /*e9f0*/  @P1 IMAD R19, R15, R18, R10 ;  /* 0x000000120f131224 */ /* 0x000fc800078e020a */
[----:B------:R-:W-:Y:S01]  /*ea00*/  IMAD R13, R2, UR9, R19 ;  /* 0x00000009020d7c24 */ /* 0x000fe2000f8e0213 */
[----:B------:R-:W-:-:S04]  /*ea10*/  MOV R2, 0x1 ;  /* 0x0000000100027802 */ /* 0x000fc80000000f00 */
[----:B------:R-:W-:Y:S02]  /*ea20*/  SEL R12, R14, R13, !P1 ;  /* 0x0000000d0e0c7207 */ /* 0x000fe40004800000 */
[----:B------:R-:W-:-:S07]  /*ea30*/  SEL R13, R13, R14, !P1 ;  /* 0x0000000e0d0d7207 */ /* 0x000fce0004800000 */
.L_x_224:
[----:B------:R-:W-:Y:S05]  /*ea40*/  BSYNC B1 ;  /* 0x0000000000017941 */ /* 0x000fea0003800000 */
.L_x_223:
[----:B------:R-:W-:-:S13]  /*ea50*/  LOP3.LUT P1, RZ, R2, 0xff, RZ, 0xc0, !PT ;  /* 0x000000ff02ff7812 */ /* 0x000fda000782c0ff */
[----:B------:R-:W-:Y:S05]  /*ea60*/  @P1 BRA `(.L_x_227) ;  /* 0xfffffff400201947 */ /* 0x000fea000383ffff */
[----:B------:R-:W-:Y:S05]  /*ea70*/  BSYNC B0 ;  /* 0x0000000000007941 */ /* 0x000fea0003800000 */
.L_x_215:
[----:B------:R-:W-:-:S03]  /*ea80*/  UMOV UR8, 0xffffffff ;  /* 0xffffffff00087882 */ /* 0x000fc60000000000 */
[----:B------:R-:W-:Y:S05]  /*ea90*/  BRA.DIV UR8, `(.L_x_228) ;  /* 0x0000000e08647947 */ /* 0x000fea000b800000 */
[----:B------:R-:W-:-:S13]  /*eaa0*/  ELECT P6, URZ, PT ;  /* 0x00000000003f782f */ /* 0x000fda00038c0000 */
.L_x_265:
[----:B------:R-:W-:Y:S04]  /*eab0*/  BSSY B0, `(.L_x_229) ;  /* 0x0000050000007945 */ /* 0x000fe80003800000 */
[----:B------:R-:W-:Y:S05]  /*eac0*/  @!P6 BRA `(.L_x_230) ;  /* 0x000000040038e947 */ /* 0x000fea0003800000 */
[----:B------:R-:W-:-:S04]  /*ead0*/  ULOP3.LUT UR8, UR41, 0x2, URZ, 0xfc, !UPT ;  /* 0x0000000229087892 */ /* 0x000fc8000f8efc3f */
[----:B------:R-:W-:-:S06]  /*eae0*/  UISETP.NE.AND UP0, UPT, UR8, 0x3, UPT ;  /* 0x000000030800788c */ /* 0x000fcc000bf05270 */
[----:B------:R-:W-:-:S13]  /*eaf0*/  PLOP3.LUT P0, PT, PT, PT, UP0, 0x80, 0x0 ;  /* 0x000000000000781c */ /* 0x000fda0003f0f008 */
[----:B------:R-:W-:Y:S05]  /*eb00*/  @!P0 BRA `(.L_x_231) ;  /* 0x0000000000048947 */ /* 0x000fea0003800000 */
[----:B------:R-:W-:Y:S01]  /*eb10*/  BPT.TRAP 0x1 ;  /* 0x000000040000795c */ /* 0x000fe20000300000 */
.L_x_231:
[----:B------:R-:W1:Y:S01]  /*eb20*/  S2R R3, SR_CgaCtaId ;  /* 0x0000000000037919 */ /* 0x000e620000008800 */
[----:B------:R-:W-:-:S04]  /*eb30*/  MOV R2, 0x400 ;  /* 0x0000040000027802 */ /* 0x000fc80000000f00 */
[----:B-1----:R-:W-:Y:S02]  /*eb40*/  LEA R3, R3, R2, 0x18 ;  /* 0x0000000203037211 */ /* 0x002fe400078ec0ff */
[----:B------:R-:W-:Y:S02]  /*eb50*/  SHF.L.U32 R2, R8, 0x1f, RZ ;  /* 0x0000001f08027819 */ /* 0x000fe400000006ff */
[----:B------:R-:W-:-:S04]  /*eb60*/  IADD3 R3, R3, 0x40, RZ ;  /* 0x0000004003037810 */ /* 0x000fc80007ffe0ff */
[C---:B------:R-:W-:Y:S01]  /*eb70*/  LEA R7, R0.reuse, R3, 0x3 ;  /* 0x0000000300077211 */ /* 0x040fe200078e18ff */
[----:B------:R-:W-:-:S03]  /*eb80*/  VIADD R0, R0, 0x1 ;  /* 0x0000000100007836 */ /* 0x000fc60000000000 */
[----:B------:R-:W1:Y:S02]  /*eb90*/  SYNCS.PHASECHK.TRANS64.TRYWAIT P0, [R7+URZ], R2 ;  /* 0x00000002070075a7 */ /* 0x000e64000800017f */
[----:B------:R-:W-:-:S04]  /*eba0*/  ISETP.NE.AND P1, PT, R0, 0x8, PT ;  /* 0x000000080000780c */ /* 0x000fc80003f25270 */
[----:B------:R-:W-:Y:S02]  /*ebb0*/  SEL R5, RZ, 0x1, P1 ;  /* 0x00000001ff057807 */ /* 0x000fe40000800000 */
[----:B------:R-:W-:Y:S02]  /*ebc0*/  SEL R0, R0, RZ, P1 ;  /* 0x000000ff00007207 */ /* 0x000fe40000800000 */
[----:B------:R-:W-:Y:S02]  /*ebd0*/  LOP3.LUT R5, R8, R5, RZ, 0x3c, !PT ;  /* 0x0000000508057212 */ /* 0x000fe400078e3cff */
[----:B------:R-:W-:Y:S02]  /*ebe0*/  LEA R9, R0, R3, 0x3 ;  /* 0x0000000300097211 */ /* 0x000fe400078e18ff */
[----:B------:R-:W-:Y:S01]  /*ebf0*/  SHF.L.U32 R4, R5, 0x1f, RZ ;  /* 0x0000001f05047819 */ /* 0x000fe200000006ff */
[----:B-1----:R-:W-:Y:S06]  /*ec00*/  @!P0 BRA `(.L_x_232) ;  /* 0x0000000c00288947 */ /* 0x002fec0003800000 */
.L_x_266:
[----:B------:R-:W2:Y:S01]  /*ec10*/  SYNCS.PHASECHK.TRANS64.TRYWAIT P0, [R9+URZ], R4 ;  /* 0x00000004090075a7 */ /* 0x000ea2000800017f */
[----:B------:R-:W-:-:S04]  /*ec20*/  IADD3 R0, R0, 0x1, RZ ;  /* 0x0000000100007810 */ /* 0x000fc80007ffe0ff */
[----:B------:R-:W-:-:S04]  /*ec30*/  ISETP.NE.AND P1, PT, R0, 0x8, PT ;  /* 0x000000080000780c */ /* 0x000fc80003f25270 */
[----:B-1----:R-:W-:Y:S02]  /*ec40*/  SEL R2, RZ, 0x1, P1 ;  /* 0x00000001ff027807 */ /* 0x002fe40000800000 */
[----:B------:R-:W-:Y:S02]  /*ec50*/  SEL R0, R0, RZ, P1 ;  /* 0x000000ff00007207 */ /* 0x000fe40000800000 */
[----:B------:R-:W-:-:S03]  /*ec60*/  LOP3.LUT R7, R5, R2, RZ, 0x3c, !PT ;  /* 0x0000000205077212 */ /* 0x000fc600078e3cff */
[----:B------:R-:W-:Y:S01]  /*ec70*/  IMAD R6, R0, 0x8, R3 ;  /* 0x0000000800067824 */ /* 0x000fe200078e0203 */
[----:B------:R-:W-:Y:S01]  /*ec80*/  SHF.L.U32 R5, R7, 0x1f, RZ ;  /* 0x0000001f07057819 */ /* 0x000fe200000006ff */
[----:B--2---:R-:W-:Y:S06]  /*ec90*/  @!P0 BRA `(.L_x_233) ;  /* 0x0000000c00188947 */ /* 0x004fec0003800000 */
.L_x_267:
[----:B------:R-:W2:Y:S01]  /*eca0*/  SYNCS.PHASECHK.TRANS64.TRYWAIT P0, [R6+URZ], R5 ;  /* 0x00000005060075a7 */ /* 0x000ea2000800017f */
[----:B------:R-:W-:-:S04]  /*ecb0*/  IADD3 R0, R0, 0x1, RZ ;  /* 0x0000000100007810 */ /* 0x000fc80007ffe0ff */
[----:B------:R-:W-:-:S04]  /*ecc0*/  ISETP.NE.AND P1, PT, R0, 0x8, PT ;  /* 0x000000080000780c */ /* 0x000fc80003f25270 */
[----:B------:R-:W-:Y:S02]  /*ecd0*/  SEL R2, RZ, 0x1, P1 ;  /* 0x00000001ff027807 */ /* 0x000fe40000800000 */
[----:B------:R-:W-:Y:S02]  /*ece0*/  SEL R0, R0, RZ, P1 ;  /* 0x000000ff00007207 */ /* 0x000fe40000800000 */
[----:B------:R-:W-:Y:S02]  /*ecf0*/  LOP3.LUT R7, R7, R2, RZ, 0x3c, !PT ;  /* 0x0000000207077212 */ /* 0x000fe400078e3cff */
[----:B-1----:R-:W-:Y:S02]  /*ed00*/  LEA R9, R0, R3, 0x3 ;  /* 0x0000000300097211 */ /* 0x002fe400078e18ff */
[----:B------:R-:W-:Y:S01]  /*ed10*/  SHF.L.U32 R4, R7, 0x1f, RZ ;  /* 0x0000001f07047819 */ /* 0x000fe200000006ff */
[----:B--2---:R-:W-:Y:S06]  /*ed20*/  @!P0 BRA `(.L_x_234) ;  /* 0x0000000c00088947 */ /* 0x004fec0003800000 */
.L_x_268:
[----:B------:R-:W2:Y:S01]  /*ed30*/  SYNCS.PHASECHK.TRANS64.TRYWAIT P0, [R9+URZ], R4 ;  /* 0x00000004090075a7 */ /* 0x000ea2000800017f */
[----:B------:R-:W-:-:S05]  /*ed40*/  VIADD R0, R0, 0x1 ;  /* 0x0000000100007836 */ /* 0x000fca0000000000 */
[----:B------:R-:W-:-:S04]  /*ed50*/  ISETP.NE.AND P1, PT, R0, 0x8, PT ;  /* 0x000000080000780c */ /* 0x000fc80003f25270 */
[----:B------:R-:W-:Y:S02]  /*ed60*/  SEL R2, RZ, 0x1, P1 ;  /* 0x00000001ff027807 */ /* 0x000fe40000800000 */
[----:B------:R-:W-:Y:S02]  /*ed70*/  SEL R0, R0, RZ, P1 ;  /* 0x000000ff00007207 */ /* 0x000fe40000800000 */
[----:B------:R-:W-:Y:S02]  /*ed80*/  LOP3.LUT R7, R7, R2, RZ, 0x3c, !PT ;  /* 0x0000000207077212 */ /* 0x000fe400078e3cff */
[----:B-1----:R-:W-:Y:S02]  /*ed90*/  LEA R6, R0, R3, 0x3 ;  /* 0x0000000300067211 */ /* 0x002fe400078e18ff */
[----:B------:R-:W-:Y:S01]  /*eda0*/  SHF.L.U32 R5, R7, 0x1f, RZ ;  /* 0x0000001f07057819 */ /* 0x000fe200000006ff */
[----:B--2---:R-:W-:Y:S06]  /*edb0*/  @!P0 BRA `(.L_x_235) ;  /* 0x0000000800f88947 */ /* 0x004fec0003800000 */
.L_x_269:
[----:B------:R-:W2:Y:S01]  /*edc0*/  SYNCS.PHASECHK.TRANS64.TRYWAIT P0, [R6+URZ], R5 ;  /* 0x00000005060075a7 */ /* 0x000ea2000800017f */
[----:B------:R-:W-:-:S04]  /*edd0*/  IADD3 R0, R0, 0x1, RZ ;  /* 0x0000000100007810 */ /* 0x000fc80007ffe0ff */
[----:B------:R-:W-:-:S04]  /*ede0*/  ISETP.NE.AND P1, PT, R0, 0x8, PT ;  /* 0x000000080000780c */ /* 0x000fc80003f25270 */
[----:B------:R-:W-:Y:S02]  /*edf0*/  SEL R2, RZ, 0x1, P1 ;  /* 0x00000001ff027807 */ /* 0x000fe40000800000 */
[----:B------:R-:W-:Y:S02]  /*ee00*/  SEL R0, R0, RZ, P1 ;  /* 0x000000ff00007207 */ /* 0x000fe40000800000 */
[----:B------:R-:W-:-:S03]  /*ee10*/  LOP3.LUT R7, R7, R2, RZ, 0x3c, !PT ;  /* 0x0000000207077212 */ /* 0x000fc600078e3cff */
[----:B-1----:R-:W-:Y:S01]  /*ee20*/  IMAD R9, R0, 0x8, R3 ;  /* 0x0000000800097824 */ /* 0x002fe200078e0203 */
[----:B------:R-:W-:Y:S01]  /*ee30*/  SHF.L.U32 R4, R7, 0x1f, RZ ;  /* 0x0000001f07047819 */ /* 0x000fe200000006ff */
[----:B--2---:R-:W-:Y:S06]  /*ee40*/  @!P0 BRA `(.L_x_236) ;  /* 0x0000000800e88947 */ /* 0x004fec0003800000 */
.L_x_270:
        /* <DEDUP_REMOVED lines=9> */
.L_x_271:
[----:B------:R-:W2:Y:S01]  /*eee0*/  SYNCS.PHASECHK.TRANS64.TRYWAIT P0, [R6+URZ], R5 ;  /* 0x00000005060075a7 */ /* 0x000ea2000800017f */
[----:B------:R-:W-:-:S05]  /*eef0*/  VIADD R0, R0, 0x1 ;  /* 0x0000000100007836 */ /* 0x000fca0000000000 */
[----:B------:R-:W-:-:S04]  /*ef00*/  ISETP.NE.AND P1, PT, R0, 0x8, PT ;  /* 0x000000080000780c */ /* 0x000fc80003f25270 */
[----:B------:R-:W-:Y:S02]  /*ef10*/  SEL R2, RZ, 0x1, P1 ;  /* 0x00000001ff027807 */ /* 0x000fe40000800000 */
[----:B------:R-:W-:Y:S02]  /*ef20*/  SEL R0, R0, RZ, P1 ;  /* 0x000000ff00007207 */ /* 0x000fe40000800000 */
[----:B------:R-:W-:Y:S01]  /*ef30*/  LOP3.LUT R2, R7, R2, RZ, 0x3c, !PT ;  /* 0x0000000207027212 */ /* 0x000fe200078e3cff */
[----:B--2---:R-:W-:Y:S06]  /*ef40*/  @!P0 BRA `(.L_x_238) ;  /* 0x0000000800d08947 */ /* 0x004fec0003800000 */
.L_x_272:
[----:B------:R-:W-:Y:S02]  /*ef50*/  LEA R3, R0, R3, 0x3 ;  /* 0x0000000300037211 */ /* 0x000fe400078e18ff */
[----:B------:R-:W-:-:S07]  /*ef60*/  SHF.L.U32 R0, R2, 0x1f, RZ ;  /* 0x0000001f02007819 */ /* 0x000fce00000006ff */
.L_x_239:
[----:B---3--:R3:W4:Y:S02]  /*ef70*/  SYNCS.PHASECHK.TRANS64.TRYWAIT P0, [R3+URZ], R0 ;  /* 0x00000000030075a7 */ /* 0x008724000800017f */
[----:B----4-:R-:W-:Y:S05]  /*ef80*/  @!P0 NANOSLEEP.SYNCS 0x989680 ;  /* 0x009896800000895d */ /* 0x010fea0003900000 */
[----:B------:R-:W4:Y:S02]  /*ef90*/  @!P0 SYNCS.PHASECHK.TRANS64 P0, [R3+URZ], R0 ;  /* 0x00000000030085a7 */ /* 0x000f24000800007f */
[----:B----4-:R-:W-:Y:S05]  /*efa0*/  @!P0 BRA `(.L_x_239) ;  /* 0xfffffffc00f08947 */ /* 0x010fea000383ffff */
.L_x_230:
[----:B------:R-:W-:Y:S05]  /*efb0*/  BSYNC B0 ;  /* 0x0000000000007941 */ /* 0x000fea0003800000 */
.L_x_229:
[----:B------:R-:W-:Y:S05]  /*efc0*/  EXIT ;  /* 0x000000000000794d */ /* 0x000fea0003800000 */
.L_x_20:
[----:B---3--:R-:W-:-:S04]  /*efd0*/  MOV R3, UR4 ;  /* 0x0000000400037c02 */ /* 0x008fc80008000f00 */
[----:B------:R3:W4:Y:S03]  /*efe0*/  SYNCS.PHASECHK.TRANS64.TRYWAIT P0, [R3+URZ], R0 ;  /* 0x00000000030075a7 */ /* 0x000726000800017f */
[----:B----4-:R-:W-:Y:S05]  /*eff0*/  @!P0 NANOSLEEP.SYNCS 0x989680 ;  /* 0x009896800000895d */ /* 0x010fea0003900000 */
[----:B------:R-:W4:Y:S02]  /*f000*/  @!P0 SYNCS.PHASECHK.TRANS64 P0, [R3+URZ], R0 ;  /* 0x00000000030085a7 */ /* 0x000f24000800007f */
[----:B----4-:R-:W-:Y:S05]  /*f010*/  @!P0 BRA `(.L_x_20) ;  /* 0xfffffffc00ec8947 */ /* 0x010fea000383ffff */
[----:B------:R-:W-:Y:S05]  /*f020*/  BRA `(.L_x_19) ;  /* 0xffffff30006c7947 */ /* 0x000fea000383ffff */
.L_x_26:
[----:B---3--:R-:W-:-:S04]  /*f030*/  IMAD.U32 R4, RZ, RZ, UR6 ;  /* 0x00000006ff047e24 */ /* 0x008fc8000f8e00ff */
[----:B------:R3:W4:Y:S03]  /*f040*/  SYNCS.PHASECHK.TRANS64.TRYWAIT P0, [R4+URZ], R3 ;  /* 0x00000003040075a7 */ /* 0x000726000800017f */
[----:B----4-:R-:W-:Y:S05]  /*f050*/  @!P0 NANOSLEEP.SYNCS 0x989680 ;  /* 0x009896800000895d */ /* 0x010fea0003900000 */
[----:B------:R-:W4:Y:S02]  /*f060*/  @!P0 SYNCS.PHASECHK.TRANS64 P0, [R4+URZ], R3 ;  /* 0x00000003040085a7 */ /* 0x000f24000800007f */
[----:B----4-:R-:W-:Y:S05]  /*f070*/  @!P0 BRA `(.L_x_26) ;  /* 0xfffffffc00ec8947 */ /* 0x010fea000383ffff */
[----:B------:R-:W-:Y:S05]  /*f080*/  BRA `(.L_x_25) ;  /* 0xffffff4400687947 */ /* 0x000fea000383ffff */
.L_x_52:
[----:B-1----:R1:W2:Y:S02]  /*f090*/  SYNCS.PHASECHK.TRANS64.TRYWAIT P1, [R27+URZ+0x80], R4 ;  /* 0x000080041b0075a7 */ /* 0x0022a4000802017f */
[----:B--2---:R-:W-:Y:S05]  /*f0a0*/  @!P1 NANOSLEEP.SYNCS 0x989680 ;  /* 0x009896800000995d */ /* 0x004fea0003900000 */
[----:B------:R-:W2:Y:S02]  /*f0b0*/  @!P1 SYNCS.PHASECHK.TRANS64 P1, [R27+URZ+0x80], R4 ;  /* 0x000080041b0095a7 */ /* 0x000ea4000802007f */
[----:B--2---:R-:W-:Y:S05]  /*f0c0*/  @!P1 BRA `(.L_x_52) ;  /* 0xfffffffc00f09947 */ /* 0x004fea000383ffff */
[----:B------:R-:W-:Y:S05]  /*f0d0*/  BRA `(.L_x_240) ;  /* 0xffffff74002c7947 */ /* 0x000fea000383ffff */
.L_x_63:
[----:B-1----:R1:W3:Y:S02]  /*f0e0*/  SYNCS.PHASECHK.TRANS64.TRYWAIT P2, [R26+URZ+0x80], R15 ;  /* 0x0000800f1a0075a7 */ /* 0x0022e4000804017f */
[----:B---3--:R-:W-:Y:S05]  /*f0f0*/  @!P2 NANOSLEEP.SYNCS 0x989680 ;  /* 0x009896800000a95d */ /* 0x008fea0003900000 */
[----:B------:R-:W3:Y:S02]  /*f100*/  @!P2 SYNCS.PHASECHK.TRANS64 P2, [R26+URZ+0x80], R15 ;  /* 0x0000800f1a00a5a7 */ /* 0x000ee4000804007f */
[----:B---3--:R-:W-:Y:S05]  /*f110*/  @!P2 BRA `(.L_x_63) ;  /* 0xfffffffc00f0a947 */ /* 0x008fea000383ffff */
[----:B------:R-:W-:Y:S05]  /*f120*/  BRA `(.L_x_241) ;  /* 0xffffff7c00e87947 */ /* 0x000fea000383ffff */
.L_x_74:
[----:B-1----:R1:W3:Y:S02]  /*f130*/  SYNCS.PHASECHK.TRANS64.TRYWAIT P2, [R20+URZ+0x80], R15 ;  /* 0x0000800f140075a7 */ /* 0x0022e4000804017f */
[----:B---3--:R-:W-:Y:S05]  /*f140*/  @!P2 NANOSLEEP.SYNCS 0x989680 ;  /* 0x009896800000a95d */ /* 0x008fea0003900000 */
[----:B------:R-:W3:Y:S02]  /*f150*/  @!P2 SYNCS.PHASECHK.TRANS64 P2, [R20+URZ+0x80], R15 ;  /* 0x0000800f1400a5a7 */ /* 0x000ee4000804007f */
[----:B---3--:R-:W-:Y:S05]  /*f160*/  @!P2 BRA `(.L_x_74) ;  /* 0xfffffffc00f0a947 */ /* 0x008fea000383ffff */
[----:B------:R-:W-:Y:S05]  /*f170*/  BRA `(.L_x_242) ;  /* 0xffffff8800307947 */ /* 0x000fea000383ffff */
.L_x_85:
[----:B---3--:R3:W4:Y:S02]  /*f180*/  SYNCS.PHASECHK.TRANS64.TRYWAIT P2, [R19+URZ+0x80], R20 ;  /* 0x00008014130075a7 */ /* 0x008724000804017f */
[----:B----4-:R-:W-:Y:S05]  /*f190*/  @!P2 NANOSLEEP.SYNCS 0x989680 ;  /* 0x009896800000a95d */ /* 0x010fea0003900000 */
[----:B------:R-:W4:Y:S02]  /*f1a0*/  @!P2 SYNCS.PHASECHK.TRANS64 P2, [R19+URZ+0x80], R20 ;  /* 0x000080141300a5a7 */ /* 0x000f24000804007f */
[----:B----4-:R-:W-:Y:S05]  /*f1b0*/  @!P2 BRA `(.L_x_85) ;  /* 0xfffffffc00f0a947 */ /* 0x010fea000383ffff */
[----:B------:R-:W-:Y:S05]  /*f1c0*/  BRA `(.L_x_243) ;  /* 0xffffff9000707947 */ /* 0x000fea000383ffff */
.L_x_96:
[----:B--2---:R2:W3:Y:S02]  /*f1d0*/  SYNCS.PHASECHK.TRANS64.TRYWAIT P2, [R17+URZ+0x80], R20 ;  /* 0x00008014110075a7 */ /* 0x0044e4000804017f */
[----:B---3--:R-:W-:Y:S05]  /*f1e0*/  @!P2 NANOSLEEP.SYNCS 0x989680 ;  /* 0x009896800000a95d */ /* 0x008fea0003900000 */
[----:B------:R-:W3:Y:S02]  /*f1f0*/  @!P2 SYNCS.PHASECHK.TRANS64 P2, [R17+URZ+0x80], R20 ;  /* 0x000080141100a5a7 */ /* 0x000ee4000804007f */
[----:B---3--:R-:W-:Y:S05]  /*f200*/  @!P2 BRA `(.L_x_96) ;  /* 0xfffffffc00f0a947 */ /* 0x008fea000383ffff */
[----:B------:R-:W-:Y:S05]  /*f210*/  BRA `(.L_x_244) ;  /* 0xffffff9800fc7947 */ /* 0x000fea000383ffff */
.L_x_107:
[----:B--2---:R2:W3:Y:S02]  /*f220*/  SYNCS.PHASECHK.TRANS64.TRYWAIT P2, [R17+URZ+0x80], R20 ;  /* 0x00008014110075a7 */ /* 0x0044e4000804017f */
[----:B---3--:R-:W-:Y:S05]  /*f230*/  @!P2 NANOSLEEP.SYNCS 0x989680 ;  /* 0x009896800000a95d */ /* 0x008fea0003900000 */
[----:B------:R-:W3:Y:S02]  /*f240*/  @!P2 SYNCS.PHASECHK.TRANS64 P2, [R17+URZ+0x80], R20 ;  /* 0x000080141100a5a7 */ /* 0x000ee4000804007f */
[----:B---3--:R-:W-:Y:S05]  /*f250*/  @!P2 BRA `(.L_x_107) ;  /* 0xfffffffc00f0a947 */ /* 0x008fea000383ffff */
[----:B------:R-:W-:Y:S05]  /*f260*/  BRA `(.L_x_245) ;  /* 0xffffffa400547947 */ /* 0x000fea000383ffff */
.L_x_118:
[----:B--2---:R2:W3:Y:S02]  /*f270*/  SYNCS.PHASECHK.TRANS64.TRYWAIT P2, [R17+URZ+0x80], R20 ;  /* 0x00008014110075a7 */ /* 0x0044e4000804017f */
[----:B---3--:R-:W-:Y:S05]  /*f280*/  @!P2 NANOSLEEP.SYNCS 0x989680 ;  /* 0x009896800000a95d */ /* 0x008fea0003900000 */
[----:B------:R-:W3:Y:S02]  /*f290*/  @!P2 SYNCS.PHASECHK.TRANS64 P2, [R17+URZ+0x80], R20 ;  /* 0x000080141100a5a7 */ /* 0x000ee4000804007f */
[----:B---3--:R-:W-:Y:S05]  /*f2a0*/  @!P2 BRA `(.L_x_118) ;  /* 0xfffffffc00f0a947 */ /* 0x008fea000383ffff */
[----:B------:R-:W-:Y:S05]  /*f2b0*/  BRA `(.L_x_246) ;  /* 0xffffffac00ec7947 */ /* 0x000fea000383ffff */
.L_x_129:
[----:B--2---:R2:W3:Y:S02]  /*f2c0*/  SYNCS.PHASECHK.TRANS64.TRYWAIT P2, [R20+URZ+0x80], R9 ;  /* 0x00008009140075a7 */ /* 0x0044e4000804017f */
[----:B---3--:R-:W-:Y:S05]  /*f2d0*/  @!P2 NANOSLEEP.SYNCS 0x989680 ;  /* 0x009896800000a95d */ /* 0x008fea0003900000 */
[----:B------:R-:W3:Y:S02]  /*f2e0*/  @!P2 SYNCS.PHASECHK.TRANS64 P2, [R20+URZ+0x80], R9 ;  /* 0x000080091400a5a7 */ /* 0x000ee4000804007f */
[----:B---3--:R-:W-:Y:S05]  /*f2f0*/  @!P2 BRA `(.L_x_129) ;  /* 0xfffffffc00f0a947 */ /* 0x008fea000383ffff */
[----:B------:R-:W-:Y:S05]  /*f300*/  BRA `(.L_x_247) ;  /* 0xffffffb800447947 */ /* 0x000fea000383ffff */
.L_x_145:
[----:B-1----:R-:W-:-:S04]  /*f310*/  MOV R5, UR4 ;  /* 0x0000000400057c02 */ /* 0x002fc80008000f00 */
[----:B------:R1:W2:Y:S03]  /*f320*/  SYNCS.PHASECHK.TRANS64.TRYWAIT P0, [R5+URZ+0xc8], R0 ;  /* 0x0000c800050075a7 */ /* 0x0002a6000800017f */
[----:B--2---:R-:W-:Y:S05]  /*f330*/  @!P0 NANOSLEEP.SYNCS 0x989680 ;  /* 0x009896800000895d */ /* 0x004fea0003900000 */
[----:B------:R-:W2:Y:S02]  /*f340*/  @!P0 SYNCS.PHASECHK.TRANS64 P0, [R5+URZ+0xc8], R0 ;  /* 0x0000c800050085a7 */ /* 0x000ea4000800007f */
[----:B--2---:R-:W-:Y:S05]  /*f350*/  @!P0 BRA `(.L_x_145) ;  /* 0xfffffffc00ec8947 */ /* 0x004fea000383ffff */
[----:B------:R-:W-:Y:S05]  /*f360*/  BRA `(.L_x_144) ;  /* 0xffffffd000647947 */ /* 0x000fea000383ffff */
.L_x_154:
[----:B-1----:R-:W-:-:S04]  /*f370*/  MOV R3, UR13 ;  /* 0x0000000d00037c02 */ /* 0x002fc80008000f00 */
[----:B------:R1:W2:Y:S03]  /*f380*/  SYNCS.PHASECHK.TRANS64.TRYWAIT P2, [R3+URZ+0xa0], R2 ;  /* 0x0000a002030075a7 */ /* 0x0002a6000804017f */
[----:B--2---:R-:W-:Y:S05]  /*f390*/  @!P2 NANOSLEEP.SYNCS 0x989680 ;  /* 0x009896800000a95d */ /* 0x004fea0003900000 */
[----:B------:R-:W2:Y:S02]  /*f3a0*/  @!P2 SYNCS.PHASECHK.TRANS64 P2, [R3+URZ+0xa0], R2 ;  /* 0x0000a0020300a5a7 */ /* 0x000ea4000804007f */
[----:B--2---:R-:W-:Y:S05]  /*f3b0*/  @!P2 BRA `(.L_x_154) ;  /* 0xfffffffc00eca947 */ /* 0x004fea000383ffff */
[----:B------:R-:W-:Y:S05]  /*f3c0*/  BRA `(.L_x_248) ;  /* 0xffffffd4004c7947 */ /* 0x000fea000383ffff */
.L_x_160:
[----:B-12---:R-:W-:-:S04]  /*f3d0*/  IMAD.U32 R3, RZ, RZ, UR13 ;  /* 0x0000000dff037e24 */ /* 0x006fc8000f8e00ff */
[----:B------:R1:W2:Y:S03]  /*f3e0*/  SYNCS.PHASECHK.TRANS64.TRYWAIT P2, [R3+URZ+0xa8], R2 ;  /* 0x0000a802030075a7 */ /* 0x0002a6000804017f */
[----:B--2---:R-:W-:Y:S05]  /*f3f0*/  @!P2 NANOSLEEP.SYNCS 0x989680 ;  /* 0x009896800000a95d */ /* 0x004fea0003900000 */
[----:B------:R-:W2:Y:S02]  /*f400*/  @!P2 SYNCS.PHASECHK.TRANS64 P2, [R3+URZ+0xa8], R2 ;  /* 0x0000a8020300a5a7 */ /* 0x000ea4000804007f */
[----:B--2---:R-:W-:Y:S05]  /*f410*/  @!P2 BRA `(.L_x_160) ;  /* 0xfffffffc00eca947 */ /* 0x004fea000383ffff */
[----:B------:R-:W-:Y:S05]  /*f420*/  BRA `(.L_x_249) ;  /* 0xffffffd400947947 */ /* 0x000fea000383ffff */
.L_x_166:
[----:B-123--:R-:W-:-:S04]  /*f430*/  MOV R3, UR13 ;  /* 0x0000000d00037c02 */ /* 0x00efc80008000f00 */
[----:B------:R1:W2:Y:S03]  /*f440*/  SYNCS.PHASECHK.TRANS64.TRYWAIT P2, [R3+URZ+0xb0], R2 ;  /* 0x0000b002030075a7 */ /* 0x0002a6000804017f */
[----:B--2---:R-:W-:Y:S05]  /*f450*/  @!P2 NANOSLEEP.SYNCS 0x989680 ;  /* 0x009896800000a95d */ /* 0x004fea0003900000 */
[----:B------:R-:W2:Y:S02]  /*f460*/  @!P2 SYNCS.PHASECHK.TRANS64 P2, [R3+URZ+0xb0], R2 ;  /* 0x0000b0020300a5a7 */ /* 0x000ea4000804007f */
[----:B--2---:R-:W-:Y:S05]  /*f470*/  @!P2 BRA `(.L_x_166) ;  /* 0xfffffffc00eca947 */ /* 0x004fea000383ffff */
[----:B------:R-:W-:Y:S05]  /*f480*/  BRA `(.L_x_250) ;  /* 0xffffffd400e87947 */ /* 0x000fea000383ffff */
.L_x_172:
[----:B-1234-:R-:W-:-:S04]  /*f490*/  MOV R3, UR13 ;  /* 0x0000000d00037c02 */ /* 0x01efc80008000f00 */
[----:B------:R1:W2:Y:S03]  /*f4a0*/  SYNCS.PHASECHK.TRANS64.TRYWAIT P2, [R3+URZ+0xb8], R2 ;  /* 0x0000b802030075a7 */ /* 0x0002a6000804017f */
[----:B--2---:R-:W-:Y:S05]  /*f4b0*/  @!P2 NANOSLEEP.SYNCS 0x989680 ;  /* 0x009896800000a95d */ /* 0x004fea0003900000 */
[----:B------:R-:W2:Y:S02]  /*f4c0*/  @!P2 SYNCS.PHASECHK.TRANS64 P2, [R3+URZ+0xb8], R2 ;  /* 0x0000b8020300a5a7 */ /* 0x000ea4000804007f */
[----:B--2---:R-:W-:Y:S05]  /*f4d0*/  @!P2 BRA `(.L_x_172) ;  /* 0xfffffffc00eca947 */ /* 0x004fea000383ffff */
[----:B------:R-:W-:Y:S05]  /*f4e0*/  BRA `(.L_x_251) ;  /* 0xffffffd800347947 */ /* 0x000fea000383ffff */
.L_x_178:
[----:B-1234-:R-:W-:-:S04]  /*f4f0*/  IMAD.U32 R3, RZ, RZ, UR13 ;  /* 0x0000000dff037e24 */ /* 0x01efc8000f8e00ff */
[----:B------:R1:W2:Y:S03]  /*f500*/  SYNCS.PHASECHK.TRANS64.TRYWAIT P2, [R3+URZ+0xa0], R2 ;  /* 0x0000a002030075a7 */ /* 0x0002a6000804017f */
[----:B--2---:R-:W-:Y:S05]  /*f510*/  @!P2 NANOSLEEP.SYNCS 0x989680 ;  /* 0x009896800000a95d */ /* 0x004fea0003900000 */
[----:B------:R-:W2:Y:S02]  /*f520*/  @!P2 SYNCS.PHASECHK.TRANS64 P2, [R3+URZ+0xa0], R2 ;  /* 0x0000a0020300a5a7 */ /* 0x000ea4000804007f */
[----:B--2---:R-:W-:Y:S05]  /*f530*/  @!P2 BRA `(.L_x_178) ;  /* 0xfffffffc00eca947 */ /* 0x004fea000383ffff */
[----:B------:R-:W-:Y:S05]  /*f540*/  BRA `(.L_x_252) ;  /* 0xffffffd800887947 */ /* 0x000fea000383ffff */
.L_x_184:
[----:B-1234-:R-:W-:-:S04]  /*f550*/  MOV R3, UR13 ;  /* 0x0000000d00037c02 */ /* 0x01efc80008000f00 */
[----:B------:R1:W2:Y:S03]  /*f560*/  SYNCS.PHASECHK.TRANS64.TRYWAIT P2, [R3+URZ+0xa8], R2 ;  /* 0x0000a802030075a7 */ /* 0x0002a6000804017f */
[----:B--2---:R-:W-:Y:S05]  /*f570*/  @!P2 NANOSLEEP.SYNCS 0x989680 ;  /* 0x009896800000a95d */ /* 0x004fea0003900000 */
[----:B------:R-:W2:Y:S02]  /*f580*/  @!P2 SYNCS.PHASECHK.TRANS64 P2, [R3+URZ+0xa8], R2 ;  /* 0x0000a8020300a5a7 */ /* 0x000ea4000804007f */
[----:B--2---:R-:W-:Y:S05]  /*f590*/  @!P2 BRA `(.L_x_184) ;  /* 0xfffffffc00eca947 */ /* 0x004fea000383ffff */
[----:B------:R-:W-:Y:S05]  /*f5a0*/  BRA `(.L_x_253) ;  /* 0xffffffd800c87947 */ /* 0x000fea000383ffff */
.L_x_190:
[----:B-1234-:R-:W-:-:S04]  /*f5b0*/  MOV R3, UR13 ;  /* 0x0000000d00037c02 */ /* 0x01efc80008000f00 */
[----:B------:R1:W2:Y:S03]  /*f5c0*/  SYNCS.PHASECHK.TRANS64.TRYWAIT P2, [R3+URZ+0xb0], R2 ;  /* 0x0000b002030075a7 */ /* 0x0002a6000804017f */
[----:B--2---:R-:W-:Y:S05]  /*f5d0*/  @!P2 NANOSLEEP.SYNCS 0x989680 ;  /* 0x009896800000a95d */ /* 0x004fea0003900000 */
[----:B------:R-:W2:Y:S02]  /*f5e0*/  @!P2 SYNCS.PHASECHK.TRANS64 P2, [R3+URZ+0xb0], R2 ;  /* 0x0000b0020300a5a7 */ /* 0x000ea4000804007f */
[----:B--2---:R-:W-:Y:S05]  /*f5f0*/  @!P2 BRA `(.L_x_190) ;  /* 0xfffffffc00eca947 */ /* 0x004fea000383ffff */
[----:B------:R-:W-:Y:S05]  /*f600*/  BRA `(.L_x_254) ;  /* 0xffffffdc00107947 */ /* 0x000fea000383ffff */
.L_x_196:
[----:B-1234-:R-:W-:-:S04]  /*f610*/  IMAD.U32 R3, RZ, RZ, UR13 ;  /* 0x0000000dff037e24 */ /* 0x01efc8000f8e00ff */
[----:B------:R1:W2:Y:S03]  /*f620*/  SYNCS.PHASECHK.TRANS64.TRYWAIT P2, [R3+URZ+0xb8], R2 ;  /* 0x0000b802030075a7 */ /* 0x0002a6000804017f */
[----:B--2---:R-:W-:Y:S05]  /*f630*/  @!P2 NANOSLEEP.SYNCS 0x989680 ;  /* 0x009896800000a95d */ /* 0x004fea0003900000 */
[----:B------:R-:W2:Y:S02]  /*f640*/  @!P2 SYNCS.PHASECHK.TRANS64 P2, [R3+URZ+0xb8], R2 ;  /* 0x0000b8020300a5a7 */ /* 0x000ea4000804007f */
[----:B--2---:R-:W-:Y:S05]  /*f650*/  @!P2 BRA `(.L_x_196) ;  /* 0xfffffffc00eca947 */ /* 0x004fea000383ffff */
[----:B------:R-:W-:Y:S05]  /*f660*/  BRA `(.L_x_255) ;  /* 0xffffffdc004c7947 */ /* 0x000fea000383ffff */
.L_x_208:
[----:B-1----:R1:W3:Y:S02]  /*f670*/  SYNCS.PHASECHK.TRANS64.TRYWAIT P0, [R0+URZ+0xa0], R3 ;  /* 0x0000a003000075a7 */ /* 0x0022e4000800017f */
[----:B---3--:R-:W-:Y:S05]  /*f680*/  @!P0 NANOSLEEP.SYNCS 0x989680 ;  /* 0x009896800000895d */ /* 0x008fea0003900000 */
[----:B------:R-:W3:Y:S02]  /*f690*/  @!P0 SYNCS.PHASECHK.TRANS64 P0, [R0+URZ+0xa0], R3 ;  /* 0x0000a003000085a7 */ /* 0x000ee4000800007f */
[----:B---3--:R-:W-:Y:S05]  /*f6a0*/  @!P0 BRA `(.L_x_208) ;  /* 0xfffffffc00f08947 */ /* 0x008fea000383ffff */
[----:B------:R-:W-:Y:S05]  /*f6b0*/  BRA `(.L_x_256) ;  /* 0xffffffe400587947 */ /* 0x000fea000383ffff */
.L_x_210:
[----:B---3--:R3:W4:Y:S02]  /*f6c0*/  SYNCS.PHASECHK.TRANS64.TRYWAIT P0, [R0+URZ+0xa8], R3 ;  /* 0x0000a803000075a7 */ /* 0x008724000800017f */
[----:B----4-:R-:W-:Y:S05]  /*f6d0*/  @!P0 NANOSLEEP.SYNCS 0x989680 ;  /* 0x009896800000895d */ /* 0x010fea0003900000 */
[----:B------:R-:W4:Y:S02]  /*f6e0*/  @!P0 SYNCS.PHASECHK.TRANS64 P0, [R0+URZ+0xa8], R3 ;  /* 0x0000a803000085a7 */ /* 0x000f24000800007f */
[----:B----4-:R-:W-:Y:S05]  /*f6f0*/  @!P0 BRA `(.L_x_210) ;  /* 0xfffffffc00f08947 */ /* 0x010fea000383ffff */
[----:B------:R-:W-:Y:S05]  /*f700*/  BRA `(.L_x_257) ;  /* 0xffffffe400547947 */ /* 0x000fea000383ffff */
.L_x_212:
[----:B----4-:R4:W1:Y:S02]  /*f710*/  SYNCS.PHASECHK.TRANS64.TRYWAIT P0, [R0+URZ+0xb0], R3 ;  /* 0x0000b003000075a7 */ /* 0x010864000800017f */
[----:B-1----:R-:W-:Y:S05]  /*f720*/  @!P0 NANOSLEEP.SYNCS 0x989680 ;  /* 0x009896800000895d */ /* 0x002fea0003900000 */
[----:B------:R-:W1:Y:S02]  /*f730*/  @!P0 SYNCS.PHASECHK.TRANS64 P0, [R0+URZ+0xb0], R3 ;  /* 0x0000b003000085a7 */ /* 0x000e64000800007f */
[----:B-1----:R-:W-:Y:S05]  /*f740*/  @!P0 BRA `(.L_x_212) ;  /* 0xfffffffc00f08947 */ /* 0x002fea000383ffff */
[----:B------:R-:W-:Y:S05]  /*f750*/  BRA `(.L_x_258) ;  /* 0xffffffe400507947 */ /* 0x000fea000383ffff */
.L_x_216:
[----:B------:R-:W-:Y:S01]  /*f760*/  BSSY B1, `(.L_x_259) ;  /* 0x0000006000017945 */ /* 0x000fe20003800000 */
[----:B------:R-:W-:-:S07]  /*f770*/  MOV R15, 0xffffffff ;  /* 0xffffffff000f7802 */ /* 0x000fce0000000f00 */
[----:B------:R-:W-:Y:S05]  /*f780*/  WARPSYNC.COLLECTIVE R15, `(.L_x_260) ;  /* 0x000000000f0c7348 */ /* 0x000fea0003c00000 */
[----:B------:R-:W-:Y:S02]  /*f790*/  ELECT P6, UR62, PT ;  /* 0x00000000003e782f */ /* 0x000fe400038c0000 */
[----:B------:R-:W-:Y:S01]  /*f7a0*/  MOV R14, UR62 ;  /* 0x0000003e000e7c02 */ /* 0x000fe20008000f00 */
[----:B------:R-:W-:Y:S10]  /*f7b0*/  ENDCOLLECTIVE ;  /* 0x000000000000791b */ /* 0x000ff40003800000 */
.L_x_260:
[----:B------:R-:W-:Y:S05]  /*f7c0*/  BSYNC B1 ;  /* 0x0000000000017941 */ /* 0x000fea0003800000 */
.L_x_259:
[----:B------:R-:W-:Y:S05]  /*f7d0*/  BRA `(.L_x_261) ;  /* 0xffffffe400d07947 */ /* 0x000fea000383ffff */
.L_x_219:
[----:B--2---:R2:W3:Y:S02]  /*f7e0*/  SYNCS.PHASECHK.TRANS64.TRYWAIT P1, [R10+URZ+0x40], R5 ;  /* 0x000040050a0075a7 */ /* 0x0044e4000802017f */
[----:B---3--:R-:W-:Y:S05]  /*f7f0*/  @!P1 NANOSLEEP.SYNCS 0x989680 ;  /* 0x009896800000995d */ /* 0x008fea0003900000 */
[----:B------:R-:W3:Y:S02]  /*f800*/  @!P1 SYNCS.PHASECHK.TRANS64 P1, [R10+URZ+0x40], R5 ;  /* 0x000040050a0095a7 */ /* 0x000ee4000802007f */
[----:B---3--:R-:W-:Y:S05]  /*f810*/  @!P1 BRA `(.L_x_219) ;  /* 0xfffffffc00f09947 */ /* 0x008fea000383ffff */
[----:B------:R-:W-:Y:S05]  /*f820*/  BRA `(.L_x_262) ;  /* 0xffffffe800047947 */ /* 0x000fea000383ffff */
.L_x_228:
[----:B------:R-:W-:Y:S01]  /*f830*/  BSSY B0, `(.L_x_263) ;  /* 0x0000006000007945 */ /* 0x000fe20003800000 */
[----:B------:R-:W-:-:S07]  /*f840*/  MOV R15, 0xffffffff ;  /* 0xffffffff000f7802 */ /* 0x000fce0000000f00 */
[----:B------:R-:W-:Y:S05]  /*f850*/  WARPSYNC.COLLECTIVE R15, `(.L_x_264) ;  /* 0x000000000f0c7348 */ /* 0x000fea0003c00000 */
[----:B------:R-:W-:Y:S02]  /*f860*/  ELECT P6, UR62, PT ;  /* 0x00000000003e782f */ /* 0x000fe400038c0000 */
[----:B------:R-:W-:Y:S01]  /*f870*/  MOV R14, UR62 ;  /* 0x0000003e000e7c02 */ /* 0x000fe20008000f00 */
[----:B------:R-:W-:Y:S10]  /*f880*/  ENDCOLLECTIVE ;  /* 0x000000000000791b */ /* 0x000ff40003800000 */
.L_x_264:
[----:B------:R-:W-:Y:S05]  /*f890*/  BSYNC B0 ;  /* 0x0000000000007941 */ /* 0x000fea0003800000 */
.L_x_263:
[----:B------:R-:W-:Y:S05]  /*f8a0*/  BRA `(.L_x_265) ;  /* 0xfffffff000807947 */ /* 0x000fea000383ffff */
.L_x_232:
[----:B-1----:R1:W2:Y:S02]  /*f8b0*/  SYNCS.PHASECHK.TRANS64.TRYWAIT P0, [R7+URZ], R2 ;  /* 0x00000002070075a7 */ /* 0x0022a4000800017f */
[----:B--2---:R-:W-:Y:S05]  /*f8c0*/  @!P0 NANOSLEEP.SYNCS 0x989680 ;  /* 0x009896800000895d */ /* 0x004fea0003900000 */
[----:B------:R-:W2:Y:S02]  /*f8d0*/  @!P0 SYNCS.PHASECHK.TRANS64 P0, [R7+URZ], R2 ;  /* 0x00000002070085a7 */ /* 0x000ea4000800007f */
[----:B--2---:R-:W-:Y:S05]  /*f8e0*/  @!P0 BRA `(.L_x_232) ;  /* 0xfffffffc00f08947 */ /* 0x004fea000383ffff */
[----:B------:R-:W-:Y:S05]  /*f8f0*/  BRA `(.L_x_266) ;  /* 0xfffffff000c47947 */ /* 0x000fea000383ffff */
.L_x_233:
[----:B-1----:R1:W2:Y:S02]  /*f900*/  SYNCS.PHASECHK.TRANS64.TRYWAIT P0, [R9+URZ], R4 ;  /* 0x00000004090075a7 */ /* 0x0022a4000800017f */
[----:B--2---:R-:W-:Y:S05]  /*f910*/  @!P0 NANOSLEEP.SYNCS 0x989680 ;  /* 0x009896800000895d */ /* 0x004fea0003900000 */
[----:B------:R-:W2:Y:S02]  /*f920*/  @!P0 SYNCS.PHASECHK.TRANS64 P0, [R9+URZ], R4 ;  /* 0x00000004090085a7 */ /* 0x000ea4000800007f */
[----:B--2---:R-:W-:Y:S05]  /*f930*/  @!P0 BRA `(.L_x_233) ;  /* 0xfffffffc00f08947 */ /* 0x004fea000383ffff */
[----:B------:R-:W-:Y:S05]  /*f940*/  BRA `(.L_x_267) ;  /* 0xfffffff000d47947 */ /* 0x000fea000383ffff */
.L_x_234:
[----:B-1----:R1:W2:Y:S02]  /*f950*/  SYNCS.PHASECHK.TRANS64.TRYWAIT P0, [R6+URZ], R5 ;  /* 0x00000005060075a7 */ /* 0x0022a4000800017f */
[----:B--2---:R-:W-:Y:S05]  /*f960*/  @!P0 NANOSLEEP.SYNCS 0x989680 ;  /* 0x009896800000895d */ /* 0x004fea0003900000 */
[----:B------:R-:W2:Y:S02]  /*f970*/  @!P0 SYNCS.PHASECHK.TRANS64 P0, [R6+URZ], R5 ;  /* 0x00000005060085a7 */ /* 0x000ea4000800007f */
[----:B--2---:R-:W-:Y:S05]  /*f980*/  @!P0 BRA `(.L_x_234) ;  /* 0xfffffffc00f08947 */ /* 0x004fea000383ffff */
[----:B------:R-:W-:Y:S05]  /*f990*/  BRA `(.L_x_268) ;  /* 0xfffffff000e47947 */ /* 0x000fea000383ffff */
.L_x_235:
[----:B-1----:R1:W2:Y:S02]  /*f9a0*/  SYNCS.PHASECHK.TRANS64.TRYWAIT P0, [R9+URZ], R4 ;  /* 0x00000004090075a7 */ /* 0x0022a4000800017f */
[----:B--2---:R-:W-:Y:S05]  /*f9b0*/  @!P0 NANOSLEEP.SYNCS 0x989680 ;  /* 0x009896800000895d */ /* 0x004fea0003900000 */
[----:B------:R-:W2:Y:S02]  /*f9c0*/  @!P0 SYNCS.PHASECHK.TRANS64 P0, [R9+URZ], R4 ;  /* 0x00000004090085a7 */ /* 0x000ea4000800007f */
[----:B--2---:R-:W-:Y:S05]  /*f9d0*/  @!P0 BRA `(.L_x_235) ;  /* 0xfffffffc00f08947 */ /* 0x004fea000383ffff */
[----:B------:R-:W-:Y:S05]  /*f9e0*/  BRA `(.L_x_269) ;  /* 0xfffffff000f47947 */ /* 0x000fea000383ffff */
.L_x_236:
[----:B-1----:R1:W2:Y:S02]  /*f9f0*/  SYNCS.PHASECHK.TRANS64.TRYWAIT P0, [R6+URZ], R5 ;  /* 0x00000005060075a7 */ /* 0x0022a4000800017f */
[----:B--2---:R-:W-:Y:S05]  /*fa00*/  @!P0 NANOSLEEP.SYNCS 0x989680 ;  /* 0x009896800000895d */ /* 0x004fea0003900000 */
[----:B------:R-:W2:Y:S02]  /*fa10*/  @!P0 SYNCS.PHASECHK.TRANS64 P0, [R6+URZ], R5 ;  /* 0x00000005060085a7 */ /* 0x000ea4000800007f */
[----:B--2---:R-:W-:Y:S05]  /*fa20*/  @!P0 BRA `(.L_x_236) ;  /* 0xfffffffc00f08947 */ /* 0x004fea000383ffff */
[----:B------:R-:W-:Y:S05]  /*fa30*/  BRA `(.L_x_270) ;  /* 0xfffffff400047947 */ /* 0x000fea000383ffff */
.L_x_237:
[----:B-1----:R1:W2:Y:S02]  /*fa40*/  SYNCS.PHASECHK.TRANS64.TRYWAIT P0, [R9+URZ], R4 ;  /* 0x00000004090075a7 */ /* 0x0022a4000800017f */
[----:B--2---:R-:W-:Y:S05]  /*fa50*/  @!P0 NANOSLEEP.SYNCS 0x989680 ;  /* 0x009896800000895d */ /* 0x004fea0003900000 */
[----:B------:R-:W2:Y:S02]  /*fa60*/  @!P0 SYNCS.PHASECHK.TRANS64 P0, [R9+URZ], R4 ;  /* 0x00000004090085a7 */ /* 0x000ea4000800007f */
[----:B--2---:R-:W-:Y:S05]  /*fa70*/  @!P0 BRA `(.L_x_237) ;  /* 0xfffffffc00f08947 */ /* 0x004fea000383ffff */
[----:B------:R-:W-:Y:S05]  /*fa80*/  BRA `(.L_x_271) ;  /* 0xfffffff400147947 */ /* 0x000fea000383ffff */
.L_x_238:
[----:B--2---:R2:W3:Y:S02]  /*fa90*/  SYNCS.PHASECHK.TRANS64.TRYWAIT P0, [R6+URZ], R5 ;  /* 0x00000005060075a7 */ /* 0x0044e4000800017f */
[----:B---3--:R-:W-:Y:S05]  /*faa0*/  @!P0 NANOSLEEP.SYNCS 0x989680 ;  /* 0x009896800000895d */ /* 0x008fea0003900000 */
[----:B------:R-:W3:Y:S02]  /*fab0*/  @!P0 SYNCS.PHASECHK.TRANS64 P0, [R6+URZ], R5 ;  /* 0x00000005060085a7 */ /* 0x000ee4000800007f */
[----:B---3--:R-:W-:Y:S05]  /*fac0*/  @!P0 BRA `(.L_x_238) ;  /* 0xfffffffc00f08947 */ /* 0x008fea000383ffff */
[----:B------:R-:W-:Y:S05]  /*fad0*/  BRA `(.L_x_272) ;  /* 0xfffffff4001c7947 */ /* 0x000fea000383ffff */
.L_x_273:
[----:B------:R-:W-:-:S00]  /*fae0*/  BRA `(.L_x_273) ;  /* 0xfffffffc00fc7947 */ /* 0x000fc0000383ffff */
[----:B------:R-:W-:-:S00]  /*faf0*/  NOP ;  /* 0x0000000000007918 */ /* 0x000fc00000000000 */
        /* <DEDUP_REMOVED lines=8> */
.L_x_274:


//--------------------- .nv.global.init           --------------------------
	.section	.nv.global.init,"aw",@progbits
.nv.global.init:
	.type		$str$24,@object
	.size		$str$24,($str$25 - $str$24)
$str$24:
        /*0000*/ 	.byte	0x28, 0x61, 0x64, 0x64, 0x72, 0x65, 0x73, 0x73, 0x20, 0x26, 0x20, 0x6d, 0x61, 0x73, 0x6b, 0x29
        /*0010*/ 	.byte	0x20, 0x3d, 0x3d, 0x20, 0x30, 0x00
	.type		$str$25,@object
	.size		$str$25,(__unnamed_1 - $str$25)
$str$25:
        /*0016*/ 	.byte	0x2f, 0x74, 0x6d, 0x70, 0x2f, 0x63, 0x75, 0x74, 0x6c, 0x61, 0x73, 0x73, 0x5f, 0x73, 0x77, 0x65
        /*0026*/ 	.byte	0x65, 0x70, 0x5f, 0x73, 0x72, 0x63, 0x2f, 0x69, 0x6e, 0x63, 0x6c, 0x75, 0x64, 0x65, 0x2f, 0x63
        /*0036*/ 	.byte	0x75, 0x74, 0x65, 0x2f, 0x70, 0x6f, 0x69, 0x6e, 0x74, 0x65, 0x72, 0x5f, 0x66, 0x6c, 0x61, 0x67
        /*0046*/ 	.byte	0x67, 0x65, 0x64, 0x2e, 0x68, 0x70, 0x70, 0x00
	.type		__unnamed_1,@object
	.size		__unnamed_1,(__unnamed_2 - __unnamed_1)
__unnamed_1:
        /* <DEDUP_REMOVED lines=28> */
        /*020e*/ 	.byte	0x3a, 0x43, 0x3c, 0x34, 0x30, 0x39, 0x36, 0x3e, 0x3e, 0x3e, 0x3e, 0x3e, 0x5d, 0x00
	.type		__unnamed_2,@object
	.size		__unnamed_2,(.L_1 - __unnamed_2)
__unnamed_2:
        /* <DEDUP_REMOVED lines=29> */
.L_1:


//--------------------- .nv.shared._ZN7cutlass13device_kernelINS_4gemm6kernel13GemmUniversalIN4cute5tupleIJiiiiEEENS1_10collective13CollectiveMmaINS1_37MainloopSm90TmaGmmaWarpSpecializedFP8ILi8ENS5_IJNS4_1CILi1EEESB_SB_EEENS1_35KernelTmaWarpSpecializedCooperativeEEENS5_IJNSA_ILi256EEENSA_ILi128EEENSA_ILi64EEEEEENS_12float_e4m3_tENS5_IJlSB_lEEESJ_SK_NS4_8TiledMMAINS4_8MMA_AtomIJNS4_4SM904GMMA31MMA_64x128x32_F32E4M3E4M3_SS_TNILNSO_7ScaleInE1ELSQ_1EEEEEENS4_6LayoutINS5_IJNSA_ILi2EEESB_SB_EEENS5_IJSB_NSA_ILi0EEESW_EEEEENS5_IJNS4_10UnderscoreESZ_SZ_EEEEENS4_13SM90_TMA_LOADENS4_14ComposedLayoutINS4_7SwizzleILi2ELi4ELi3EEENS4_18smem_ptr_flag_bitsILi8EEENST_INS5_IJNSA_ILi8EEESH_EEENS5_IJSH_SB_EEEEEEEvNS4_8identityES12_S1C_vS1D_EENS_8epilogue10collective18CollectiveEpilogueINS1F_22Sm90TmaWarpSpecializedILi4ELi2ELi16ELb0ELb0EEEJSI_NS5_IJSG_NSA_ILi32EEEEEESJ_SK_SJ_SK_NS1F_6fusion15FusionCallbacksIS1J_NS1M_17LinCombPerRowBiasISJ_fSJ_SJ_fLi16ELNS_15FloatRoundStyleE2EEESI_S1L_JEEES12_NS13_INS14_ILi1ELi4ELi3EEES17_NST_INS5_IJS18_S1K_EEENS5_IJS1K_SB_EEEEEEENS4_39AutoVectorizingCopyWithAssumedAlignmentILi128EEENS4_14SM90_TMA_STOREES1W_S1Y_NS4_9Copy_AtomIJNS4_17SM90_U32x4_STSM_NENS_6half_tEEEEvEEEvvEEEEvNT_6ParamsE --------------------------
	.section	.nv.shared._ZN7cutlass13device_kernelINS_4gemm6kernel13GemmUniversalIN4cute5tupleIJiiiiEEENS1_10collective13CollectiveMmaINS1_37MainloopSm90TmaGmmaWarpSpecializedFP8ILi8ENS5_IJNS4_1CILi1EEESB_SB_EEENS1_35KernelTmaWarpSpecializedCooperativeEEENS5_IJNSA_ILi256EEENSA_ILi128EEENSA_ILi64EEEEEENS_12float_e4m3_tENS5_IJlSB_lEEESJ_SK_NS4_8TiledMMAINS4_8MMA_AtomIJNS4_4SM904GMMA31MMA_64x128x32_F32E4M3E4M3_SS_TNILNSO_7ScaleInE1ELSQ_1EEEEEENS4_6LayoutINS5_IJNSA_ILi2EEESB_SB_EEENS5_IJSB_NSA_ILi0EEESW_EEEEENS5_IJNS4_10UnderscoreESZ_SZ_EEEEENS4_13SM90_TMA_LOADENS4_14ComposedLayoutINS4_7SwizzleILi2ELi4ELi3EEENS4_18smem_ptr_flag_bitsILi8EEENST_INS5_IJNSA_ILi8EEESH_EEENS5_IJSH_SB_EEEEEEEvNS4_8identityES12_S1C_vS1D_EENS_8epilogue10collective18CollectiveEpilogueINS1F_22Sm90TmaWarpSpecializedILi4ELi2ELi16ELb0ELb0EEEJSI_NS5_IJSG_NSA_ILi32EEEEEESJ_SK_SJ_SK_NS1F_6fusion15FusionCallbacksIS1J_NS1M_17LinCombPerRowBiasISJ_fSJ_SJ_fLi16ELNS_15FloatRoundStyleE2EEESI_S1L_JEEES12_NS13_INS14_ILi1ELi4ELi3EEES17_NST_INS5_IJS18_S1K_EEENS5_IJS1K_SB_EEEEEEENS4_39AutoVectorizingCopyWithAssumedAlignmentILi128EEENS4_14SM90_TMA_STOREES1W_S1Y_NS4_9Copy_AtomIJNS4_17SM90_U32x4_STSM_NENS_6half_tEEEEvEEEvvEEEEvNT_6ParamsE,"aw",@nobits
	.sectionflags	@""
	.align	16
	.zero		1024


//--------------------- .nv.shared.reserved.0     --------------------------
	.section	.nv.shared.reserved.0,"aw",@nobits
	.weak		__nv_reservedSMEM_offset_0_alias
	.size		__nv_reservedSMEM_offset_0_alias, 0, 0
	.other		__nv_reservedSMEM_offset_0_alias,@"STO_CUDA_RESERVED_SHARED STV_DEFAULT"
__nv_reservedSMEM_offset_0_alias:
	.zero		0


//--------------------- .nv.global                --------------------------
	.section	.nv.global,"aw",@nobits
.nv.global:
	.type		_ZN39_INTERNAL_0e752af9_4_k_cu_2eaef30d_33704cute1_E,@object
	.size		_ZN39_INTERNAL_0e752af9_4_k_cu_2eaef30d_33704cute1_E,(_ZN39_INTERNAL_0e752af9_4_k_cu_2eaef30d_33704cuda3std3__45__cpo6cbeginE - _ZN39_INTERNAL_0e752af9_4_k_cu_2eaef30d_33704cute1_E)
_ZN39_INTERNAL_0e752af9_4_k_cu_2eaef30d_33704cute1_E:
	.zero		1
	.type		_ZN39_INTERNAL_0e752af9_4_k_cu_2eaef30d_33704cuda3std3__45__cpo6cbeginE,@object
	.size		_ZN39_INTERNAL_0e752af9_4_k_cu_2eaef30d_33704cuda3std3__45__cpo6cbeginE,(_ZN39_INTERNAL_0e752af9_4_k_cu_2eaef30d_33704cuda3std3__48in_placeE - _ZN39_INTERNAL_0e752af9_4_k_cu_2eaef30d_33704cuda3std3__45__cpo6cbeginE)
_ZN39_INTERNAL_0e752af9_4_k_cu_2eaef30d_33704cuda3std3__45__cpo6cbeginE:
	.zero		1
	.type		_ZN39_INTERNAL_0e752af9_4_k_cu_2eaef30d_33704cuda3std3__48in_placeE,@object
	.size		_ZN39_INTERNAL_0e752af9_4_k_cu_2eaef30d_33704cuda3std3__48in_placeE,(_ZN39_INTERNAL_0e752af9_4_k_cu_2eaef30d_33704cuda3std6ranges3__45__cpo9iter_moveE - _ZN39_INTERNAL_0e752af9_4_k_cu_2eaef30d_33704cuda3std3__48in_placeE)
_ZN39_INTERNAL_0e752af9_4_k_cu_2eaef30d_33704cuda3std3__48in_placeE:
	.zero		1
	.type		_ZN39_INTERNAL_0e752af9_4_k_cu_2eaef30d_33704cuda3std6ranges3__45__cpo9iter_moveE,@object
	.size		_ZN39_INTERNAL_0e752af9_4_k_cu_2eaef30d_33704cuda3std6ranges3__45__cpo9iter_moveE,(_ZN39_INTERNAL_0e752af9_4_k_cu_2eaef30d_33704cuda3std3__45__cpo5beginE - _ZN39_INTERNAL_0e752af9_4_k_cu_2eaef30d_33704cuda3std6ranges3__45__cpo9iter_moveE)
_ZN39_INTERNAL_0e752af9_4_k_cu_2eaef30d_33704cuda3std6ranges3__45__cpo9iter_moveE:
	.zero		1
	.type		_ZN39_INTERNAL_0e752af9_4_k_cu_2eaef30d_33704cuda3std3__45__cpo5beginE,@object
	.size		_ZN39_INTERNAL_0e752af9_4_k_cu_2eaef30d_33704cuda3std3__45__cpo5beginE,(_ZN39_INTERNAL_0e752af9_4_k_cu_2eaef30d_33704cuda3std3__441_GLOBAL__N__0e752af9_4_k_cu_2eaef30d_33706ignoreE - _ZN39_INTERNAL_0e752af9_4_k_cu_2eaef30d_33704cuda3std3__45__cpo5beginE)
_ZN39_INTERNAL_0e752af9_4_k_cu_2eaef30d_33704cuda3std3__45__cpo5beginE:
	.zero		1
	.type		_ZN39_INTERNAL_0e752af9_4_k_cu_2eaef30d_33704cuda3std3__441_GLOBAL__N__0e752af9_4_k_cu_2eaef30d_33706ignoreE,@object
	.size		_ZN39_INTERNAL_0e752af9_4_k_cu_2eaef30d_33704cuda3std3__441_GLOBAL__N__0e752af9_4_k_cu_2eaef30d_33706ignoreE,(_ZN39_INTERNAL_0e752af9_4_k_cu_2eaef30d_33704cute7productE - _ZN39_INTERNAL_0e752af9_4_k_cu_2eaef30d_33704cuda3std3__441_GLOBAL__N__0e752af9_4_k_cu_2eaef30d_33706ignoreE)
_ZN39_INTERNAL_0e752af9_4_k_cu_2eaef30d_33704cuda3std3__441_GLOBAL__N__0e752af9_4_k_cu_2eaef30d_33706ignoreE:
	.zero		1
	.type		_ZN39_INTERNAL_0e752af9_4_k_cu_2eaef30d_33704cute7productE,@object
	.size		_ZN39_INTERNAL_0e752af9_4_k_cu_2eaef30d_33704cute7productE,(_ZN39_INTERNAL_0e752af9_4_k_cu_2eaef30d_33704cuda3std3__45__cpo3endE - _ZN39_INTERNAL_0e752af9_4_k_cu_2eaef30d_33704cute7productE)
_ZN39_INTERNAL_0e752af9_4_k_cu_2eaef30d_33704cute7productE:
	.zero		1
	.type		_ZN39_INTERNAL_0e752af9_4_k_cu_2eaef30d_33704cuda3std3__45__cpo3endE,@object
	.size		_ZN39_INTERNAL_0e752af9_4_k_cu_2eaef30d_33704cuda3std3__45__cpo3endE,(_ZN39_INTERNAL_0e752af9_4_k_cu_2eaef30d_33704cuda3std3__419piecewise_constructE - _ZN39_INTERNAL_0e752af9_4_k_cu_2eaef30d_33704cuda3std3__45__cpo3endE)
_ZN39_INTERNAL_0e752af9_4_k_cu_2eaef30d_33704cuda3std3__45__cpo3endE:
	.zero		1
	.type		_ZN39_INTERNAL_0e752af9_4_k_cu_2eaef30d_33704cuda3std3__419piecewise_constructE,@object
	.size		_ZN39_INTERNAL_0e752af9_4_k_cu_2eaef30d_33704cuda3std3__419piecewise_constructE,(_ZN39_INTERNAL_0e752af9_4_k_cu_2eaef30d_33704cuda3std3__45__cpo4cendE - _ZN39_INTERNAL_0e752af9_4_k_cu_2eaef30d_33704cuda3std3__419piecewise_constructE)
_ZN39_INTERNAL_0e752af9_4_k_cu_2eaef30d_33704cuda3std3__419piecewise_constructE:
	.zero		1
	.type		_ZN39_INTERNAL_0e752af9_4_k_cu_2eaef30d_33704cuda3std3__45__cpo4cendE,@object
	.size		_ZN39_INTERNAL_0e752af9_4_k_cu_2eaef30d_33704cuda3std3__45__cpo4cendE,(_ZN39_INTERNAL_0e752af9_4_k_cu_2eaef30d_33704cuda3std6ranges3__45__cpo4swapE - _ZN39_INTERNAL_0e752af9_4_k_cu_2eaef30d_33704cuda3std3__45__cpo4cendE)
_ZN39_INTERNAL_0e752af9_4_k_cu_2eaef30d_33704cuda3std3__45__cpo4cendE:
	.zero		1
	.type		_ZN39_INTERNAL_0e752af9_4_k_cu_2eaef30d_33704cuda3std6ranges3__45__cpo4swapE,@object
	.size		_ZN39_INTERNAL_0e752af9_4_k_cu_2eaef30d_33704cuda3std6ranges3__45__cpo4swapE,(.L_9 - _ZN39_INTERNAL_0e752af9_4_k_cu_2eaef30d_33704cuda3std6ranges3__45__cpo4swapE)
_ZN39_INTERNAL_0e752af9_4_k_cu_2eaef30d_33704cuda3std6ranges3__45__cpo4swapE:
	.zero		1
.L_9:


//--------------------- .nv.constant0._ZN7cutlass13device_kernelINS_4gemm6kernel13GemmUniversalIN4cute5tupleIJiiiiEEENS1_10collective13CollectiveMmaINS1_37MainloopSm90TmaGmmaWarpSpecializedFP8ILi8ENS5_IJNS4_1CILi1EEESB_SB_EEENS1_35KernelTmaWarpSpecializedCooperativeEEENS5_IJNSA_ILi256EEENSA_ILi128EEENSA_ILi64EEEEEENS_12float_e4m3_tENS5_IJlSB_lEEESJ_SK_NS4_8TiledMMAINS4_8MMA_AtomIJNS4_4SM904GMMA31MMA_64x128x32_F32E4M3E4M3_SS_TNILNSO_7ScaleInE1ELSQ_1EEEEEENS4_6LayoutINS5_IJNSA_ILi2EEESB_SB_EEENS5_IJSB_NSA_ILi0EEESW_EEEEENS5_IJNS4_10UnderscoreESZ_SZ_EEEEENS4_13SM90_TMA_LOADENS4_14ComposedLayoutINS4_7SwizzleILi2ELi4ELi3EEENS4_18smem_ptr_flag_bitsILi8EEENST_INS5_IJNSA_ILi8EEESH_EEENS5_IJSH_SB_EEEEEEEvNS4_8identityES12_S1C_vS1D_EENS_8epilogue10collective18CollectiveEpilogueINS1F_22Sm90TmaWarpSpecializedILi4ELi2ELi16ELb0ELb0EEEJSI_NS5_IJSG_NSA_ILi32EEEEEESJ_SK_SJ_SK_NS1F_6fusion15FusionCallbacksIS1J_NS1M_17LinCombPerRowBiasISJ_fSJ_SJ_fLi16ELNS_15FloatRoundStyleE2EEESI_S1L_JEEES12_NS13_INS14_ILi1ELi4ELi3EEES17_NST_INS5_IJS18_S1K_EEENS5_IJS1K_SB_EEEEEEENS4_39AutoVectorizingCopyWithAssumedAlignmentILi128EEENS4_14SM90_TMA_STOREES1W_S1Y_NS4_9Copy_AtomIJNS4_17SM90_U32x4_STSM_NENS_6half_tEEEEvEEEvvEEEEvNT_6ParamsE --------------------------
	.section	.nv.constant0._ZN7cutlass13device_kernelINS_4gemm6kernel13GemmUniversalIN4cute5tupleIJiiiiEEENS1_10collective13CollectiveMmaINS1_37MainloopSm90TmaGmmaWarpSpecializedFP8ILi8ENS5_IJNS4_1CILi1EEESB_SB_EEENS1_35KernelTmaWarpSpecializedCooperativeEEENS5_IJNSA_ILi256EEENSA_ILi128EEENSA_ILi64EEEEEENS_12float_e4m3_tENS5_IJlSB_lEEESJ_SK_NS4_8TiledMMAINS4_8MMA_AtomIJNS4_4SM904GMMA31MMA_64x128x32_F32E4M3E4M3_SS_TNILNSO_7ScaleInE1ELSQ_1EEEEEENS4_6LayoutINS5_IJNSA_ILi2EEESB_SB_EEENS5_IJSB_NSA_ILi0EEESW_EEEEENS5_IJNS4_10UnderscoreESZ_SZ_EEEEENS4_13SM90_TMA_LOADENS4_14ComposedLayoutINS4_7SwizzleILi2ELi4ELi3EEENS4_18smem_ptr_flag_bitsILi8EEENST_INS5_IJNSA_ILi8EEESH_EEENS5_IJSH_SB_EEEEEEEvNS4_8identityES12_S1C_vS1D_EENS_8epilogue10collective18CollectiveEpilogueINS1F_22Sm90TmaWarpSpecializedILi4ELi2ELi16ELb0ELb0EEEJSI_NS5_IJSG_NSA_ILi32EEEEEESJ_SK_SJ_SK_NS1F_6fusion15FusionCallbacksIS1J_NS1M_17LinCombPerRowBiasISJ_fSJ_SJ_fLi16ELNS_15FloatRoundStyleE2EEESI_S1L_JEEES12_NS13_INS14_ILi1ELi4ELi3EEES17_NST_INS5_IJS18_S1K_EEENS5_IJS1K_SB_EEEEEEENS4_39AutoVectorizingCopyWithAssumedAlignmentILi128EEENS4_14SM90_TMA_STOREES1W_S1Y_NS4_9Copy_AtomIJNS4_17SM90_U32x4_STSM_NENS_6half_tEEEEvEEEvvEEEEvNT_6ParamsE,"a",@progbits
	.sectionflags	@""
	.align	4
.nv.constant0._ZN7cutlass13device_kernelINS_4gemm6kernel13GemmUniversalIN4cute5tupleIJiiiiEEENS1_10collective13CollectiveMmaINS1_37MainloopSm90TmaGmmaWarpSpecializedFP8ILi8ENS5_IJNS4_1CILi1EEESB_SB_EEENS1_35KernelTmaWarpSpecializedCooperativeEEENS5_IJNSA_ILi256EEENSA_ILi128EEENSA_ILi64EEEEEENS_12float_e4m3_tENS5_IJlSB_lEEESJ_SK_NS4_8TiledMMAINS4_8MMA_AtomIJNS4_4SM904GMMA31MMA_64x128x32_F32E4M3E4M3_SS_TNILNSO_7ScaleInE1ELSQ_1EEEEEENS4_6LayoutINS5_IJNSA_ILi2EEESB_SB_EEENS5_IJSB_NSA_ILi0EEESW_EEEEENS5_IJNS4_10UnderscoreESZ_SZ_EEEEENS4_13SM90_TMA_LOADENS4_14ComposedLayoutINS4_7SwizzleILi2ELi4ELi3EEENS4_18smem_ptr_flag_bitsILi8EEENST_INS5_IJNSA_ILi8EEESH_EEENS5_IJSH_SB_EEEEEEEvNS4_8identityES12_S1C_vS1D_EENS_8epilogue10collective18CollectiveEpilogueINS1F_22Sm90TmaWarpSpecializedILi4ELi2ELi16ELb0ELb0EEEJSI_NS5_IJSG_NSA_ILi32EEEEEESJ_SK_SJ_SK_NS1F_6fusion15FusionCallbacksIS1J_NS1M_17LinCombPerRowBiasISJ_fSJ_SJ_fLi16ELNS_15FloatRoundStyleE2EEESI_S1L_JEEES12_NS13_INS14_ILi1ELi4ELi3EEES17_NST_INS5_IJS18_S1K_EEENS5_IJS1K_SB_EEEEEEENS4_39AutoVectorizingCopyWithAssumedAlignmentILi128EEENS4_14SM90_TMA_STOREES1W_S1Y_NS4_9Copy_AtomIJNS4_17SM90_U32x4_STSM_NENS_6half_tEEEEvEEEvvEEEEvNT_6ParamsE:
	.zero		2432


//--------------------- SYMBOLS --------------------------

	.type		.nv.reservedSmem.offset0,@object
	.size		.nv.reservedSmem.offset0,0x4
	.type		__assertfail,@function
